// auto-generated by cutlass_sweep.grouped_gemm — config: {"arch": "sm_90", "cluster_m": 2, "cluster_n": 1, "dtype": "e4m3", "schedule": "pingpong", "tile_k": 128, "tile_m": 128, "tile_n": 256}
#include "cutlass/cutlass.h"
#include "cutlass/gemm/group_array_problem_shape.hpp"
#include "cutlass/gemm/collective/collective_builder.hpp"
#include "cutlass/gemm/device/gemm_universal_adapter.h"
#include "cutlass/gemm/kernel/gemm_universal.hpp"
#include "cutlass/epilogue/collective/collective_builder.hpp"

using Elem = cutlass::float_e4m3_t;
using Acc  = float;
using ElemC = cutlass::half_t;
using TileShape    = cute::Shape<cute::_128, cute::_256, cute::_128>;
using ClusterShape = cute::Shape<cute::_2, cute::_1, cute::_1>;
using ProblemShape = cutlass::gemm::GroupProblemShape<cute::Shape<int,int,int>>;

using CollectiveEpilogue = typename cutlass::epilogue::collective::CollectiveBuilder<
    cutlass::arch::Sm90, cutlass::arch::OpClassTensorOp,
    TileShape, ClusterShape,
    cutlass::epilogue::collective::EpilogueTileAuto,
    Acc, Acc,
    ElemC, cutlass::layout::ColumnMajor *, 128 / cutlass::sizeof_bits<ElemC>::value,
    ElemC, cutlass::layout::ColumnMajor *, 128 / cutlass::sizeof_bits<ElemC>::value,
    cutlass::epilogue::PtrArrayTmaWarpSpecializedPingpong
  >::CollectiveOp;

using CollectiveMainloop = typename cutlass::gemm::collective::CollectiveBuilder<
    cutlass::arch::Sm90, cutlass::arch::OpClassTensorOp,
    Elem, cutlass::layout::RowMajor *, 128 / cutlass::sizeof_bits<Elem>::value,
    Elem, cutlass::layout::ColumnMajor *, 128 / cutlass::sizeof_bits<Elem>::value,
    Acc,
    TileShape, ClusterShape,
    cutlass::gemm::collective::StageCountAutoCarveout<
        static_cast<int>(sizeof(typename CollectiveEpilogue::SharedStorage))>,
    cutlass::gemm::KernelPtrArrayTmaWarpSpecializedPingpongFP8FastAccum
  >::CollectiveOp;

using GemmKernel = cutlass::gemm::kernel::GemmUniversal<
    ProblemShape, CollectiveMainloop, CollectiveEpilogue>;
using Gemm = cutlass::gemm::device::GemmUniversalAdapter<GemmKernel>;

auto* _anchor = &cutlass::device_kernel<GemmKernel>;


// ===== COMPILED SASS (sm_90a) =====

	.target	sm_90a

	.elftype	@"ET_EXEC"


//--------------------- .note.nv.tkinfo           --------------------------
	.section	.note.nv.tkinfo,"",@"SHT_NOTE"
	.sectionflags	@"SHF_NOTE_NV_TKINFO"
	.tkinfo
        /*0018*/ 	.word	0x00000002
        /*0030*/ 	.string	""
        /*0030*/ 	.string	"ptxas"
        /*0030*/ 	.string	"Cuda compilation tools, release 13.0, V13.0.88"
        /*0030*/ 	.string	"Build cuda_13.0.r13.0/compiler.36424714_0"
        /*0030*/ 	.string	"-arch sm_90a -m 64 "



//--------------------- .note.nv.cuinfo           --------------------------
	.section	.note.nv.cuinfo,"",@"SHT_NOTE"
	.sectionflags	@"SHF_NOTE_NV_CUINFO"
        /*0018*/ 	.short	0x0002
        /*001a*/ 	.short	0x005a
        /*001c*/ 	.short	0x0082
	.zero		2


//--------------------- .nv.info                  --------------------------
	.section	.nv.info,"",@"SHT_CUDA_INFO"
	.align	4


	//----- nvinfo : EIATTR_REGCOUNT
	.align		4
        /*0000*/ 	.byte	0x04, 0x2f
        /*0002*/ 	.short	(.L_15 - .L_14)
	.align		4
.L_14:
        /*0004*/ 	.word	index@(_ZN7cutlass13device_kernelINS_4gemm6kernel13GemmUniversalINS1_17GroupProblemShapeIN4cute5tupleIJiiiEEEEENS1_10collective13CollectiveMmaINS1_39MainloopSm90ArrayTmaGmmaWarpSpecializedILi4ENS6_IJNS5_1CILi2EEENSC_ILi1EEESE_EEENS1_52KernelPtrArrayTmaWarpSpecializedPingpongFP8FastAccumEEENS6_IJNSC_ILi128EEENSC_ILi256EEESI_EEENS_12float_e4m3_tEPNS6_IJlSE_NSC_ILi0EEEEEESL_SO_NS5_8TiledMMAINS5_8MMA_AtomIJNS5_4SM904GMMA31MMA_64x256x32_F32E4M3E4M3_SS_TNILNSS_7ScaleInE1ELSU_1EEEEEENS5_6LayoutINS6_IJSE_SE_SE_EEENS6_IJSM_SM_SM_EEEEENS6_IJNS5_10UnderscoreES11_S11_EEEEENS5_13SM90_TMA_LOADENS5_14ComposedLayoutINS5_7SwizzleILi3ELi4ELi3EEENS5_18smem_ptr_flag_bitsILi8EEENSX_INS6_IJNSC_ILi8EEESI_EEENS6_IJSI_SE_EEEEEEEvNS5_8identityENS5_23SM90_TMA_LOAD_MULTICASTES1E_vS1F_EENS_8epilogue10collective18CollectiveEpilogueINS1I_30Sm90PtrArrayTmaWarpSpecializedILi4ELi2ELi16ELb1ELb0ELi2EEEJSK_NS6_IJNSC_ILi64EEENSC_ILi32EEEEEENS_6half_tEPNS6_IJSE_lSM_EEES1Q_S1S_NS1I_6fusion15FusionCallbacksIS1M_NS1T_17LinearCombinationIS1Q_fS1Q_fLNS_15FloatRoundStyleE2EEESK_S1P_JEEES14_NS15_IS17_NS18_ILi16EEENSX_INS6_IJS1N_S1A_EEENS6_IJSE_S1N_EEEEEEENS5_17SM75_U16x8_LDSM_TENS5_14SM90_TMA_STOREES23_NS5_17SM90_U16x8_STSM_TENS5_9Copy_AtomIJNS5_17SM90_U32x4_STSM_NES1Q_EEEvEEEvvEEEEvNT_6ParamsE)
        /*0008*/ 	.word	0x000000a8


	//----- nvinfo : EIATTR_FRAME_SIZE
	.align		4
.L_15:
        /*000c*/ 	.byte	0x04, 0x11
        /*000e*/ 	.short	(.L_17 - .L_16)
	.align		4
.L_16:
        /*0010*/ 	.word	index@($__internal_0_$__cuda_sm20_div_u64)
        /*0014*/ 	.word	0x00000808


	//----- nvinfo : EIATTR_FRAME_SIZE
	.align		4
.L_17:
        /*0018*/ 	.byte	0x04, 0x11
        /*001a*/ 	.short	(.L_19 - .L_18)
	.align		4
.L_18:
        /*001c*/ 	.word	index@(_ZN7cutlass13device_kernelINS_4gemm6kernel13GemmUniversalINS1_17GroupProblemShapeIN4cute5tupleIJiiiEEEEENS1_10collective13CollectiveMmaINS1_39MainloopSm90ArrayTmaGmmaWarpSpecializedILi4ENS6_IJNS5_1CILi2EEENSC_ILi1EEESE_EEENS1_52KernelPtrArrayTmaWarpSpecializedPingpongFP8FastAccumEEENS6_IJNSC_ILi128EEENSC_ILi256EEESI_EEENS_12float_e4m3_tEPNS6_IJlSE_NSC_ILi0EEEEEESL_SO_NS5_8TiledMMAINS5_8MMA_AtomIJNS5_4SM904GMMA31MMA_64x256x32_F32E4M3E4M3_SS_TNILNSS_7ScaleInE1ELSU_1EEEEEENS5_6LayoutINS6_IJSE_SE_SE_EEENS6_IJSM_SM_SM_EEEEENS6_IJNS5_10UnderscoreES11_S11_EEEEENS5_13SM90_TMA_LOADENS5_14ComposedLayoutINS5_7SwizzleILi3ELi4ELi3EEENS5_18smem_ptr_flag_bitsILi8EEENSX_INS6_IJNSC_ILi8EEESI_EEENS6_IJSI_SE_EEEEEEEvNS5_8identityENS5_23SM90_TMA_LOAD_MULTICASTES1E_vS1F_EENS_8epilogue10collective18CollectiveEpilogueINS1I_30Sm90PtrArrayTmaWarpSpecializedILi4ELi2ELi16ELb1ELb0ELi2EEEJSK_NS6_IJNSC_ILi64EEENSC_ILi32EEEEEENS_6half_tEPNS6_IJSE_lSM_EEES1Q_S1S_NS1I_6fusion15FusionCallbacksIS1M_NS1T_17LinearCombinationIS1Q_fS1Q_fLNS_15FloatRoundStyleE2EEESK_S1P_JEEES14_NS15_IS17_NS18_ILi16EEENSX_INS6_IJS1N_S1A_EEENS6_IJSE_S1N_EEEEEEENS5_17SM75_U16x8_LDSM_TENS5_14SM90_TMA_STOREES23_NS5_17SM90_U16x8_STSM_TENS5_9Copy_AtomIJNS5_17SM90_U32x4_STSM_NES1Q_EEEvEEEvvEEEEvNT_6ParamsE)
        /*0020*/ 	.word	0x00000808


	//----- nvinfo : EIATTR_MIN_STACK_SIZE
	.align		4
.L_19:
        /*0024*/ 	.byte	0x04, 0x12
        /*0026*/ 	.short	(.L_21 - .L_20)
	.align		4
.L_20:
        /*0028*/ 	.word	index@(_ZN7cutlass13device_kernelINS_4gemm6kernel13GemmUniversalINS1_17GroupProblemShapeIN4cute5tupleIJiiiEEEEENS1_10collective13CollectiveMmaINS1_39MainloopSm90ArrayTmaGmmaWarpSpecializedILi4ENS6_IJNS5_1CILi2EEENSC_ILi1EEESE_EEENS1_52KernelPtrArrayTmaWarpSpecializedPingpongFP8FastAccumEEENS6_IJNSC_ILi128EEENSC_ILi256EEESI_EEENS_12float_e4m3_tEPNS6_IJlSE_NSC_ILi0EEEEEESL_SO_NS5_8TiledMMAINS5_8MMA_AtomIJNS5_4SM904GMMA31MMA_64x256x32_F32E4M3E4M3_SS_TNILNSS_7ScaleInE1ELSU_1EEEEEENS5_6LayoutINS6_IJSE_SE_SE_EEENS6_IJSM_SM_SM_EEEEENS6_IJNS5_10UnderscoreES11_S11_EEEEENS5_13SM90_TMA_LOADENS5_14ComposedLayoutINS5_7SwizzleILi3ELi4ELi3EEENS5_18smem_ptr_flag_bitsILi8EEENSX_INS6_IJNSC_ILi8EEESI_EEENS6_IJSI_SE_EEEEEEEvNS5_8identityENS5_23SM90_TMA_LOAD_MULTICASTES1E_vS1F_EENS_8epilogue10collective18CollectiveEpilogueINS1I_30Sm90PtrArrayTmaWarpSpecializedILi4ELi2ELi16ELb1ELb0ELi2EEEJSK_NS6_IJNSC_ILi64EEENSC_ILi32EEEEEENS_6half_tEPNS6_IJSE_lSM_EEES1Q_S1S_NS1I_6fusion15FusionCallbacksIS1M_NS1T_17LinearCombinationIS1Q_fS1Q_fLNS_15FloatRoundStyleE2EEESK_S1P_JEEES14_NS15_IS17_NS18_ILi16EEENSX_INS6_IJS1N_S1A_EEENS6_IJSE_S1N_EEEEEEENS5_17SM75_U16x8_LDSM_TENS5_14SM90_TMA_STOREES23_NS5_17SM90_U16x8_STSM_TENS5_9Copy_AtomIJNS5_17SM90_U32x4_STSM_NES1Q_EEEvEEEvvEEEEvNT_6ParamsE)
        /*002c*/ 	.word	0x00000808
.L_21:


//--------------------- .nv.compat                --------------------------
	.section	.nv.compat,"",@"SHT_CUDA_COMPAT_INFO"
	.align	4
        /*0000*/ 	.byte	0x02, 0x09, 0x01, 0x00, 0x02, 0x02, 0x04, 0x00, 0x02, 0x05, 0x05, 0x00, 0x03, 0x07, 0x01, 0x01
        /*0010*/ 	.byte	0x02, 0x03, 0x03, 0x00, 0x02, 0x06, 0x01, 0x00, 0x04, 0x0b, 0x08, 0x00, 0x00, 0x00, 0x00, 0x00
        /*0020*/ 	.byte	0x00, 0x00, 0x00, 0x00


//--------------------- .nv.info._ZN7cutlass13device_kernelINS_4gemm6kernel13GemmUniversalINS1_17GroupProblemShapeIN4cute5tupleIJiiiEEEEENS1_10collective13CollectiveMmaINS1_39MainloopSm90ArrayTmaGmmaWarpSpecializedILi4ENS6_IJNS5_1CILi2EEENSC_ILi1EEESE_EEENS1_52KernelPtrArrayTmaWarpSpecializedPingpongFP8FastAccumEEENS6_IJNSC_ILi128EEENSC_ILi256EEESI_EEENS_12float_e4m3_tEPNS6_IJlSE_NSC_ILi0EEEEEESL_SO_NS5_8TiledMMAINS5_8MMA_AtomIJNS5_4SM904GMMA31MMA_64x256x32_F32E4M3E4M3_SS_TNILNSS_7ScaleInE1ELSU_1EEEEEENS5_6LayoutINS6_IJSE_SE_SE_EEENS6_IJSM_SM_SM_EEEEENS6_IJNS5_10UnderscoreES11_S11_EEEEENS5_13SM90_TMA_LOADENS5_14ComposedLayoutINS5_7SwizzleILi3ELi4ELi3EEENS5_18smem_ptr_flag_bitsILi8EEENSX_INS6_IJNSC_ILi8EEESI_EEENS6_IJSI_SE_EEEEEEEvNS5_8identityENS5_23SM90_TMA_LOAD_MULTICASTES1E_vS1F_EENS_8epilogue10collective18CollectiveEpilogueINS1I_30Sm90PtrArrayTmaWarpSpecializedILi4ELi2ELi16ELb1ELb0ELi2EEEJSK_NS6_IJNSC_ILi64EEENSC_ILi32EEEEEENS_6half_tEPNS6_IJSE_lSM_EEES1Q_S1S_NS1I_6fusion15FusionCallbacksIS1M_NS1T_17LinearCombinationIS1Q_fS1Q_fLNS_15FloatRoundStyleE2EEESK_S1P_JEEES14_NS15_IS17_NS18_ILi16EEENSX_INS6_IJS1N_S1A_EEENS6_IJSE_S1N_EEEEEEENS5_17SM75_U16x8_LDSM_TENS5_14SM90_TMA_STOREES23_NS5_17SM90_U16x8_STSM_TENS5_9Copy_AtomIJNS5_17SM90_U32x4_STSM_NES1Q_EEEvEEEvvEEEEvNT_6ParamsE --------------------------
	.section	.nv.info._ZN7cutlass13device_kernelINS_4gemm6kernel13GemmUniversalINS1_17GroupProblemShapeIN4cute5tupleIJiiiEEEEENS1_10collective13CollectiveMmaINS1_39MainloopSm90ArrayTmaGmmaWarpSpecializedILi4ENS6_IJNS5_1CILi2EEENSC_ILi1EEESE_EEENS1_52KernelPtrArrayTmaWarpSpecializedPingpongFP8FastAccumEEENS6_IJNSC_ILi128EEENSC_ILi256EEESI_EEENS_12float_e4m3_tEPNS6_IJlSE_NSC_ILi0EEEEEESL_SO_NS5_8TiledMMAINS5_8MMA_AtomIJNS5_4SM904GMMA31MMA_64x256x32_F32E4M3E4M3_SS_TNILNSS_7ScaleInE1ELSU_1EEEEEENS5_6LayoutINS6_IJSE_SE_SE_EEENS6_IJSM_SM_SM_EEEEENS6_IJNS5_10UnderscoreES11_S11_EEEEENS5_13SM90_TMA_LOADENS5_14ComposedLayoutINS5_7SwizzleILi3ELi4ELi3EEENS5_18smem_ptr_flag_bitsILi8EEENSX_INS6_IJNSC_ILi8EEESI_EEENS6_IJSI_SE_EEEEEEEvNS5_8identityENS5_23SM90_TMA_LOAD_MULTICASTES1E_vS1F_EENS_8epilogue10collective18CollectiveEpilogueINS1I_30Sm90PtrArrayTmaWarpSpecializedILi4ELi2ELi16ELb1ELb0ELi2EEEJSK_NS6_IJNSC_ILi64EEENSC_ILi32EEEEEENS_6half_tEPNS6_IJSE_lSM_EEES1Q_S1S_NS1I_6fusion15FusionCallbacksIS1M_NS1T_17LinearCombinationIS1Q_fS1Q_fLNS_15FloatRoundStyleE2EEESK_S1P_JEEES14_NS15_IS17_NS18_ILi16EEENSX_INS6_IJS1N_S1A_EEENS6_IJSE_S1N_EEEEEEENS5_17SM75_U16x8_LDSM_TENS5_14SM90_TMA_STOREES23_NS5_17SM90_U16x8_STSM_TENS5_9Copy_AtomIJNS5_17SM90_U32x4_STSM_NES1Q_EEEvEEEvvEEEEvNT_6ParamsE,"",@"SHT_CUDA_INFO"
	.sectionflags	@""
	.align	4


	//----- nvinfo : EIATTR_CUDA_API_VERSION
	.align		4
        /*0000*/ 	.byte	0x04, 0x37
        /*0002*/ 	.short	(.L_23 - .L_22)
.L_22:
        /*0004*/ 	.word	0x00000082


	//----- nvinfo : EIATTR_KPARAM_INFO
	.align		4
.L_23:
        /*0008*/ 	.byte	0x04, 0x17
        /*000a*/ 	.short	(.L_25 - .L_24)
.L_24:
        /*000c*/ 	.word	0x00000000
        /*0010*/ 	.short	0x0000
        /*0012*/ 	.short	0x0070
        /*0014*/ 	.byte	0x00, 0xf0, 0x01, 0x1c


	//----- nvinfo : EIATTR_SPARSE_MMA_MASK
	.align		4
.L_25:
        /*0018*/ 	.byte	0x03, 0x50
        /*001a*/ 	.short	0x0000


	//----- nvinfo : EIATTR_MAXREG_COUNT
	.align		4
        /*001c*/ 	.byte	0x03, 0x1b
        /*001e*/ 	.short	0x00a8


	//----- nvinfo : EIATTR_NUM_BARRIERS
	.align		4
        /*0020*/ 	.byte	0x02, 0x4c
        /*0022*/ 	.byte	0x02
	.zero		1


	//----- nvinfo : EIATTR_EXTERNS
	.align		4
        /*0024*/ 	.byte	0x04, 0x0f
        /*0026*/ 	.short	(.L_27 - .L_26)


	//   ....[0]....
	.align		4
.L_26:
        /*0028*/ 	.word	index@(__assertfail)


	//----- nvinfo : EIATTR_ANNOTATIONS
	.align		4
.L_27:
        /*002c*/ 	.byte	0x04, 0x55
        /*002e*/ 	.short	(.L_29 - .L_28)


	//   ....[0]....
.L_28:
        /*0030*/ 	.word	0x00000001
        /*0034*/ 	.byte	0x40, 0x30, 0x00, 0x00, 0x01, 0x00, 0x00, 0x00, 0x80, 0x32, 0x00, 0x00, 0x01, 0x00, 0x00, 0x00
        /* <DEDUP_REMOVED lines=797> */
        /*3214*/ 	.byte	0x90, 0x7a, 0x01, 0x00


	//----- nvinfo : EIATTR_MERCURY_ISA_VERSION
	.align		4
.L_29:
        /*3218*/ 	.byte	0x03, 0x5f
        /*321a*/ 	.short	0x0101


	//----- nvinfo : EIATTR_INT_WARP_WIDE_INSTR_OFFSETS
	.align		4
        /*321c*/ 	.byte	0x04, 0x31
        /*321e*/ 	.short	(.L_31 - .L_30)


	//   ....[0]....
.L_30:
        /*3220*/ 	.word	0x00001350


	//   ....[1]....
        /*3224*/ 	.word	0x00001370


	//   ....[2]....
        /*3228*/ 	.word	0x000014e0


	//   ....[3]....
        /*322c*/ 	.word	0x000014f0


	//   ....[4]....
        /*3230*/ 	.word	0x00001540


	//   ....[5]....
        /*3234*/ 	.word	0x00001580


	//   ....[6]....
        /*3238*/ 	.word	0x000015d0


	//   ....[7]....
        /*323c*/ 	.word	0x000015f0


	//----- nvinfo : EIATTR_COOP_GROUP_MASK_REGIDS
	.align		4
.L_31:
        /*3240*/ 	.byte	0x04, 0x29
        /*3242*/ 	.short	(.L_33 - .L_32)


	//   ....[0]....
.L_32:
        /*3244*/ 	.word	0xffffffff


	//   ....[1]....
        /*3248*/ 	.word	0xffffffff


	//   ....[2]....
        /*324c*/ 	.word	0xffffffff


	//   ....[3]....
        /*3250*/ 	.word	0xffffffff


	//   ....[4]....
        /*3254*/ 	.word	0xffffffff


	//   ....[5]....
        /*3258*/ 	.word	0xffffffff


	//   ....[6]....
        /*325c*/ 	.word	0xffffffff


	//   ....[7]....
        /*3260*/ 	.word	0xffffffff


	//   ....[8]....
        /*3264*/ 	.word	0xffffffff


	//   ....[9]....
        /*3268*/ 	.word	0xffffffff


	//   ....[10]....
        /*326c*/ 	.word	0xffffffff


	//   ....[11]....
        /*3270*/ 	.word	0xffffffff


	//   ....[12]....
        /*3274*/ 	.word	0xffffffff


	//   ....[13]....
        /*3278*/ 	.word	0xffffffff


	//   ....[14]....
        /*327c*/ 	.word	0xffffffff


	//   ....[15]....
        /*3280*/ 	.word	0xffffffff


	//   ....[16]....
        /*3284*/ 	.word	0xffffffff


	//   ....[17]....
        /*3288*/ 	.word	0xffffffff


	//   ....[18]....
        /*328c*/ 	.word	0xffffffff


	//   ....[19]....
        /*3290*/ 	.word	0xffffffff


	//   ....[20]....
        /*3294*/ 	.word	0xffffffff


	//   ....[21]....
        /*3298*/ 	.word	0xffffffff


	//   ....[22]....
        /*329c*/ 	.word	0xffffffff


	//   ....[23]....
        /*32a0*/ 	.word	0xffffffff


	//   ....[24]....
        /*32a4*/ 	.word	0xffffffff


	//   ....[25]....
        /*32a8*/ 	.word	0xffffffff


	//   ....[26]....
        /*32ac*/ 	.word	0xffffffff


	//   ....[27]....
        /*32b0*/ 	.word	0xffffffff


	//   ....[28]....
        /*32b4*/ 	.word	0xffffffff


	//   ....[29]....
        /*32b8*/ 	.word	0xffffffff


	//   ....[30]....
        /*32bc*/ 	.word	0xffffffff


	//   ....[31]....
        /*32c0*/ 	.word	0xffffffff


	//   ....[32]....
        /*32c4*/ 	.word	0xffffffff


	//   ....[33]....
        /*32c8*/ 	.word	0xffffffff


	//   ....[34]....
        /*32cc*/ 	.word	0xffffffff


	//   ....[35]....
        /*32d0*/ 	.word	0xffffffff


	//   ....[36]....
        /*32d4*/ 	.word	0xffffffff


	//   ....[37]....
        /*32d8*/ 	.word	0xffffffff


	//   ....[38]....
        /*32dc*/ 	.word	0xffffffff


	//   ....[39]....
        /*32e0*/ 	.word	0xffffffff


	//   ....[40]....
        /*32e4*/ 	.word	0xffffffff


	//   ....[41]....
        /*32e8*/ 	.word	0xffffffff


	//   ....[42]....
        /*32ec*/ 	.word	0xffffffff


	//   ....[43]....
        /*32f0*/ 	.word	0xffffffff


	//   ....[44]....
        /*32f4*/ 	.word	0xffffffff


	//   ....[45]....
        /*32f8*/ 	.word	0xffffffff


	//   ....[46]....
        /*32fc*/ 	.word	0xffffffff


	//   ....[47]....
        /*3300*/ 	.word	0xffffffff


	//   ....[48]....
        /*3304*/ 	.word	0xffffffff


	//   ....[49]....
        /*3308*/ 	.word	0xffffffff


	//   ....[50]....
        /*330c*/ 	.word	0xffffffff


	//   ....[51]....
        /*3310*/ 	.word	0xffffffff


	//   ....[52]....
        /*3314*/ 	.word	0xffffffff


	//   ....[53]....
        /*3318*/ 	.word	0xffffffff


	//   ....[54]....
        /*331c*/ 	.word	0xffffffff


	//   ....[55]....
        /*3320*/ 	.word	0xffffffff


	//   ....[56]....
        /*3324*/ 	.word	0xffffffff


	//   ....[57]....
        /*3328*/ 	.word	0xffffffff


	//   ....[58]....
        /*332c*/ 	.word	0xffffffff


	//   ....[59]....
        /*3330*/ 	.word	0xffffffff


	//   ....[60]....
        /*3334*/ 	.word	0xffffffff


	//   ....[61]....
        /*3338*/ 	.word	0xffffffff


	//   ....[62]....
        /*333c*/ 	.word	0xffffffff


	//   ....[63]....
        /*3340*/ 	.word	0xffffffff


	//   ....[64]....
        /*3344*/ 	.word	0xffffffff


	//   ....[65]....
        /*3348*/ 	.word	0xffffffff


	//   ....[66]....
        /*334c*/ 	.word	0xffffffff


	//   ....[67]....
        /*3350*/ 	.word	0xffffffff


	//   ....[68]....
        /*3354*/ 	.word	0xffffffff


	//   ....[69]....
        /*3358*/ 	.word	0xffffffff


	//   ....[70]....
        /*335c*/ 	.word	0xffffffff


	//   ....[71]....
        /*3360*/ 	.word	0xffffffff


	//   ....[72]....
        /*3364*/ 	.word	0xffffffff


	//   ....[73]....
        /*3368*/ 	.word	0xffffffff


	//   ....[74]....
        /*336c*/ 	.word	0xffffffff


	//   ....[75]....
        /*3370*/ 	.word	0xffffffff


	//   ....[76]....
        /*3374*/ 	.word	0xffffffff


	//   ....[77]....
        /*3378*/ 	.word	0xffffffff


	//   ....[78]....
        /*337c*/ 	.word	0xffffffff


	//   ....[79]....
        /*3380*/ 	.word	0x0500000f


	//----- nvinfo : EIATTR_COOP_GROUP_INSTR_OFFSETS
	.align		4
.L_33:
        /*3384*/ 	.byte	0x04, 0x28
        /*3386*/ 	.short	(.L_35 - .L_34)


	//   ....[0]....
.L_34:
        /*3388*/ 	.word	0x00000810


	//   ....[1]....
        /*338c*/ 	.word	0x00000890


	//   ....[2]....
        /*3390*/ 	.word	0x00000d30


	//   ....[3]....
        /*3394*/ 	.word	0x00000f30


	//   ....[4]....
        /*3398*/ 	.word	0x00001190


	//   ....[5]....
        /*339c*/ 	.word	0x000011d0


	//   ....[6]....
        /*33a0*/ 	.word	0x000016b0


	//   ....[7]....
        /*33a4*/ 	.word	0x00001df0


	//   ....[8]....
        /*33a8*/ 	.word	0x00001e20


	//   ....[9]....
        /*33ac*/ 	.word	0x00001ea0


	//   ....[10]....
        /*33b0*/ 	.word	0x00001eb0


	//   ....[11]....
        /*33b4*/ 	.word	0x00001ef0


	//   ....[12]....
        /*33b8*/ 	.word	0x00001f10


	//   ....[13]....
        /*33bc*/ 	.word	0x00001f50


	//   ....[14]....
        /*33c0*/ 	.word	0x00001f70


	//   ....[15]....
        /*33c4*/ 	.word	0x00001fb0


	//   ....[16]....
        /*33c8*/ 	.word	0x00001fd0


	//   ....[17]....
        /*33cc*/ 	.word	0x00002040


	//   ....[18]....
        /*33d0*/ 	.word	0x00002160


	//   ....[19]....
        /*33d4*/ 	.word	0x000021e0


	//   ....[20]....
        /*33d8*/ 	.word	0x000027c0


	//   ....[21]....
        /*33dc*/ 	.word	0x000027d0


	//   ....[22]....
        /*33e0*/ 	.word	0x00002820


	//   ....[23]....
        /*33e4*/ 	.word	0x00002830


	//   ....[24]....
        /*33e8*/ 	.word	0x00002880


	//   ....[25]....
        /*33ec*/ 	.word	0x00002890


	//   ....[26]....
        /*33f0*/ 	.word	0x000028e0


	//   ....[27]....
        /*33f4*/ 	.word	0x000028f0


	//   ....[28]....
        /*33f8*/ 	.word	0x00002940


	//   ....[29]....
        /*33fc*/ 	.word	0x00002950


	//   ....[30]....
        /*3400*/ 	.word	0x000029e0


	//   ....[31]....
        /*3404*/ 	.word	0x00002a50


	//   ....[32]....
        /*3408*/ 	.word	0x00002ae0


	//   ....[33]....
        /*340c*/ 	.word	0x00002b00


	//   ....[34]....
        /*3410*/ 	.word	0x00002b10


	//   ....[35]....
        /*3414*/ 	.word	0x00002b20


	//   ....[36]....
        /*3418*/ 	.word	0x00002b30


	//   ....[37]....
        /*341c*/ 	.word	0x00002b40


	//   ....[38]....
        /*3420*/ 	.word	0x000033c0


	//   ....[39]....
        /*3424*/ 	.word	0x00003660


	//   ....[40]....
        /*3428*/ 	.word	0x000039d0


	//   ....[41]....
        /*342c*/ 	.word	0x00013a20


	//   ....[42]....
        /*3430*/ 	.word	0x00013e40


	//   ....[43]....
        /*3434*/ 	.word	0x000141e0


	//   ....[44]....
        /*3438*/ 	.word	0x00015f50


	//   ....[45]....
        /*343c*/ 	.word	0x00016680


	//   ....[46]....
        /*3440*/ 	.word	0x00016af0


	//   ....[47]....
        /*3444*/ 	.word	0x00017920


	//   ....[48]....
        /*3448*/ 	.word	0x00018770


	//   ....[49]....
        /*344c*/ 	.word	0x00018790


	//   ....[50]....
        /*3450*/ 	.word	0x000187e0


	//   ....[51]....
        /*3454*/ 	.word	0x00018800


	//   ....[52]....
        /*3458*/ 	.word	0x00018840


	//   ....[53]....
        /*345c*/ 	.word	0x00018870


	//   ....[54]....
        /*3460*/ 	.word	0x000188b0


	//   ....[55]....
        /*3464*/ 	.word	0x000188e0


	//   ....[56]....
        /*3468*/ 	.word	0x00018920


	//   ....[57]....
        /*346c*/ 	.word	0x00018950


	//   ....[58]....
        /*3470*/ 	.word	0x000189e0


	//   ....[59]....
        /*3474*/ 	.word	0x00018b00


	//   ....[60]....
        /*3478*/ 	.word	0x00018b20


	//   ....[61]....
        /*347c*/ 	.word	0x00019180


	//   ....[62]....
        /*3480*/ 	.word	0x00019190


	//   ....[63]....
        /*3484*/ 	.word	0x000191e0


	//   ....[64]....
        /*3488*/ 	.word	0x000191f0


	//   ....[65]....
        /*348c*/ 	.word	0x00019240


	//   ....[66]....
        /*3490*/ 	.word	0x00019250


	//   ....[67]....
        /*3494*/ 	.word	0x000192a0


	//   ....[68]....
        /*3498*/ 	.word	0x000192b0


	//   ....[69]....
        /*349c*/ 	.word	0x00019300


	//   ....[70]....
        /*34a0*/ 	.word	0x00019310


	//   ....[71]....
        /*34a4*/ 	.word	0x000193a0


	//   ....[72]....
        /*34a8*/ 	.word	0x00019410


	//   ....[73]....
        /*34ac*/ 	.word	0x000194a0


	//   ....[74]....
        /*34b0*/ 	.word	0x000194c0


	//   ....[75]....
        /*34b4*/ 	.word	0x000194d0


	//   ....[76]....
        /*34b8*/ 	.word	0x000194e0


	//   ....[77]....
        /*34bc*/ 	.word	0x000194f0


	//   ....[78]....
        /*34c0*/ 	.word	0x00019500


	//   ....[79]....
        /*34c4*/ 	.word	0x0001b3d0


	//----- nvinfo : EIATTR_REG_RECONFIG
	.align		4
.L_35:
        /*34c8*/ 	.byte	0x01, 0x54
	.zero		2


	//----- nvinfo : EIATTR_SYSCALL_OFFSETS
	.align		4
        /*34cc*/ 	.byte	0x04, 0x46
        /*34ce*/ 	.short	(.L_37 - .L_36)


	//   ....[0]....
.L_36:
        /*34d0*/ 	.word	0x0000ce20


	//   ....[1]....
        /*34d4*/ 	.word	0x0000cf10


	//----- nvinfo : EIATTR_MBARRIER_INSTR_OFFSETS
	.align		4
.L_37:
        /*34d8*/ 	.byte	0x04, 0x39
        /*34da*/ 	.short	(.L_39 - .L_38)


	//   ....[0]....
.L_38:
        /*34dc*/ 	.word	0x00000c10
        /*34e0*/ 	.word	0x000000ff
        /*34e4*/ 	.word	0x00034400
        /*34e8*/ 	.short	0x0100
        /*34ea*/ 	.byte	0x0b
	.zero		1


	//   ....[1]....
        /*34ec*/ 	.word	0x00000c20
        /*34f0*/ 	.word	0x000000ff
        /*34f4*/ 	.word	0x00034440
        /*34f8*/ 	.short	0x0100
        /*34fa*/ 	.byte	0x0b
	.zero		1


	//   ....[2]....
        /*34fc*/ 	.word	0x00000c30
        /*3500*/ 	.word	0x000000ff
        /*3504*/ 	.word	0x00034408
        /*3508*/ 	.short	0x0100
        /*350a*/ 	.byte	0x0b
	.zero		1


	//   ....[3]....
        /*350c*/ 	.word	0x00000c40
        /*3510*/ 	.word	0x000000ff
        /*3514*/ 	.word	0x00034448
        /*3518*/ 	.short	0x0100
        /*351a*/ 	.byte	0x0b
	.zero		1


	//   ....[4]....
        /*351c*/ 	.word	0x00000c50
        /*3520*/ 	.word	0x000000ff
        /*3524*/ 	.word	0x00034410
        /*3528*/ 	.short	0x0100
        /*352a*/ 	.byte	0x0b
	.zero		1


	//   ....[5]....
        /*352c*/ 	.word	0x00000c60
        /*3530*/ 	.word	0x000000ff
        /*3534*/ 	.word	0x00034450
        /*3538*/ 	.short	0x0100
        /*353a*/ 	.byte	0x0b
	.zero		1


	//   ....[6]....
        /*353c*/ 	.word	0x00000c70
        /*3540*/ 	.word	0x000000ff
        /*3544*/ 	.word	0x00034418
        /*3548*/ 	.short	0x0100
        /*354a*/ 	.byte	0x0b
	.zero		1


	//   ....[7]....
        /*354c*/ 	.word	0x00000c80
        /*3550*/ 	.word	0x000000ff
        /*3554*/ 	.word	0x00034458
        /*3558*/ 	.short	0x0100
        /*355a*/ 	.byte	0x0b
	.zero		1


	//   ....[8]....
        /*355c*/ 	.word	0x00000c90
        /*3560*/ 	.word	0x000000ff
        /*3564*/ 	.word	0x00034420
        /*3568*/ 	.short	0x0100
        /*356a*/ 	.byte	0x0b
	.zero		1


	//   ....[9]....
        /*356c*/ 	.word	0x00000ca0
        /*3570*/ 	.word	0x000000ff
        /*3574*/ 	.word	0x00034460
        /*3578*/ 	.short	0x0100
        /*357a*/ 	.byte	0x0b
	.zero		1


	//   ....[10]....
        /*357c*/ 	.word	0x00000cb0
        /*3580*/ 	.word	0x000000ff
        /*3584*/ 	.word	0x00034428
        /*3588*/ 	.short	0x0100
        /*358a*/ 	.byte	0x0b
	.zero		1


	//   ....[11]....
        /*358c*/ 	.word	0x00000cc0
        /*3590*/ 	.word	0x000000ff
        /*3594*/ 	.word	0x00034468
        /*3598*/ 	.short	0x0100
        /*359a*/ 	.byte	0x0b
	.zero		1


	//   ....[12]....
        /*359c*/ 	.word	0x00000cd0
        /*35a0*/ 	.word	0x000000ff
        /*35a4*/ 	.word	0x00034430
        /*35a8*/ 	.short	0x0100
        /*35aa*/ 	.byte	0x0b
	.zero		1


	//   ....[13]....
        /*35ac*/ 	.word	0x00000ce0
        /*35b0*/ 	.word	0x000000ff
        /*35b4*/ 	.word	0x00034470
        /*35b8*/ 	.short	0x0100
        /*35ba*/ 	.byte	0x0b
	.zero		1


	//   ....[14]....
        /*35bc*/ 	.word	0x00000cf0
        /*35c0*/ 	.word	0x000000ff
        /*35c4*/ 	.word	0x00034438
        /*35c8*/ 	.short	0x0100
        /*35ca*/ 	.byte	0x0b
	.zero		1


	//   ....[15]....
        /*35cc*/ 	.word	0x00000d00
        /*35d0*/ 	.word	0x000000ff
        /*35d4*/ 	.word	0x00034478
        /*35d8*/ 	.short	0x0100
        /*35da*/ 	.byte	0x0b
	.zero		1


	//   ....[16]....
        /*35dc*/ 	.word	0x00000ea0
        /*35e0*/ 	.word	0x000000ff
        /*35e4*/ 	.word	0x00034480
        /*35e8*/ 	.short	0x0100
        /*35ea*/ 	.byte	0x0b
	.zero		1


	//   ....[17]....
        /*35ec*/ 	.word	0x00000eb0
        /*35f0*/ 	.word	0x000000ff
        /*35f4*/ 	.word	0x000344a0
        /*35f8*/ 	.short	0x0100
        /*35fa*/ 	.byte	0x0b
	.zero		1


	//   ....[18]....
        /*35fc*/ 	.word	0x00000ec0
        /*3600*/ 	.word	0x000000ff
        /*3604*/ 	.word	0x00034488
        /*3608*/ 	.short	0x0100
        /*360a*/ 	.byte	0x0b
	.zero		1


	//   ....[19]....
        /*360c*/ 	.word	0x00000ed0
        /*3610*/ 	.word	0x000000ff
        /*3614*/ 	.word	0x000344a8
        /*3618*/ 	.short	0x0100
        /*361a*/ 	.byte	0x0b
	.zero		1


	//   ....[20]....
        /*361c*/ 	.word	0x00000ee0
        /*3620*/ 	.word	0x000000ff
        /*3624*/ 	.word	0x00034490
        /*3628*/ 	.short	0x0100
        /*362a*/ 	.byte	0x0b
	.zero		1


	//   ....[21]....
        /*362c*/ 	.word	0x00000ef0
        /*3630*/ 	.word	0x000000ff
        /*3634*/ 	.word	0x000344b0
        /*3638*/ 	.short	0x0100
        /*363a*/ 	.byte	0x0b
	.zero		1


	//   ....[22]....
        /*363c*/ 	.word	0x00000f00
        /*3640*/ 	.word	0x000000ff
        /*3644*/ 	.word	0x00034498
        /*3648*/ 	.short	0x0100
        /*364a*/ 	.byte	0x0b
	.zero		1


	//   ....[23]....
        /*364c*/ 	.word	0x00000f10
        /*3650*/ 	.word	0x000000ff
        /*3654*/ 	.word	0x000344b8
        /*3658*/ 	.short	0x0100
        /*365a*/ 	.byte	0x0b
	.zero		1


	//   ....[24]....
        /*365c*/ 	.word	0x00001100
        /*3660*/ 	.word	0x000000ff
        /*3664*/ 	.word	0x000344c0
        /*3668*/ 	.short	0x0100
        /*366a*/ 	.byte	0x06
	.zero		1


	//   ....[25]....
        /*366c*/ 	.word	0x00001110
        /*3670*/ 	.word	0x000000ff
        /*3674*/ 	.word	0x000344e0
        /*3678*/ 	.short	0x0100
        /*367a*/ 	.byte	0x06
	.zero		1


	//   ....[26]....
        /*367c*/ 	.word	0x00001120
        /*3680*/ 	.word	0x000000ff
        /*3684*/ 	.word	0x000344c8
        /*3688*/ 	.short	0x0100
        /*368a*/ 	.byte	0x06
	.zero		1


	//   ....[27]....
        /*368c*/ 	.word	0x00001130
        /*3690*/ 	.word	0x000000ff
        /*3694*/ 	.word	0x000344e8
        /*3698*/ 	.short	0x0100
        /*369a*/ 	.byte	0x06
	.zero		1


	//   ....[28]....
        /*369c*/ 	.word	0x00001140
        /*36a0*/ 	.word	0x000000ff
        /*36a4*/ 	.word	0x000344d0
        /*36a8*/ 	.short	0x0100
        /*36aa*/ 	.byte	0x06
	.zero		1


	//   ....[29]....
        /*36ac*/ 	.word	0x00001150
        /*36b0*/ 	.word	0x000000ff
        /*36b4*/ 	.word	0x000344f0
        /*36b8*/ 	.short	0x0100
        /*36ba*/ 	.byte	0x06
	.zero		1


	//   ....[30]....
        /*36bc*/ 	.word	0x00001160
        /*36c0*/ 	.word	0x000000ff
        /*36c4*/ 	.word	0x000344d8
        /*36c8*/ 	.short	0x0100
        /*36ca*/ 	.byte	0x06
	.zero		1


	//   ....[31]....
        /*36cc*/ 	.word	0x00001170
        /*36d0*/ 	.word	0x000000ff
        /*36d4*/ 	.word	0x000344f8
        /*36d8*/ 	.short	0x0100
        /*36da*/ 	.byte	0x06
	.zero		1


	//   ....[32]....
        /*36dc*/ 	.word	0x00001530
        /*36e0*/ 	.word	0x000000ff
        /*36e4*/ 	.word	0x00034500
        /*36e8*/ 	.short	0x0100
        /*36ea*/ 	.byte	0x06
	.zero		1


	//   ....[33]....
        /*36ec*/ 	.word	0x00001570
        /*36f0*/ 	.word	0x000000ff
        /*36f4*/ 	.word	0x00034508
        /*36f8*/ 	.short	0x0100
        /*36fa*/ 	.byte	0x06
	.zero		1


	//   ....[34]....
        /*36fc*/ 	.word	0x000015c0
        /*3700*/ 	.word	0x000000ff
        /*3704*/ 	.word	0x00034510
        /*3708*/ 	.short	0x0100
        /*370a*/ 	.byte	0x0b
	.zero		1


	//   ....[35]....
        /*370c*/ 	.word	0x000015e0
        /*3710*/ 	.word	0x000000ff
        /*3714*/ 	.word	0x00034518
        /*3718*/ 	.short	0x0100
        /*371a*/ 	.byte	0x0b
	.zero		1


	//   ....[36]....
        /*371c*/ 	.word	0x00001650
        /*3720*/ 	.word	0x000000ff
        /*3724*/ 	.word	0x00034520
        /*3728*/ 	.short	0x0100
        /*372a*/ 	.byte	0x0b
	.zero		1


	//   ....[37]....
        /*372c*/ 	.word	0x00001660
        /*3730*/ 	.word	0x000000ff
        /*3734*/ 	.word	0x00034528
        /*3738*/ 	.short	0x0100
        /*373a*/ 	.byte	0x0b
	.zero		1


	//   ....[38]....
        /*373c*/ 	.word	0x00003110
        /*3740*/ 	.word	0x000000ff
        /*3744*/ 	.word	0x00034400
        /*3748*/ 	.short	0x010a
        /*374a*/ 	.byte	0x0b
	.zero		1


	//   ....[39]....
        /*374c*/ 	.word	0x000031f0
        /*3750*/ 	.word	0x000000ff
        /*3754*/ 	.word	0x00000000
        /*3758*/ 	.short	0x0101
        /*375a*/ 	.byte	0x0b
	.zero		1


	//   ....[40]....
        /*375c*/ 	.word	0x00003e10
        /*3760*/ 	.word	0x00000008
        /*3764*/ 	.word	0x00000000
        /*3768*/ 	.short	0x010a
        /*376a*/ 	.byte	0x2f
	.zero		1


	//   ....[41]....
        /*376c*/ 	.word	0x00004b40
        /*3770*/ 	.word	0x000000ff
        /*3774*/ 	.word	0x00034480
        /*3778*/ 	.short	0x010a
        /*377a*/ 	.byte	0x04
	.zero		1


	//   ....[42]....
        /*377c*/ 	.word	0x00004b80
        /*3780*/ 	.word	0x000000ff
        /*3784*/ 	.word	0x00034480
        /*3788*/ 	.short	0x010a
        /*378a*/ 	.byte	0x04
	.zero		1


	//   ....[43]....
        /*378c*/ 	.word	0x00008460
        /*3790*/ 	.word	0x000000ff
        /*3794*/ 	.word	0x00034480
        /*3798*/ 	.short	0x010a
        /*379a*/ 	.byte	0x04
	.zero		1


	//   ....[44]....
        /*379c*/ 	.word	0x000084a0
        /*37a0*/ 	.word	0x000000ff
        /*37a4*/ 	.word	0x00034480
        /*37a8*/ 	.short	0x010a
        /*37aa*/ 	.byte	0x04
	.zero		1


	//   ....[45]....
        /*37ac*/ 	.word	0x0000c900
        /*37b0*/ 	.word	0x00000004
        /*37b4*/ 	.word	0x00000000
        /*37b8*/ 	.short	0x0101
        /*37ba*/ 	.byte	0x3f
	.zero		1


	//   ....[46]....
        /*37bc*/ 	.word	0x0000ca10
        /*37c0*/ 	.word	0x00000000
        /*37c4*/ 	.word	0x00000000
        /*37c8*/ 	.short	0x0101
        /*37ca*/ 	.byte	0x33
	.zero		1


	//   ....[47]....
        /*37cc*/ 	.word	0x0000caf0
        /*37d0*/ 	.word	0x00000000
        /*37d4*/ 	.word	0x00000000
        /*37d8*/ 	.short	0x0101
        /*37da*/ 	.byte	0x3f
	.zero		1


	//   ....[48]....
        /*37dc*/ 	.word	0x0000cb50
        /*37e0*/ 	.word	0x00000008
        /*37e4*/ 	.word	0x00000010
        /*37e8*/ 	.short	0x010a
        /*37ea*/ 	.byte	0x2f
	.zero		1


	//   ....[49]....
        /*37ec*/ 	.word	0x0000d2b0
        /*37f0*/ 	.word	0x000000ff
        /*37f4*/ 	.word	0x000344c0
        /*37f8*/ 	.short	0x010a
        /*37fa*/ 	.byte	0x32
	.zero		1


	//   ....[50]....
        /*37fc*/ 	.word	0x0000d990
        /*3800*/ 	.word	0x000000ff
        /*3804*/ 	.word	0x000344c8
        /*3808*/ 	.short	0x010a
        /*380a*/ 	.byte	0x32
	.zero		1


	//   ....[51]....
        /*380c*/ 	.word	0x0000dee0
        /*3810*/ 	.word	0x000000ff
        /*3814*/ 	.word	0x00000000
        /*3818*/ 	.short	0x0101
        /*381a*/ 	.byte	0x07
	.zero		1


	//   ....[52]....
        /*381c*/ 	.word	0x0000df10
        /*3820*/ 	.word	0x000000ff
        /*3824*/ 	.word	0x000344d0
        /*3828*/ 	.short	0x010a
        /*382a*/ 	.byte	0x32
	.zero		1


	//   ....[53]....
        /*382c*/ 	.word	0x0000e560
        /*3830*/ 	.word	0x000000ff
        /*3834*/ 	.word	0x00000000
        /*3838*/ 	.short	0x0101
        /*383a*/ 	.byte	0x08
	.zero		1


	//   ....[54]....
        /*383c*/ 	.word	0x0000e590
        /*3840*/ 	.word	0x000000ff
        /*3844*/ 	.word	0x000344d8
        /*3848*/ 	.short	0x010a
        /*384a*/ 	.byte	0x32
	.zero		1


	//   ....[55]....
        /*384c*/ 	.word	0x0000eae0
        /*3850*/ 	.word	0x000000ff
        /*3854*/ 	.word	0x00000000
        /*3858*/ 	.short	0x0101
        /*385a*/ 	.byte	0x09
	.zero		1


	//   ....[56]....
        /*385c*/ 	.word	0x0000eb30
        /*3860*/ 	.word	0x000000ff
        /*3864*/ 	.word	0x000344c0
        /*3868*/ 	.short	0x010a
        /*386a*/ 	.byte	0x32
	.zero		1


	//   ....[57]....
        /*386c*/ 	.word	0x0000f180
        /*3870*/ 	.word	0x000000ff
        /*3874*/ 	.word	0x00000000
        /*3878*/ 	.short	0x0101
        /*387a*/ 	.byte	0x0a
	.zero		1


	//   ....[58]....
        /*387c*/ 	.word	0x0000f1b0
        /*3880*/ 	.word	0x000000ff
        /*3884*/ 	.word	0x000344c8
        /*3888*/ 	.short	0x010a
        /*388a*/ 	.byte	0x32
	.zero		1


	//   ....[59]....
        /*388c*/ 	.word	0x0000f6e0
        /*3890*/ 	.word	0x000000ff
        /*3894*/ 	.word	0x00000000
        /*3898*/ 	.short	0x0101
        /*389a*/ 	.byte	0x07
	.zero		1


	//   ....[60]....
        /*389c*/ 	.word	0x0000f710
        /*38a0*/ 	.word	0x000000ff
        /*38a4*/ 	.word	0x000344d0
        /*38a8*/ 	.short	0x010a
        /*38aa*/ 	.byte	0x32
	.zero		1


	//   ....[61]....
        /*38ac*/ 	.word	0x0000fd40
        /*38b0*/ 	.word	0x000000ff
        /*38b4*/ 	.word	0x00000000
        /*38b8*/ 	.short	0x0101
        /*38ba*/ 	.byte	0x08
	.zero		1


	//   ....[62]....
        /*38bc*/ 	.word	0x0000fd70
        /*38c0*/ 	.word	0x000000ff
        /*38c4*/ 	.word	0x000344d8
        /*38c8*/ 	.short	0x010a
        /*38ca*/ 	.byte	0x32
	.zero		1


	//   ....[63]....
        /*38cc*/ 	.word	0x000102a0
        /*38d0*/ 	.word	0x000000ff
        /*38d4*/ 	.word	0x00000000
        /*38d8*/ 	.short	0x0101
        /*38da*/ 	.byte	0x09
	.zero		1


	//   ....[64]....
        /*38dc*/ 	.word	0x000102d0
        /*38e0*/ 	.word	0x000000ff
        /*38e4*/ 	.word	0x000344c0
        /*38e8*/ 	.short	0x010a
        /*38ea*/ 	.byte	0x32
	.zero		1


	//   ....[65]....
        /*38ec*/ 	.word	0x00010900
        /*38f0*/ 	.word	0x000000ff
        /*38f4*/ 	.word	0x00000000
        /*38f8*/ 	.short	0x0101
        /*38fa*/ 	.byte	0x0a
	.zero		1


	//   ....[66]....
        /*38fc*/ 	.word	0x00010930
        /*3900*/ 	.word	0x000000ff
        /*3904*/ 	.word	0x000344c8
        /*3908*/ 	.short	0x010a
        /*390a*/ 	.byte	0x32
	.zero		1


	//   ....[67]....
        /*390c*/ 	.word	0x00010e60
        /*3910*/ 	.word	0x000000ff
        /*3914*/ 	.word	0x00000000
        /*3918*/ 	.short	0x0101
        /*391a*/ 	.byte	0x07
	.zero		1


	//   ....[68]....
        /*391c*/ 	.word	0x00010e90
        /*3920*/ 	.word	0x000000ff
        /*3924*/ 	.word	0x000344d0
        /*3928*/ 	.short	0x010a
        /*392a*/ 	.byte	0x32
	.zero		1


	//   ....[69]....
        /*392c*/ 	.word	0x000114c0
        /*3930*/ 	.word	0x000000ff
        /*3934*/ 	.word	0x00000000
        /*3938*/ 	.short	0x0101
        /*393a*/ 	.byte	0x08
	.zero		1


	//   ....[70]....
        /*393c*/ 	.word	0x000114f0
        /*3940*/ 	.word	0x000000ff
        /*3944*/ 	.word	0x000344d8
        /*3948*/ 	.short	0x010a
        /*394a*/ 	.byte	0x32
	.zero		1


	//   ....[71]....
        /*394c*/ 	.word	0x00011a20
        /*3950*/ 	.word	0x000000ff
        /*3954*/ 	.word	0x00000000
        /*3958*/ 	.short	0x0101
        /*395a*/ 	.byte	0x09
	.zero		1


	//   ....[72]....
        /*395c*/ 	.word	0x00011a50
        /*3960*/ 	.word	0x000000ff
        /*3964*/ 	.word	0x000344c0
        /*3968*/ 	.short	0x010a
        /*396a*/ 	.byte	0x32
	.zero		1


	//   ....[73]....
        /*396c*/ 	.word	0x00012080
        /*3970*/ 	.word	0x000000ff
        /*3974*/ 	.word	0x00000000
        /*3978*/ 	.short	0x0101
        /*397a*/ 	.byte	0x0a
	.zero		1


	//   ....[74]....
        /*397c*/ 	.word	0x000120b0
        /*3980*/ 	.word	0x000000ff
        /*3984*/ 	.word	0x000344c8
        /*3988*/ 	.short	0x010a
        /*398a*/ 	.byte	0x32
	.zero		1


	//   ....[75]....
        /*398c*/ 	.word	0x000125e0
        /*3990*/ 	.word	0x000000ff
        /*3994*/ 	.word	0x00000000
        /*3998*/ 	.short	0x0101
        /*399a*/ 	.byte	0x07
	.zero		1


	//   ....[76]....
        /*399c*/ 	.word	0x00012610
        /*39a0*/ 	.word	0x000000ff
        /*39a4*/ 	.word	0x000344d0
        /*39a8*/ 	.short	0x010a
        /*39aa*/ 	.byte	0x32
	.zero		1


	//   ....[77]....
        /*39ac*/ 	.word	0x00012c40
        /*39b0*/ 	.word	0x000000ff
        /*39b4*/ 	.word	0x00000000
        /*39b8*/ 	.short	0x0101
        /*39ba*/ 	.byte	0x08
	.zero		1


	//   ....[78]....
        /*39bc*/ 	.word	0x00012c70
        /*39c0*/ 	.word	0x000000ff
        /*39c4*/ 	.word	0x000344d8
        /*39c8*/ 	.short	0x010a
        /*39ca*/ 	.byte	0x32
	.zero		1


	//   ....[79]....
        /*39cc*/ 	.word	0x000131b0
        /*39d0*/ 	.word	0x000000ff
        /*39d4*/ 	.word	0x00000000
        /*39d8*/ 	.short	0x0101
        /*39da*/ 	.byte	0x09
	.zero		1


	//   ....[80]....
        /*39dc*/ 	.word	0x00013240
        /*39e0*/ 	.word	0x000000ff
        /*39e4*/ 	.word	0x00034400
        /*39e8*/ 	.short	0x010a
        /*39ea*/ 	.byte	0x04
	.zero		1


	//   ....[81]....
        /*39ec*/ 	.word	0x00013340
        /*39f0*/ 	.word	0x000000ff
        /*39f4*/ 	.word	0x00000000
        /*39f8*/ 	.short	0x0101
        /*39fa*/ 	.byte	0x04
	.zero		1


	//   ....[82]....
        /*39fc*/ 	.word	0x00013540
        /*3a00*/ 	.word	0x000000ff
        /*3a04*/ 	.word	0x00034400
        /*3a08*/ 	.short	0x010a
        /*3a0a*/ 	.byte	0x04
	.zero		1


	//   ....[83]....
        /*3a0c*/ 	.word	0x00013630
        /*3a10*/ 	.word	0x000000ff
        /*3a14*/ 	.word	0x00000000
        /*3a18*/ 	.short	0x0101
        /*3a1a*/ 	.byte	0x04
	.zero		1


	//   ....[84]....
        /*3a1c*/ 	.word	0x00013b10
        /*3a20*/ 	.word	0x000000ff
        /*3a24*/ 	.word	0x00000000
        /*3a28*/ 	.short	0x0101
        /*3a2a*/ 	.byte	0x0a
	.zero		1


	//   ....[85]....
        /*3a2c*/ 	.word	0x00013b40
        /*3a30*/ 	.word	0x00000000
        /*3a34*/ 	.word	0x00000000
        /*3a38*/ 	.short	0x0101
        /*3a3a*/ 	.byte	0x33
	.zero		1


	//   ....[86]....
        /*3a3c*/ 	.word	0x000142e0
        /*3a40*/ 	.word	0x000000ff
        /*3a44*/ 	.word	0x00034508
        /*3a48*/ 	.short	0x010a
        /*3a4a*/ 	.byte	0x06
	.zero		1


	//   ....[87]....
        /*3a4c*/ 	.word	0x00014410
        /*3a50*/ 	.word	0x000000ff
        /*3a54*/ 	.word	0x00034400
        /*3a58*/ 	.short	0x010a
        /*3a5a*/ 	.byte	0x07
	.zero		1


	//   ....[88]....
        /*3a5c*/ 	.word	0x00014530
        /*3a60*/ 	.word	0x000000ff
        /*3a64*/ 	.word	0x00000000
        /*3a68*/ 	.short	0x0101
        /*3a6a*/ 	.byte	0x07
	.zero		1


	//   ....[89]....
        /*3a6c*/ 	.word	0x00014720
        /*3a70*/ 	.word	0x000000ff
        /*3a74*/ 	.word	0x000344e0
        /*3a78*/ 	.short	0x010a
        /*3a7a*/ 	.byte	0x06
	.zero		1


	//   ....[90]....
        /*3a7c*/ 	.word	0x000147e0
        /*3a80*/ 	.word	0x000000ff
        /*3a84*/ 	.word	0x000344c0
        /*3a88*/ 	.short	0x010b
        /*3a8a*/ 	.byte	0x06
	.zero		1


	//   ....[91]....
        /*3a8c*/ 	.word	0x00014840
        /*3a90*/ 	.word	0x000000ff
        /*3a94*/ 	.word	0x00000000
        /*3a98*/ 	.short	0x0101
        /*3a9a*/ 	.byte	0x07
	.zero		1


	//   ....[92]....
        /*3a9c*/ 	.word	0x00014870
        /*3aa0*/ 	.word	0x000000ff
        /*3aa4*/ 	.word	0x000344e8
        /*3aa8*/ 	.short	0x010a
        /*3aaa*/ 	.byte	0x06
	.zero		1


	//   ....[93]....
        /*3aac*/ 	.word	0x00014950
        /*3ab0*/ 	.word	0x000000ff
        /*3ab4*/ 	.word	0x000344c8
        /*3ab8*/ 	.short	0x010b
        /*3aba*/ 	.byte	0x06
	.zero		1


	//   ....[94]....
        /*3abc*/ 	.word	0x000149c0
        /*3ac0*/ 	.word	0x000000ff
        /*3ac4*/ 	.word	0x00000000
        /*3ac8*/ 	.short	0x0101
        /*3aca*/ 	.byte	0x0e
	.zero		1


	//   ....[95]....
        /*3acc*/ 	.word	0x000149f0
        /*3ad0*/ 	.word	0x000000ff
        /*3ad4*/ 	.word	0x000344f0
        /*3ad8*/ 	.short	0x010a
        /*3ada*/ 	.byte	0x06
	.zero		1


	//   ....[96]....
        /*3adc*/ 	.word	0x00014ac0
        /*3ae0*/ 	.word	0x000000ff
        /*3ae4*/ 	.word	0x000344d0
        /*3ae8*/ 	.short	0x010b
        /*3aea*/ 	.byte	0x06
	.zero		1


	//   ....[97]....
        /*3aec*/ 	.word	0x00014b20
        /*3af0*/ 	.word	0x000000ff
        /*3af4*/ 	.word	0x00000000
        /*3af8*/ 	.short	0x0101
        /*3afa*/ 	.byte	0x0f
	.zero		1


	//   ....[98]....
        /*3afc*/ 	.word	0x00014b50
        /*3b00*/ 	.word	0x000000ff
        /*3b04*/ 	.word	0x000344f8
        /*3b08*/ 	.short	0x010a
        /*3b0a*/ 	.byte	0x06
	.zero		1


	//   ....[99]....
        /*3b0c*/ 	.word	0x00014c30
        /*3b10*/ 	.word	0x000000ff
        /*3b14*/ 	.word	0x000344d8
        /*3b18*/ 	.short	0x010b
        /*3b1a*/ 	.byte	0x06
	.zero		1


	//   ....[100]....
        /*3b1c*/ 	.word	0x00014ca0
        /*3b20*/ 	.word	0x000000ff
        /*3b24*/ 	.word	0x00000000
        /*3b28*/ 	.short	0x0101
        /*3b2a*/ 	.byte	0x10
	.zero		1


	//   ....[101]....
        /*3b2c*/ 	.word	0x00014ce0
        /*3b30*/ 	.word	0x000000ff
        /*3b34*/ 	.word	0x000344e0
        /*3b38*/ 	.short	0x010a
        /*3b3a*/ 	.byte	0x06
	.zero		1


	//   ....[102]....
        /*3b3c*/ 	.word	0x00014da0
        /*3b40*/ 	.word	0x000000ff
        /*3b44*/ 	.word	0x000344c0
        /*3b48*/ 	.short	0x010b
        /*3b4a*/ 	.byte	0x06
	.zero		1


	//   ....[103]....
        /*3b4c*/ 	.word	0x00014de0
        /*3b50*/ 	.word	0x000000ff
        /*3b54*/ 	.word	0x00000000
        /*3b58*/ 	.short	0x0101
        /*3b5a*/ 	.byte	0x07
	.zero		1


	//   ....[104]....
        /*3b5c*/ 	.word	0x00014e10
        /*3b60*/ 	.word	0x000000ff
        /*3b64*/ 	.word	0x000344e8
        /*3b68*/ 	.short	0x010a
        /*3b6a*/ 	.byte	0x06
	.zero		1


	//   ....[105]....
        /*3b6c*/ 	.word	0x00014ee0
        /*3b70*/ 	.word	0x000000ff
        /*3b74*/ 	.word	0x000344c8
        /*3b78*/ 	.short	0x010b
        /*3b7a*/ 	.byte	0x06
	.zero		1


	//   ....[106]....
        /*3b7c*/ 	.word	0x00014f20
        /*3b80*/ 	.word	0x000000ff
        /*3b84*/ 	.word	0x00000000
        /*3b88*/ 	.short	0x0101
        /*3b8a*/ 	.byte	0x0e
	.zero		1


	//   ....[107]....
        /*3b8c*/ 	.word	0x00014f60
        /*3b90*/ 	.word	0x000000ff
        /*3b94*/ 	.word	0x000344f0
        /*3b98*/ 	.short	0x010a
        /*3b9a*/ 	.byte	0x06
	.zero		1


	//   ....[108]....
        /*3b9c*/ 	.word	0x00015020
        /*3ba0*/ 	.word	0x000000ff
        /*3ba4*/ 	.word	0x000344d0
        /*3ba8*/ 	.short	0x010b
        /*3baa*/ 	.byte	0x06
	.zero		1


	//   ....[109]....
        /*3bac*/ 	.word	0x00015060
        /*3bb0*/ 	.word	0x000000ff
        /*3bb4*/ 	.word	0x00000000
        /*3bb8*/ 	.short	0x0101
        /*3bba*/ 	.byte	0x0f
	.zero		1


	//   ....[110]....
        /*3bbc*/ 	.word	0x00015090
        /*3bc0*/ 	.word	0x000000ff
        /*3bc4*/ 	.word	0x000344f8
        /*3bc8*/ 	.short	0x010a
        /*3bca*/ 	.byte	0x06
	.zero		1


	//   ....[111]....
        /*3bcc*/ 	.word	0x00015160
        /*3bd0*/ 	.word	0x000000ff
        /*3bd4*/ 	.word	0x000344d8
        /*3bd8*/ 	.short	0x010b
        /*3bda*/ 	.byte	0x06
	.zero		1


	//   ....[112]....
        /*3bdc*/ 	.word	0x000151a0
        /*3be0*/ 	.word	0x000000ff
        /*3be4*/ 	.word	0x00000000
        /*3be8*/ 	.short	0x0101
        /*3bea*/ 	.byte	0x10
	.zero		1


	//   ....[113]....
        /*3bec*/ 	.word	0x000151e0
        /*3bf0*/ 	.word	0x000000ff
        /*3bf4*/ 	.word	0x000344e0
        /*3bf8*/ 	.short	0x010a
        /*3bfa*/ 	.byte	0x06
	.zero		1


	//   ....[114]....
        /*3bfc*/ 	.word	0x000152a0
        /*3c00*/ 	.word	0x000000ff
        /*3c04*/ 	.word	0x000344c0
        /*3c08*/ 	.short	0x010b
        /*3c0a*/ 	.byte	0x06
	.zero		1


	//   ....[115]....
        /*3c0c*/ 	.word	0x000152e0
        /*3c10*/ 	.word	0x000000ff
        /*3c14*/ 	.word	0x00000000
        /*3c18*/ 	.short	0x0101
        /*3c1a*/ 	.byte	0x07
	.zero		1


	//   ....[116]....
        /*3c1c*/ 	.word	0x00015310
        /*3c20*/ 	.word	0x000000ff
        /*3c24*/ 	.word	0x000344e8
        /*3c28*/ 	.short	0x010a
        /*3c2a*/ 	.byte	0x06
	.zero		1


	//   ....[117]....
        /*3c2c*/ 	.word	0x000153e0
        /*3c30*/ 	.word	0x000000ff
        /*3c34*/ 	.word	0x000344c8
        /*3c38*/ 	.short	0x010b
        /*3c3a*/ 	.byte	0x06
	.zero		1


	//   ....[118]....
        /*3c3c*/ 	.word	0x00015420
        /*3c40*/ 	.word	0x000000ff
        /*3c44*/ 	.word	0x00000000
        /*3c48*/ 	.short	0x0101
        /*3c4a*/ 	.byte	0x0e
	.zero		1


	//   ....[119]....
        /*3c4c*/ 	.word	0x00015460
        /*3c50*/ 	.word	0x000000ff
        /*3c54*/ 	.word	0x000344f0
        /*3c58*/ 	.short	0x010a
        /*3c5a*/ 	.byte	0x06
	.zero		1


	//   ....[120]....
        /*3c5c*/ 	.word	0x00015520
        /*3c60*/ 	.word	0x000000ff
        /*3c64*/ 	.word	0x000344d0
        /*3c68*/ 	.short	0x010b
        /*3c6a*/ 	.byte	0x06
	.zero		1


	//   ....[121]....
        /*3c6c*/ 	.word	0x00015560
        /*3c70*/ 	.word	0x000000ff
        /*3c74*/ 	.word	0x00000000
        /*3c78*/ 	.short	0x0101
        /*3c7a*/ 	.byte	0x0f
	.zero		1


	//   ....[122]....
        /*3c7c*/ 	.word	0x00015590
        /*3c80*/ 	.word	0x000000ff
        /*3c84*/ 	.word	0x000344f8
        /*3c88*/ 	.short	0x010a
        /*3c8a*/ 	.byte	0x06
	.zero		1


	//   ....[123]....
        /*3c8c*/ 	.word	0x00015660
        /*3c90*/ 	.word	0x000000ff
        /*3c94*/ 	.word	0x000344d8
        /*3c98*/ 	.short	0x010b
        /*3c9a*/ 	.byte	0x06
	.zero		1


	//   ....[124]....
        /*3c9c*/ 	.word	0x000156a0
        /*3ca0*/ 	.word	0x000000ff
        /*3ca4*/ 	.word	0x00000000
        /*3ca8*/ 	.short	0x0101
        /*3caa*/ 	.byte	0x10
	.zero		1


	//   ....[125]....
        /*3cac*/ 	.word	0x000156e0
        /*3cb0*/ 	.word	0x000000ff
        /*3cb4*/ 	.word	0x000344e0
        /*3cb8*/ 	.short	0x010a
        /*3cba*/ 	.byte	0x06
	.zero		1


	//   ....[126]....
        /*3cbc*/ 	.word	0x000157a0
        /*3cc0*/ 	.word	0x000000ff
        /*3cc4*/ 	.word	0x000344c0
        /*3cc8*/ 	.short	0x010b
        /*3cca*/ 	.byte	0x06
	.zero		1


	//   ....[127]....
        /*3ccc*/ 	.word	0x000157e0
        /*3cd0*/ 	.word	0x000000ff
        /*3cd4*/ 	.word	0x00000000
        /*3cd8*/ 	.short	0x0101
        /*3cda*/ 	.byte	0x07
	.zero		1


	//   ....[128]....
        /*3cdc*/ 	.word	0x00015810
        /*3ce0*/ 	.word	0x000000ff
        /*3ce4*/ 	.word	0x000344e8
        /*3ce8*/ 	.short	0x010a
        /*3cea*/ 	.byte	0x06
	.zero		1


	//   ....[129]....
        /*3cec*/ 	.word	0x000158e0
        /*3cf0*/ 	.word	0x000000ff
        /*3cf4*/ 	.word	0x000344c8
        /*3cf8*/ 	.short	0x010b
        /*3cfa*/ 	.byte	0x06
	.zero		1


	//   ....[130]....
        /*3cfc*/ 	.word	0x00015920
        /*3d00*/ 	.word	0x000000ff
        /*3d04*/ 	.word	0x00000000
        /*3d08*/ 	.short	0x0101
        /*3d0a*/ 	.byte	0x0e
	.zero		1


	//   ....[131]....
        /*3d0c*/ 	.word	0x00015960
        /*3d10*/ 	.word	0x000000ff
        /*3d14*/ 	.word	0x000344f0
        /*3d18*/ 	.short	0x010a
        /*3d1a*/ 	.byte	0x06
	.zero		1


	//   ....[132]....
        /*3d1c*/ 	.word	0x00015a30
        /*3d20*/ 	.word	0x000000ff
        /*3d24*/ 	.word	0x000344d0
        /*3d28*/ 	.short	0x010b
        /*3d2a*/ 	.byte	0x06
	.zero		1


	//   ....[133]....
        /*3d2c*/ 	.word	0x00015a70
        /*3d30*/ 	.word	0x000000ff
        /*3d34*/ 	.word	0x00000000
        /*3d38*/ 	.short	0x0101
        /*3d3a*/ 	.byte	0x0f
	.zero		1


	//   ....[134]....
        /*3d3c*/ 	.word	0x00015aa0
        /*3d40*/ 	.word	0x000000ff
        /*3d44*/ 	.word	0x000344f8
        /*3d48*/ 	.short	0x010a
        /*3d4a*/ 	.byte	0x06
	.zero		1


	//   ....[135]....
        /*3d4c*/ 	.word	0x00015b70
        /*3d50*/ 	.word	0x000000ff
        /*3d54*/ 	.word	0x000344d8
        /*3d58*/ 	.short	0x010b
        /*3d5a*/ 	.byte	0x06
	.zero		1


	//   ....[136]....
        /*3d5c*/ 	.word	0x00015bc0
        /*3d60*/ 	.word	0x000000ff
        /*3d64*/ 	.word	0x00000000
        /*3d68*/ 	.short	0x0101
        /*3d6a*/ 	.byte	0x10
	.zero		1


	//   ....[137]....
        /*3d6c*/ 	.word	0x00016130
        /*3d70*/ 	.word	0x000000ff
        /*3d74*/ 	.word	0x000344e0
        /*3d78*/ 	.short	0x010a
        /*3d7a*/ 	.byte	0x06
	.zero		1


	//   ....[138]....
        /*3d7c*/ 	.word	0x00016170
        /*3d80*/ 	.word	0x000000ff
        /*3d84*/ 	.word	0x000344e8
        /*3d88*/ 	.short	0x010a
        /*3d8a*/ 	.byte	0x06
	.zero		1


	//   ....[139]....
        /*3d8c*/ 	.word	0x000161b0
        /*3d90*/ 	.word	0x000000ff
        /*3d94*/ 	.word	0x000344f0
        /*3d98*/ 	.short	0x010a
        /*3d9a*/ 	.byte	0x06
	.zero		1


	//   ....[140]....
        /*3d9c*/ 	.word	0x00016220
        /*3da0*/ 	.word	0x00000003
        /*3da4*/ 	.word	0x000344f8
        /*3da8*/ 	.short	0x010a
        /*3daa*/ 	.byte	0x3f
	.zero		1


	//   ....[141]....
        /*3dac*/ 	.word	0x00016f00
        /*3db0*/ 	.word	0x00000008
        /*3db4*/ 	.word	0x000344a0
        /*3db8*/ 	.short	0x010a
        /*3dba*/ 	.byte	0x3f
	.zero		1


	//   ....[142]....
        /*3dbc*/ 	.word	0x00017190
        /*3dc0*/ 	.word	0x000000ff
        /*3dc4*/ 	.word	0x00034508
        /*3dc8*/ 	.short	0x0101
        /*3dca*/ 	.byte	0x12
	.zero		1


	//   ....[143]....
        /*3dcc*/ 	.word	0x00017290
        /*3dd0*/ 	.word	0x00000003
        /*3dd4*/ 	.word	0x00034400
        /*3dd8*/ 	.short	0x010a
        /*3dda*/ 	.byte	0x3f
	.zero		1


	//   ....[144]....
        /*3ddc*/ 	.word	0x000173d0
        /*3de0*/ 	.word	0x00000002
        /*3de4*/ 	.word	0x00000000
        /*3de8*/ 	.short	0x0101
        /*3dea*/ 	.byte	0x3f
	.zero		1


	//   ....[145]....
        /*3dec*/ 	.word	0x00017bd0
        /*3df0*/ 	.word	0x00000007
        /*3df4*/ 	.word	0x00000000
        /*3df8*/ 	.short	0x010a
        /*3dfa*/ 	.byte	0x3f
	.zero		1


	//   ....[146]....
        /*3dfc*/ 	.word	0x00017c50
        /*3e00*/ 	.word	0x00000009
        /*3e04*/ 	.word	0x00000000
        /*3e08*/ 	.short	0x010a
        /*3e0a*/ 	.byte	0x3f
	.zero		1


	//   ....[147]....
        /*3e0c*/ 	.word	0x00017ce0
        /*3e10*/ 	.word	0x00000006
        /*3e14*/ 	.word	0x00000000
        /*3e18*/ 	.short	0x010a
        /*3e1a*/ 	.byte	0x3f
	.zero		1


	//   ....[148]....
        /*3e1c*/ 	.word	0x00017d70
        /*3e20*/ 	.word	0x00000003
        /*3e24*/ 	.word	0x00000000
        /*3e28*/ 	.short	0x010a
        /*3e2a*/ 	.byte	0x3f
	.zero		1


	//   ....[149]....
        /*3e2c*/ 	.word	0x000199f0
        /*3e30*/ 	.word	0x0000000c
        /*3e34*/ 	.word	0x00034440
        /*3e38*/ 	.short	0x010a
        /*3e3a*/ 	.byte	0x3f
	.zero		1


	//   ....[150]....
        /*3e3c*/ 	.word	0x00019b10
        /*3e40*/ 	.word	0x0000000c
        /*3e44*/ 	.word	0x00034400
        /*3e48*/ 	.short	0x0101
        /*3e4a*/ 	.byte	0x3f
	.zero		1


	//   ....[151]....
        /*3e4c*/ 	.word	0x00019be0
        /*3e50*/ 	.word	0x00000003
        /*3e54*/ 	.word	0x00034440
        /*3e58*/ 	.short	0x010a
        /*3e5a*/ 	.byte	0x3f
	.zero		1


	//   ....[152]....
        /*3e5c*/ 	.word	0x00019c90
        /*3e60*/ 	.word	0x00000003
        /*3e64*/ 	.word	0x00034440
        /*3e68*/ 	.short	0x010a
        /*3e6a*/ 	.byte	0x3f
	.zero		1


	//   ....[153]....
        /*3e6c*/ 	.word	0x00019d40
        /*3e70*/ 	.word	0x00000003
        /*3e74*/ 	.word	0x00034440
        /*3e78*/ 	.short	0x010a
        /*3e7a*/ 	.byte	0x3f
	.zero		1


	//   ....[154]....
        /*3e7c*/ 	.word	0x00019df0
        /*3e80*/ 	.word	0x00000003
        /*3e84*/ 	.word	0x00034440
        /*3e88*/ 	.short	0x010a
        /*3e8a*/ 	.byte	0x3f
	.zero		1


	//   ....[155]....
        /*3e8c*/ 	.word	0x00019ea0
        /*3e90*/ 	.word	0x00000003
        /*3e94*/ 	.word	0x00034440
        /*3e98*/ 	.short	0x010a
        /*3e9a*/ 	.byte	0x3f
	.zero		1


	//   ....[156]....
        /*3e9c*/ 	.word	0x00019f50
        /*3ea0*/ 	.word	0x00000003
        /*3ea4*/ 	.word	0x00034440
        /*3ea8*/ 	.short	0x010a
        /*3eaa*/ 	.byte	0x3f
	.zero		1


	//   ....[157]....
        /*3eac*/ 	.word	0x0001a000
        /*3eb0*/ 	.word	0x00000003
        /*3eb4*/ 	.word	0x00034440
        /*3eb8*/ 	.short	0x010a
        /*3eba*/ 	.byte	0x3f
	.zero		1


	//   ....[158]....
        /*3ebc*/ 	.word	0x0001a0b0
        /*3ec0*/ 	.word	0x00000003
        /*3ec4*/ 	.word	0x00034440
        /*3ec8*/ 	.short	0x010a
        /*3eca*/ 	.byte	0x3f
	.zero		1


	//   ....[159]....
        /*3ecc*/ 	.word	0x0001a110
        /*3ed0*/ 	.word	0x0000000d
        /*3ed4*/ 	.word	0x00034400
        /*3ed8*/ 	.short	0x010a
        /*3eda*/ 	.byte	0x3f
	.zero		1


	//   ....[160]....
        /*3edc*/ 	.word	0x0001a180
        /*3ee0*/ 	.word	0x00000000
        /*3ee4*/ 	.word	0x00000000
        /*3ee8*/ 	.short	0x010a
        /*3eea*/ 	.byte	0x3f
	.zero		1


	//   ....[161]....
        /*3eec*/ 	.word	0x0001a1e0
        /*3ef0*/ 	.word	0x00000003
        /*3ef4*/ 	.word	0x00034480
        /*3ef8*/ 	.short	0x010a
        /*3efa*/ 	.byte	0x3f
	.zero		1


	//   ....[162]....
        /*3efc*/ 	.word	0x0001a240
        /*3f00*/ 	.word	0x00000009
        /*3f04*/ 	.word	0x00034480
        /*3f08*/ 	.short	0x010a
        /*3f0a*/ 	.byte	0x3f
	.zero		1


	//   ....[163]....
        /*3f0c*/ 	.word	0x0001a2b0
        /*3f10*/ 	.word	0x00000002
        /*3f14*/ 	.word	0x00000010
        /*3f18*/ 	.short	0x010a
        /*3f1a*/ 	.byte	0x3f
	.zero		1


	//   ....[164]....
        /*3f1c*/ 	.word	0x0001a370
        /*3f20*/ 	.word	0x00000004
        /*3f24*/ 	.word	0x000344c0
        /*3f28*/ 	.short	0x010a
        /*3f2a*/ 	.byte	0x3f
	.zero		1


	//   ....[165]....
        /*3f2c*/ 	.word	0x0001a3d0
        /*3f30*/ 	.word	0x0000000c
        /*3f34*/ 	.word	0x000344c8
        /*3f38*/ 	.short	0x010a
        /*3f3a*/ 	.byte	0x3f
	.zero		1


	//   ....[166]....
        /*3f3c*/ 	.word	0x0001a430
        /*3f40*/ 	.word	0x0000000c
        /*3f44*/ 	.word	0x000344d0
        /*3f48*/ 	.short	0x010a
        /*3f4a*/ 	.byte	0x3f
	.zero		1


	//   ....[167]....
        /*3f4c*/ 	.word	0x0001a490
        /*3f50*/ 	.word	0x0000000c
        /*3f54*/ 	.word	0x000344d8
        /*3f58*/ 	.short	0x010a
        /*3f5a*/ 	.byte	0x3f
	.zero		1


	//   ....[168]....
        /*3f5c*/ 	.word	0x0001a4f0
        /*3f60*/ 	.word	0x0000000d
        /*3f64*/ 	.word	0x000344c0
        /*3f68*/ 	.short	0x010a
        /*3f6a*/ 	.byte	0x3f
	.zero		1


	//   ....[169]....
        /*3f6c*/ 	.word	0x0001a550
        /*3f70*/ 	.word	0x0000000d
        /*3f74*/ 	.word	0x000344c8
        /*3f78*/ 	.short	0x010a
        /*3f7a*/ 	.byte	0x3f
	.zero		1


	//   ....[170]....
        /*3f7c*/ 	.word	0x0001a5b0
        /*3f80*/ 	.word	0x0000000d
        /*3f84*/ 	.word	0x000344d0
        /*3f88*/ 	.short	0x010a
        /*3f8a*/ 	.byte	0x3f
	.zero		1


	//   ....[171]....
        /*3f8c*/ 	.word	0x0001a610
        /*3f90*/ 	.word	0x0000000d
        /*3f94*/ 	.word	0x000344d8
        /*3f98*/ 	.short	0x010a
        /*3f9a*/ 	.byte	0x3f
	.zero		1


	//   ....[172]....
        /*3f9c*/ 	.word	0x0001a670
        /*3fa0*/ 	.word	0x0000000c
        /*3fa4*/ 	.word	0x000344c0
        /*3fa8*/ 	.short	0x010a
        /*3faa*/ 	.byte	0x3f
	.zero		1


	//   ....[173]....
        /*3fac*/ 	.word	0x0001a6d0
        /*3fb0*/ 	.word	0x0000000c
        /*3fb4*/ 	.word	0x000344c8
        /*3fb8*/ 	.short	0x010a
        /*3fba*/ 	.byte	0x3f
	.zero		1


	//   ....[174]....
        /*3fbc*/ 	.word	0x0001a730
        /*3fc0*/ 	.word	0x0000000c
        /*3fc4*/ 	.word	0x000344d0
        /*3fc8*/ 	.short	0x010a
        /*3fca*/ 	.byte	0x3f
	.zero		1


	//   ....[175]....
        /*3fcc*/ 	.word	0x0001a790
        /*3fd0*/ 	.word	0x0000000c
        /*3fd4*/ 	.word	0x000344d8
        /*3fd8*/ 	.short	0x010a
        /*3fda*/ 	.byte	0x3f
	.zero		1


	//   ....[176]....
        /*3fdc*/ 	.word	0x0001a7f0
        /*3fe0*/ 	.word	0x0000000d
        /*3fe4*/ 	.word	0x000344c0
        /*3fe8*/ 	.short	0x010a
        /*3fea*/ 	.byte	0x3f
	.zero		1


	//   ....[177]....
        /*3fec*/ 	.word	0x0001a850
        /*3ff0*/ 	.word	0x0000000d
        /*3ff4*/ 	.word	0x000344c8
        /*3ff8*/ 	.short	0x010a
        /*3ffa*/ 	.byte	0x3f
	.zero		1


	//   ....[178]....
        /*3ffc*/ 	.word	0x0001a8b0
        /*4000*/ 	.word	0x0000000d
        /*4004*/ 	.word	0x000344d0
        /*4008*/ 	.short	0x010a
        /*400a*/ 	.byte	0x3f
	.zero		1


	//   ....[179]....
        /*400c*/ 	.word	0x0001a910
        /*4010*/ 	.word	0x0000000d
        /*4014*/ 	.word	0x000344d8
        /*4018*/ 	.short	0x010a
        /*401a*/ 	.byte	0x3f
	.zero		1


	//   ....[180]....
        /*401c*/ 	.word	0x0001a970
        /*4020*/ 	.word	0x00000003
        /*4024*/ 	.word	0x00034400
        /*4028*/ 	.short	0x010a
        /*402a*/ 	.byte	0x3f
	.zero		1


	//   ....[181]....
        /*402c*/ 	.word	0x0001a9d0
        /*4030*/ 	.word	0x00000003
        /*4034*/ 	.word	0x00034400
        /*4038*/ 	.short	0x010a
        /*403a*/ 	.byte	0x3f
	.zero		1


	//   ....[182]....
        /*403c*/ 	.word	0x0001aa30
        /*4040*/ 	.word	0x00000003
        /*4044*/ 	.word	0x00034508
        /*4048*/ 	.short	0x010a
        /*404a*/ 	.byte	0x3f
	.zero		1


	//   ....[183]....
        /*404c*/ 	.word	0x0001aa90
        /*4050*/ 	.word	0x00000006
        /*4054*/ 	.word	0x00034400
        /*4058*/ 	.short	0x010a
        /*405a*/ 	.byte	0x3f
	.zero		1


	//   ....[184]....
        /*405c*/ 	.word	0x0001aaf0
        /*4060*/ 	.word	0x00000003
        /*4064*/ 	.word	0x000344e0
        /*4068*/ 	.short	0x010a
        /*406a*/ 	.byte	0x3f
	.zero		1


	//   ....[185]....
        /*406c*/ 	.word	0x0001ab50
        /*4070*/ 	.word	0x00000003
        /*4074*/ 	.word	0x000344e8
        /*4078*/ 	.short	0x010a
        /*407a*/ 	.byte	0x3f
	.zero		1


	//   ....[186]....
        /*407c*/ 	.word	0x0001abb0
        /*4080*/ 	.word	0x00000003
        /*4084*/ 	.word	0x000344f0
        /*4088*/ 	.short	0x010a
        /*408a*/ 	.byte	0x3f
	.zero		1


	//   ....[187]....
        /*408c*/ 	.word	0x0001ac10
        /*4090*/ 	.word	0x00000003
        /*4094*/ 	.word	0x000344f8
        /*4098*/ 	.short	0x010a
        /*409a*/ 	.byte	0x3f
	.zero		1


	//   ....[188]....
        /*409c*/ 	.word	0x0001ac70
        /*40a0*/ 	.word	0x00000003
        /*40a4*/ 	.word	0x000344e0
        /*40a8*/ 	.short	0x010a
        /*40aa*/ 	.byte	0x3f
	.zero		1


	//   ....[189]....
        /*40ac*/ 	.word	0x0001acd0
        /*40b0*/ 	.word	0x00000003
        /*40b4*/ 	.word	0x000344e8
        /*40b8*/ 	.short	0x010a
        /*40ba*/ 	.byte	0x3f
	.zero		1


	//   ....[190]....
        /*40bc*/ 	.word	0x0001ad30
        /*40c0*/ 	.word	0x00000003
        /*40c4*/ 	.word	0x000344f0
        /*40c8*/ 	.short	0x010a
        /*40ca*/ 	.byte	0x3f
	.zero		1


	//   ....[191]....
        /*40cc*/ 	.word	0x0001ad90
        /*40d0*/ 	.word	0x00000003
        /*40d4*/ 	.word	0x000344f8
        /*40d8*/ 	.short	0x010a
        /*40da*/ 	.byte	0x3f
	.zero		1


	//   ....[192]....
        /*40dc*/ 	.word	0x0001adf0
        /*40e0*/ 	.word	0x00000003
        /*40e4*/ 	.word	0x000344e0
        /*40e8*/ 	.short	0x010a
        /*40ea*/ 	.byte	0x3f
	.zero		1


	//   ....[193]....
        /*40ec*/ 	.word	0x0001ae50
        /*40f0*/ 	.word	0x00000003
        /*40f4*/ 	.word	0x000344e8
        /*40f8*/ 	.short	0x010a
        /*40fa*/ 	.byte	0x3f
	.zero		1


	//   ....[194]....
        /*40fc*/ 	.word	0x0001aeb0
        /*4100*/ 	.word	0x00000003
        /*4104*/ 	.word	0x000344f0
        /*4108*/ 	.short	0x010a
        /*410a*/ 	.byte	0x3f
	.zero		1


	//   ....[195]....
        /*410c*/ 	.word	0x0001af10
        /*4110*/ 	.word	0x00000003
        /*4114*/ 	.word	0x000344f8
        /*4118*/ 	.short	0x010a
        /*411a*/ 	.byte	0x3f
	.zero		1


	//   ....[196]....
        /*411c*/ 	.word	0x0001af70
        /*4120*/ 	.word	0x00000003
        /*4124*/ 	.word	0x000344e0
        /*4128*/ 	.short	0x010a
        /*412a*/ 	.byte	0x3f
	.zero		1


	//   ....[197]....
        /*412c*/ 	.word	0x0001afd0
        /*4130*/ 	.word	0x00000003
        /*4134*/ 	.word	0x000344e8
        /*4138*/ 	.short	0x010a
        /*413a*/ 	.byte	0x3f
	.zero		1


	//   ....[198]....
        /*413c*/ 	.word	0x0001b030
        /*4140*/ 	.word	0x00000003
        /*4144*/ 	.word	0x000344f0
        /*4148*/ 	.short	0x010a
        /*414a*/ 	.byte	0x3f
	.zero		1


	//   ....[199]....
        /*414c*/ 	.word	0x0001b090
        /*4150*/ 	.word	0x00000003
        /*4154*/ 	.word	0x000344f8
        /*4158*/ 	.short	0x010a
        /*415a*/ 	.byte	0x3f
	.zero		1


	//   ....[200]....
        /*415c*/ 	.word	0x0001b0f0
        /*4160*/ 	.word	0x00000003
        /*4164*/ 	.word	0x000344e0
        /*4168*/ 	.short	0x010a
        /*416a*/ 	.byte	0x3f
	.zero		1


	//   ....[201]....
        /*416c*/ 	.word	0x0001b150
        /*4170*/ 	.word	0x00000003
        /*4174*/ 	.word	0x000344e8
        /*4178*/ 	.short	0x010a
        /*417a*/ 	.byte	0x3f
	.zero		1


	//   ....[202]....
        /*417c*/ 	.word	0x0001b1b0
        /*4180*/ 	.word	0x00000003
        /*4184*/ 	.word	0x000344f0
        /*4188*/ 	.short	0x010a
        /*418a*/ 	.byte	0x3f
	.zero		1


	//   ....[203]....
        /*418c*/ 	.word	0x0001b280
        /*4190*/ 	.word	0x00000008
        /*4194*/ 	.word	0x000344a0
        /*4198*/ 	.short	0x010a
        /*419a*/ 	.byte	0x3f
	.zero		1


	//   ....[204]....
        /*419c*/ 	.word	0x0001b2d0
        /*41a0*/ 	.word	0x00000003
        /*41a4*/ 	.word	0x00034400
        /*41a8*/ 	.short	0x010a
        /*41aa*/ 	.byte	0x3f
	.zero		1


	//   ....[205]....
        /*41ac*/ 	.word	0x0001b4e0
        /*41b0*/ 	.word	0x00000007
        /*41b4*/ 	.word	0x00000000
        /*41b8*/ 	.short	0x010a
        /*41ba*/ 	.byte	0x3f
	.zero		1


	//   ....[206]....
        /*41bc*/ 	.word	0x0001b530
        /*41c0*/ 	.word	0x00000009
        /*41c4*/ 	.word	0x00000000
        /*41c8*/ 	.short	0x010a
        /*41ca*/ 	.byte	0x3f
	.zero		1


	//   ....[207]....
        /*41cc*/ 	.word	0x0001b580
        /*41d0*/ 	.word	0x00000006
        /*41d4*/ 	.word	0x00000000
        /*41d8*/ 	.short	0x010a
        /*41da*/ 	.byte	0x3f
	.zero		1


	//   ....[208]....
        /*41dc*/ 	.word	0x0001b5d0
        /*41e0*/ 	.word	0x0000000c
        /*41e4*/ 	.word	0x00034440
        /*41e8*/ 	.short	0x010a
        /*41ea*/ 	.byte	0x3f
	.zero		1


	//   ....[209]....
        /*41ec*/ 	.word	0x0001b620
        /*41f0*/ 	.word	0x00000003
        /*41f4*/ 	.word	0x00034440
        /*41f8*/ 	.short	0x010a
        /*41fa*/ 	.byte	0x3f
	.zero		1


	//   ....[210]....
        /*41fc*/ 	.word	0x0001b670
        /*4200*/ 	.word	0x00000003
        /*4204*/ 	.word	0x00034440
        /*4208*/ 	.short	0x010a
        /*420a*/ 	.byte	0x3f
	.zero		1


	//   ....[211]....
        /*420c*/ 	.word	0x0001b6c0
        /*4210*/ 	.word	0x00000003
        /*4214*/ 	.word	0x00034440
        /*4218*/ 	.short	0x010a
        /*421a*/ 	.byte	0x3f
	.zero		1


	//   ....[212]....
        /*421c*/ 	.word	0x0001b710
        /*4220*/ 	.word	0x00000003
        /*4224*/ 	.word	0x00034440
        /*4228*/ 	.short	0x010a
        /*422a*/ 	.byte	0x3f
	.zero		1


	//   ....[213]....
        /*422c*/ 	.word	0x0001b760
        /*4230*/ 	.word	0x00000003
        /*4234*/ 	.word	0x00034440
        /*4238*/ 	.short	0x010a
        /*423a*/ 	.byte	0x3f
	.zero		1


	//   ....[214]....
        /*423c*/ 	.word	0x0001b7b0
        /*4240*/ 	.word	0x00000003
        /*4244*/ 	.word	0x00034440
        /*4248*/ 	.short	0x010a
        /*424a*/ 	.byte	0x3f
	.zero		1


	//   ....[215]....
        /*424c*/ 	.word	0x0001b800
        /*4250*/ 	.word	0x00000003
        /*4254*/ 	.word	0x00034440
        /*4258*/ 	.short	0x010a
        /*425a*/ 	.byte	0x3f
	.zero		1


	//----- nvinfo : EIATTR_NUM_MBARRIERS
	.align		4
.L_39:
        /*425c*/ 	.byte	0x03, 0x38
        /*425e*/ 	.short	0x0026


	//----- nvinfo : EIATTR_EXIT_INSTR_OFFSETS
	.align		4
        /*4260*/ 	.byte	0x04, 0x1c
        /*4262*/ 	.short	(.L_41 - .L_40)


	//   ....[0]....
.L_40:
        /*4264*/ 	.word	0x00002fd0


	//   ....[1]....
        /*4268*/ 	.word	0x00003200


	//   ....[2]....
        /*426c*/ 	.word	0x00003370


	//   ....[3]....
        /*4270*/ 	.word	0x00013b60


	//   ....[4]....
        /*4274*/ 	.word	0x00013c00


	//   ....[5]....
        /*4278*/ 	.word	0x00016270


	//   ....[6]....
        /*427c*/ 	.word	0x00017dc0


	//   ....[7]....
        /*4280*/ 	.word	0x0001a0e0


	//----- nvinfo : EIATTR_MAX_THREADS
	.align		4
.L_41:
        /*4284*/ 	.byte	0x04, 0x05
        /*4286*/ 	.short	(.L_43 - .L_42)
.L_42:
        /*4288*/ 	.word	0x00000180
        /*428c*/ 	.word	0x00000001
        /*4290*/ 	.word	0x00000001


	//----- nvinfo : EIATTR_CRS_STACK_SIZE
	.align		4
.L_43:
        /*4294*/ 	.byte	0x04, 0x1e
        /*4296*/ 	.short	(.L_45 - .L_44)
.L_44:
        /*4298*/ 	.word	0x00000000


	//----- nvinfo : EIATTR_CBANK_PARAM_SIZE
	.align		4
.L_45:
        /*429c*/ 	.byte	0x03, 0x19
        /*429e*/ 	.short	0x0770


	//----- nvinfo : EIATTR_PARAM_CBANK
	.align		4
        /*42a0*/ 	.byte	0x04, 0x0a
        /*42a2*/ 	.short	(.L_47 - .L_46)
	.align		4
.L_46:
        /*42a4*/ 	.word	index@(.nv.constant0._ZN7cutlass13device_kernelINS_4gemm6kernel13GemmUniversalINS1_17GroupProblemShapeIN4cute5tupleIJiiiEEEEENS1_10collective13CollectiveMmaINS1_39MainloopSm90ArrayTmaGmmaWarpSpecializedILi4ENS6_IJNS5_1CILi2EEENSC_ILi1EEESE_EEENS1_52KernelPtrArrayTmaWarpSpecializedPingpongFP8FastAccumEEENS6_IJNSC_ILi128EEENSC_ILi256EEESI_EEENS_12float_e4m3_tEPNS6_IJlSE_NSC_ILi0EEEEEESL_SO_NS5_8TiledMMAINS5_8MMA_AtomIJNS5_4SM904GMMA31MMA_64x256x32_F32E4M3E4M3_SS_TNILNSS_7ScaleInE1ELSU_1EEEEEENS5_6LayoutINS6_IJSE_SE_SE_EEENS6_IJSM_SM_SM_EEEEENS6_IJNS5_10UnderscoreES11_S11_EEEEENS5_13SM90_TMA_LOADENS5_14ComposedLayoutINS5_7SwizzleILi3ELi4ELi3EEENS5_18smem_ptr_flag_bitsILi8EEENSX_INS6_IJNSC_ILi8EEESI_EEENS6_IJSI_SE_EEEEEEEvNS5_8identityENS5_23SM90_TMA_LOAD_MULTICASTES1E_vS1F_EENS_8epilogue10collective18CollectiveEpilogueINS1I_30Sm90PtrArrayTmaWarpSpecializedILi4ELi2ELi16ELb1ELb0ELi2EEEJSK_NS6_IJNSC_ILi64EEENSC_ILi32EEEEEENS_6half_tEPNS6_IJSE_lSM_EEES1Q_S1S_NS1I_6fusion15FusionCallbacksIS1M_NS1T_17LinearCombinationIS1Q_fS1Q_fLNS_15FloatRoundStyleE2EEESK_S1P_JEEES14_NS15_IS17_NS18_ILi16EEENSX_INS6_IJS1N_S1A_EEENS6_IJSE_S1N_EEEEEEENS5_17SM75_U16x8_LDSM_TENS5_14SM90_TMA_STOREES23_NS5_17SM90_U16x8_STSM_TENS5_9Copy_AtomIJNS5_17SM90_U32x4_STSM_NES1Q_EEEvEEEvvEEEEvNT_6ParamsE)
        /*42a8*/ 	.short	0x0210
        /*42aa*/ 	.short	0x0770


	//----- nvinfo : EIATTR_SW_WAR
	.align		4
.L_47:
        /*42ac*/ 	.byte	0x04, 0x36
        /*42ae*/ 	.short	(.L_49 - .L_48)
.L_48:
        /*42b0*/ 	.word	0x00000008
.L_49:


//--------------------- .nv.callgraph             --------------------------
	.section	.nv.callgraph,"",@"SHT_CUDA_CALLGRAPH"
	.align	4
	.sectionentsize	8
	.align		4
        /*0000*/ 	.word	0x00000000
	.align		4
        /*0004*/ 	.word	0xffffffff
	.align		4
        /*0008*/ 	.word	index@(_ZN7cutlass13device_kernelINS_4gemm6kernel13GemmUniversalINS1_17GroupProblemShapeIN4cute5tupleIJiiiEEEEENS1_10collective13CollectiveMmaINS1_39MainloopSm90ArrayTmaGmmaWarpSpecializedILi4ENS6_IJNS5_1CILi2EEENSC_ILi1EEESE_EEENS1_52KernelPtrArrayTmaWarpSpecializedPingpongFP8FastAccumEEENS6_IJNSC_ILi128EEENSC_ILi256EEESI_EEENS_12float_e4m3_tEPNS6_IJlSE_NSC_ILi0EEEEEESL_SO_NS5_8TiledMMAINS5_8MMA_AtomIJNS5_4SM904GMMA31MMA_64x256x32_F32E4M3E4M3_SS_TNILNSS_7ScaleInE1ELSU_1EEEEEENS5_6LayoutINS6_IJSE_SE_SE_EEENS6_IJSM_SM_SM_EEEEENS6_IJNS5_10UnderscoreES11_S11_EEEEENS5_13SM90_TMA_LOADENS5_14ComposedLayoutINS5_7SwizzleILi3ELi4ELi3EEENS5_18smem_ptr_flag_bitsILi8EEENSX_INS6_IJNSC_ILi8EEESI_EEENS6_IJSI_SE_EEEEEEEvNS5_8identityENS5_23SM90_TMA_LOAD_MULTICASTES1E_vS1F_EENS_8epilogue10collective18CollectiveEpilogueINS1I_30Sm90PtrArrayTmaWarpSpecializedILi4ELi2ELi16ELb1ELb0ELi2EEEJSK_NS6_IJNSC_ILi64EEENSC_ILi32EEEEEENS_6half_tEPNS6_IJSE_lSM_EEES1Q_S1S_NS1I_6fusion15FusionCallbacksIS1M_NS1T_17LinearCombinationIS1Q_fS1Q_fLNS_15FloatRoundStyleE2EEESK_S1P_JEEES14_NS15_IS17_NS18_ILi16EEENSX_INS6_IJS1N_S1A_EEENS6_IJSE_S1N_EEEEEEENS5_17SM75_U16x8_LDSM_TENS5_14SM90_TMA_STOREES23_NS5_17SM90_U16x8_STSM_TENS5_9Copy_AtomIJNS5_17SM90_U32x4_STSM_NES1Q_EEEvEEEvvEEEEvNT_6ParamsE)
	.align		4
        /*000c*/ 	.word	index@(__assertfail)
	.align		4
        /*0010*/ 	.word	0x00000000
	.align		4
        /*0014*/ 	.word	0xfffffffe
	.align		4
        /*0018*/ 	.word	0x00000000
	.align		4
        /*001c*/ 	.word	0xfffffffd
	.align		4
        /*0020*/ 	.word	0x00000000
	.align		4
        /*0024*/ 	.word	0xfffffffc


//--------------------- .nv.constant4             --------------------------
	.section	.nv.constant4,"a",@progbits
	.align	8
	.align		8
.nv.constant4:
        /*0000*/ 	.dword	__assertfail
	.align		8
        /*0008*/ 	.dword	__unnamed_1
	.align		8
        /*0010*/ 	.dword	_ZN39_INTERNAL_129c04df_4_k_cu_6d27940f_27914cuda3std3__45__cpo5beginE
	.align		8
        /*0018*/ 	.dword	_ZN39_INTERNAL_129c04df_4_k_cu_6d27940f_27914cuda3std3__45__cpo3endE
	.align		8
        /*0020*/ 	.dword	_ZN39_INTERNAL_129c04df_4_k_cu_6d27940f_27914cuda3std3__45__cpo6cbeginE
	.align		8
        /*0028*/ 	.dword	_ZN39_INTERNAL_129c04df_4_k_cu_6d27940f_27914cuda3std3__45__cpo4cendE
	.align		8
        /*0030*/ 	.dword	_ZN39_INTERNAL_129c04df_4_k_cu_6d27940f_27914cuda3std3__441_GLOBAL__N__129c04df_4_k_cu_6d27940f_27916ignoreE
	.align		8
        /*0038*/ 	.dword	_ZN39_INTERNAL_129c04df_4_k_cu_6d27940f_27914cuda3std3__419piecewise_constructE
	.align		8
        /*0040*/ 	.dword	_ZN39_INTERNAL_129c04df_4_k_cu_6d27940f_27914cuda3std3__48in_placeE
	.align		8
        /*0048*/ 	.dword	_ZN39_INTERNAL_129c04df_4_k_cu_6d27940f_27914cuda3std6ranges3__45__cpo4swapE
	.align		8
        /*0050*/ 	.dword	_ZN39_INTERNAL_129c04df_4_k_cu_6d27940f_27914cuda3std6ranges3__45__cpo9iter_moveE
	.align		8
        /*0058*/ 	.dword	_ZN39_INTERNAL_129c04df_4_k_cu_6d27940f_27914cute7productE
	.align		8
        /*0060*/ 	.dword	_ZN39_INTERNAL_129c04df_4_k_cu_6d27940f_27914cute1_E
	.align		8
        /*0068*/ 	.dword	$str$24
	.align		8
        /*0070*/ 	.dword	$str$25


//--------------------- .text._ZN7cutlass13device_kernelINS_4gemm6kernel13GemmUniversalINS1_17GroupProblemShapeIN4cute5tupleIJiiiEEEEENS1_10collective13CollectiveMmaINS1_39MainloopSm90ArrayTmaGmmaWarpSpecializedILi4ENS6_IJNS5_1CILi2EEENSC_ILi1EEESE_EEENS1_52KernelPtrArrayTmaWarpSpecializedPingpongFP8FastAccumEEENS6_IJNSC_ILi128EEENSC_ILi256EEESI_EEENS_12float_e4m3_tEPNS6_IJlSE_NSC_ILi0EEEEEESL_SO_NS5_8TiledMMAINS5_8MMA_AtomIJNS5_4SM904GMMA31MMA_64x256x32_F32E4M3E4M3_SS_TNILNSS_7ScaleInE1ELSU_1EEEEEENS5_6LayoutINS6_IJSE_SE_SE_EEENS6_IJSM_SM_SM_EEEEENS6_IJNS5_10UnderscoreES11_S11_EEEEENS5_13SM90_TMA_LOADENS5_14ComposedLayoutINS5_7SwizzleILi3ELi4ELi3EEENS5_18smem_ptr_flag_bitsILi8EEENSX_INS6_IJNSC_ILi8EEESI_EEENS6_IJSI_SE_EEEEEEEvNS5_8identityENS5_23SM90_TMA_LOAD_MULTICASTES1E_vS1F_EENS_8epilogue10collective18CollectiveEpilogueINS1I_30Sm90PtrArrayTmaWarpSpecializedILi4ELi2ELi16ELb1ELb0ELi2EEEJSK_NS6_IJNSC_ILi64EEENSC_ILi32EEEEEENS_6half_tEPNS6_IJSE_lSM_EEES1Q_S1S_NS1I_6fusion15FusionCallbacksIS1M_NS1T_17LinearCombinationIS1Q_fS1Q_fLNS_15FloatRoundStyleE2EEESK_S1P_JEEES14_NS15_IS17_NS18_ILi16EEENSX_INS6_IJS1N_S1A_EEENS6_IJSE_S1N_EEEEEEENS5_17SM75_U16x8_LDSM_TENS5_14SM90_TMA_STOREES23_NS5_17SM90_U16x8_STSM_TENS5_9Copy_AtomIJNS5_17SM90_U32x4_STSM_NES1Q_EEEvEEEvvEEEEvNT_6ParamsE --------------------------
	.section	.text._ZN7cutlass13device_kernelINS_4gemm6kernel13GemmUniversalINS1_17GroupProblemShapeIN4cute5tupleIJiiiEEEEENS1_10collective13CollectiveMmaINS1_39MainloopSm90ArrayTmaGmmaWarpSpecializedILi4ENS6_IJNS5_1CILi2EEENSC_ILi1EEESE_EEENS1_52KernelPtrArrayTmaWarpSpecializedPingpongFP8FastAccumEEENS6_IJNSC_ILi128EEENSC_ILi256EEESI_EEENS_12float_e4m3_tEPNS6_IJlSE_NSC_ILi0EEEEEESL_SO_NS5_8TiledMMAINS5_8MMA_AtomIJNS5_4SM904GMMA31MMA_64x256x32_F32E4M3E4M3_SS_TNILNSS_7ScaleInE1ELSU_1EEEEEENS5_6LayoutINS6_IJSE_SE_SE_EEENS6_IJSM_SM_SM_EEEEENS6_IJNS5_10UnderscoreES11_S11_EEEEENS5_13SM90_TMA_LOADENS5_14ComposedLayoutINS5_7SwizzleILi3ELi4ELi3EEENS5_18smem_ptr_flag_bitsILi8EEENSX_INS6_IJNSC_ILi8EEESI_EEENS6_IJSI_SE_EEEEEEEvNS5_8identityENS5_23SM90_TMA_LOAD_MULTICASTES1E_vS1F_EENS_8epilogue10collective18CollectiveEpilogueINS1I_30Sm90PtrArrayTmaWarpSpecializedILi4ELi2ELi16ELb1ELb0ELi2EEEJSK_NS6_IJNSC_ILi64EEENSC_ILi32EEEEEENS_6half_tEPNS6_IJSE_lSM_EEES1Q_S1S_NS1I_6fusion15FusionCallbacksIS1M_NS1T_17LinearCombinationIS1Q_fS1Q_fLNS_15FloatRoundStyleE2EEESK_S1P_JEEES14_NS15_IS17_NS18_ILi16EEENSX_INS6_IJS1N_S1A_EEENS6_IJSE_S1N_EEEEEEENS5_17SM75_U16x8_LDSM_TENS5_14SM90_TMA_STOREES23_NS5_17SM90_U16x8_STSM_TENS5_9Copy_AtomIJNS5_17SM90_U32x4_STSM_NES1Q_EEEvEEEvvEEEEvNT_6ParamsE,"ax",@progbits
	.align	128
.text._ZN7cutlass13device_kernelINS_4gemm6kernel13GemmUniversalINS1_17GroupProblemShapeIN4cute5tupleIJiiiEEEEENS1_10collective13CollectiveMmaINS1_39MainloopSm90ArrayTmaGmmaWarpSpecializedILi4ENS6_IJNS5_1CILi2EEENSC_ILi1EEESE_EEENS1_52KernelPtrArrayTmaWarpSpecializedPingpongFP8FastAccumEEENS6_IJNSC_ILi128EEENSC_ILi256EEESI_EEENS_12float_e4m3_tEPNS6_IJlSE_NSC_ILi0EEEEEESL_SO_NS5_8TiledMMAINS5_8MMA_AtomIJNS5_4SM904GMMA31MMA_64x256x32_F32E4M3E4M3_SS_TNILNSS_7ScaleInE1ELSU_1EEEEEENS5_6LayoutINS6_IJSE_SE_SE_EEENS6_IJSM_SM_SM_EEEEENS6_IJNS5_10UnderscoreES11_S11_EEEEENS5_13SM90_TMA_LOADENS5_14ComposedLayoutINS5_7SwizzleILi3ELi4ELi3EEENS5_18smem_ptr_flag_bitsILi8EEENSX_INS6_IJNSC_ILi8EEESI_EEENS6_IJSI_SE_EEEEEEEvNS5_8identityENS5_23SM90_TMA_LOAD_MULTICASTES1E_vS1F_EENS_8epilogue10collective18CollectiveEpilogueINS1I_30Sm90PtrArrayTmaWarpSpecializedILi4ELi2ELi16ELb1ELb0ELi2EEEJSK_NS6_IJNSC_ILi64EEENSC_ILi32EEEEEENS_6half_tEPNS6_IJSE_lSM_EEES1Q_S1S_NS1I_6fusion15FusionCallbacksIS1M_NS1T_17LinearCombinationIS1Q_fS1Q_fLNS_15FloatRoundStyleE2EEESK_S1P_JEEES14_NS15_IS17_NS18_ILi16EEENSX_INS6_IJS1N_S1A_EEENS6_IJSE_S1N_EEEEEEENS5_17SM75_U16x8_LDSM_TENS5_14SM90_TMA_STOREES23_NS5_17SM90_U16x8_STSM_TENS5_9Copy_AtomIJNS5_17SM90_U32x4_STSM_NES1Q_EEEvEEEvvEEEEvNT_6ParamsE:
        .type           _ZN7cutlass13device_kernelINS_4gemm6kernel13GemmUniversalINS1_17GroupProblemShapeIN4cute5tupleIJiiiEEEEENS1_10collective13CollectiveMmaINS1_39MainloopSm90ArrayTmaGmmaWarpSpecializedILi4ENS6_IJNS5_1CILi2EEENSC_ILi1EEESE_EEENS1_52KernelPtrArrayTmaWarpSpecializedPingpongFP8FastAccumEEENS6_IJNSC_ILi128EEENSC_ILi256EEESI_EEENS_12float_e4m3_tEPNS6_IJlSE_NSC_ILi0EEEEEESL_SO_NS5_8TiledMMAINS5_8MMA_AtomIJNS5_4SM904GMMA31MMA_64x256x32_F32E4M3E4M3_SS_TNILNSS_7ScaleInE1ELSU_1EEEEEENS5_6LayoutINS6_IJSE_SE_SE_EEENS6_IJSM_SM_SM_EEEEENS6_IJNS5_10UnderscoreES11_S11_EEEEENS5_13SM90_TMA_LOADENS5_14ComposedLayoutINS5_7SwizzleILi3ELi4ELi3EEENS5_18smem_ptr_flag_bitsILi8EEENSX_INS6_IJNSC_ILi8EEESI_EEENS6_IJSI_SE_EEEEEEEvNS5_8identityENS5_23SM90_TMA_LOAD_MULTICASTES1E_vS1F_EENS_8epilogue10collective18CollectiveEpilogueINS1I_30Sm90PtrArrayTmaWarpSpecializedILi4ELi2ELi16ELb1ELb0ELi2EEEJSK_NS6_IJNSC_ILi64EEENSC_ILi32EEEEEENS_6half_tEPNS6_IJSE_lSM_EEES1Q_S1S_NS1I_6fusion15FusionCallbacksIS1M_NS1T_17LinearCombinationIS1Q_fS1Q_fLNS_15FloatRoundStyleE2EEESK_S1P_JEEES14_NS15_IS17_NS18_ILi16EEENSX_INS6_IJS1N_S1A_EEENS6_IJSE_S1N_EEEEEEENS5_17SM75_U16x8_LDSM_TENS5_14SM90_TMA_STOREES23_NS5_17SM90_U16x8_STSM_TENS5_9Copy_AtomIJNS5_17SM90_U32x4_STSM_NES1Q_EEEvEEEvvEEEEvNT_6ParamsE,@function
        .size           _ZN7cutlass13device_kernelINS_4gemm6kernel13GemmUniversalINS1_17GroupProblemShapeIN4cute5tupleIJiiiEEEEENS1_10collective13CollectiveMmaINS1_39MainloopSm90ArrayTmaGmmaWarpSpecializedILi4ENS6_IJNS5_1CILi2EEENSC_ILi1EEESE_EEENS1_52KernelPtrArrayTmaWarpSpecializedPingpongFP8FastAccumEEENS6_IJNSC_ILi128EEENSC_ILi256EEESI_EEENS_12float_e4m3_tEPNS6_IJlSE_NSC_ILi0EEEEEESL_SO_NS5_8TiledMMAINS5_8MMA_AtomIJNS5_4SM904GMMA31MMA_64x256x32_F32E4M3E4M3_SS_TNILNSS_7ScaleInE1ELSU_1EEEEEENS5_6LayoutINS6_IJSE_SE_SE_EEENS6_IJSM_SM_SM_EEEEENS6_IJNS5_10UnderscoreES11_S11_EEEEENS5_13SM90_TMA_LOADENS5_14ComposedLayoutINS5_7SwizzleILi3ELi4ELi3EEENS5_18smem_ptr_flag_bitsILi8EEENSX_INS6_IJNSC_ILi8EEESI_EEENS6_IJSI_SE_EEEEEEEvNS5_8identityENS5_23SM90_TMA_LOAD_MULTICASTES1E_vS1F_EENS_8epilogue10collective18CollectiveEpilogueINS1I_30Sm90PtrArrayTmaWarpSpecializedILi4ELi2ELi16ELb1ELb0ELi2EEEJSK_NS6_IJNSC_ILi64EEENSC_ILi32EEEEEENS_6half_tEPNS6_IJSE_lSM_EEES1Q_S1S_NS1I_6fusion15FusionCallbacksIS1M_NS1T_17LinearCombinationIS1Q_fS1Q_fLNS_15FloatRoundStyleE2EEESK_S1P_JEEES14_NS15_IS17_NS18_ILi16EEENSX_INS6_IJS1N_S1A_EEENS6_IJSE_S1N_EEEEEEENS5_17SM75_U16x8_LDSM_TENS5_14SM90_TMA_STOREES23_NS5_17SM90_U16x8_STSM_TENS5_9Copy_AtomIJNS5_17SM90_U32x4_STSM_NES1Q_EEEvEEEvvEEEEvNT_6ParamsE,(.L_x_432 - _ZN7cutlass13device_kernelINS_4gemm6kernel13GemmUniversalINS1_17GroupProblemShapeIN4cute5tupleIJiiiEEEEENS1_10collective13CollectiveMmaINS1_39MainloopSm90ArrayTmaGmmaWarpSpecializedILi4ENS6_IJNS5_1CILi2EEENSC_ILi1EEESE_EEENS1_52KernelPtrArrayTmaWarpSpecializedPingpongFP8FastAccumEEENS6_IJNSC_ILi128EEENSC_ILi256EEESI_EEENS_12float_e4m3_tEPNS6_IJlSE_NSC_ILi0EEEEEESL_SO_NS5_8TiledMMAINS5_8MMA_AtomIJNS5_4SM904GMMA31MMA_64x256x32_F32E4M3E4M3_SS_TNILNSS_7ScaleInE1ELSU_1EEEEEENS5_6LayoutINS6_IJSE_SE_SE_EEENS6_IJSM_SM_SM_EEEEENS6_IJNS5_10UnderscoreES11_S11_EEEEENS5_13SM90_TMA_LOADENS5_14ComposedLayoutINS5_7SwizzleILi3ELi4ELi3EEENS5_18smem_ptr_flag_bitsILi8EEENSX_INS6_IJNSC_ILi8EEESI_EEENS6_IJSI_SE_EEEEEEEvNS5_8identityENS5_23SM90_TMA_LOAD_MULTICASTES1E_vS1F_EENS_8epilogue10collective18CollectiveEpilogueINS1I_30Sm90PtrArrayTmaWarpSpecializedILi4ELi2ELi16ELb1ELb0ELi2EEEJSK_NS6_IJNSC_ILi64EEENSC_ILi32EEEEEENS_6half_tEPNS6_IJSE_lSM_EEES1Q_S1S_NS1I_6fusion15FusionCallbacksIS1M_NS1T_17LinearCombinationIS1Q_fS1Q_fLNS_15FloatRoundStyleE2EEESK_S1P_JEEES14_NS15_IS17_NS18_ILi16EEENSX_INS6_IJS1N_S1A_EEENS6_IJSE_S1N_EEEEEEENS5_17SM75_U16x8_LDSM_TENS5_14SM90_TMA_STOREES23_NS5_17SM90_U16x8_STSM_TENS5_9Copy_AtomIJNS5_17SM90_U32x4_STSM_NES1Q_EEEvEEEvvEEEEvNT_6ParamsE)
        .other          _ZN7cutlass13device_kernelINS_4gemm6kernel13GemmUniversalINS1_17GroupProblemShapeIN4cute5tupleIJiiiEEEEENS1_10collective13CollectiveMmaINS1_39MainloopSm90ArrayTmaGmmaWarpSpecializedILi4ENS6_IJNS5_1CILi2EEENSC_ILi1EEESE_EEENS1_52KernelPtrArrayTmaWarpSpecializedPingpongFP8FastAccumEEENS6_IJNSC_ILi128EEENSC_ILi256EEESI_EEENS_12float_e4m3_tEPNS6_IJlSE_NSC_ILi0EEEEEESL_SO_NS5_8TiledMMAINS5_8MMA_AtomIJNS5_4SM904GMMA31MMA_64x256x32_F32E4M3E4M3_SS_TNILNSS_7ScaleInE1ELSU_1EEEEEENS5_6LayoutINS6_IJSE_SE_SE_EEENS6_IJSM_SM_SM_EEEEENS6_IJNS5_10UnderscoreES11_S11_EEEEENS5_13SM90_TMA_LOADENS5_14ComposedLayoutINS5_7SwizzleILi3ELi4ELi3EEENS5_18smem_ptr_flag_bitsILi8EEENSX_INS6_IJNSC_ILi8EEESI_EEENS6_IJSI_SE_EEEEEEEvNS5_8identityENS5_23SM90_TMA_LOAD_MULTICASTES1E_vS1F_EENS_8epilogue10collective18CollectiveEpilogueINS1I_30Sm90PtrArrayTmaWarpSpecializedILi4ELi2ELi16ELb1ELb0ELi2EEEJSK_NS6_IJNSC_ILi64EEENSC_ILi32EEEEEENS_6half_tEPNS6_IJSE_lSM_EEES1Q_S1S_NS1I_6fusion15FusionCallbacksIS1M_NS1T_17LinearCombinationIS1Q_fS1Q_fLNS_15FloatRoundStyleE2EEESK_S1P_JEEES14_NS15_IS17_NS18_ILi16EEENSX_INS6_IJS1N_S1A_EEENS6_IJSE_S1N_EEEEEEENS5_17SM75_U16x8_LDSM_TENS5_14SM90_TMA_STOREES23_NS5_17SM90_U16x8_STSM_TENS5_9Copy_AtomIJNS5_17SM90_U32x4_STSM_NES1Q_EEEvEEEvvEEEEvNT_6ParamsE,@"STO_CUDA_ENTRY STV_DEFAULT"
_ZN7cutlass13device_kernelINS_4gemm6kernel13GemmUniversalINS1_17GroupProblemShapeIN4cute5tupleIJiiiEEEEENS1_10collective13CollectiveMmaINS1_39MainloopSm90ArrayTmaGmmaWarpSpecializedILi4ENS6_IJNS5_1CILi2EEENSC_ILi1EEESE_EEENS1_52KernelPtrArrayTmaWarpSpecializedPingpongFP8FastAccumEEENS6_IJNSC_ILi128EEENSC_ILi256EEESI_EEENS_12float_e4m3_tEPNS6_IJlSE_NSC_ILi0EEEEEESL_SO_NS5_8TiledMMAINS5_8MMA_AtomIJNS5_4SM904GMMA31MMA_64x256x32_F32E4M3E4M3_SS_TNILNSS_7ScaleInE1ELSU_1EEEEEENS5_6LayoutINS6_IJSE_SE_SE_EEENS6_IJSM_SM_SM_EEEEENS6_IJNS5_10UnderscoreES11_S11_EEEEENS5_13SM90_TMA_LOADENS5_14ComposedLayoutINS5_7SwizzleILi3ELi4ELi3EEENS5_18smem_ptr_flag_bitsILi8EEENSX_INS6_IJNSC_ILi8EEESI_EEENS6_IJSI_SE_EEEEEEEvNS5_8identityENS5_23SM90_TMA_LOAD_MULTICASTES1E_vS1F_EENS_8epilogue10collective18CollectiveEpilogueINS1I_30Sm90PtrArrayTmaWarpSpecializedILi4ELi2ELi16ELb1ELb0ELi2EEEJSK_NS6_IJNSC_ILi64EEENSC_ILi32EEEEEENS_6half_tEPNS6_IJSE_lSM_EEES1Q_S1S_NS1I_6fusion15FusionCallbacksIS1M_NS1T_17LinearCombinationIS1Q_fS1Q_fLNS_15FloatRoundStyleE2EEESK_S1P_JEEES14_NS15_IS17_NS18_ILi16EEENSX_INS6_IJS1N_S1A_EEENS6_IJSE_S1N_EEEEEEENS5_17SM75_U16x8_LDSM_TENS5_14SM90_TMA_STOREES23_NS5_17SM90_U16x8_STSM_TENS5_9Copy_AtomIJNS5_17SM90_U32x4_STSM_NES1Q_EEEvEEEvvEEEEvNT_6ParamsE:
[----:B------:R-:W1:Y:S02]  /*0000*/  LDC R1, c[0x0][0x28] ;  /* 0x00000a00ff017b82 */ /* 0x000e640000000800 */
[----:B-1----:R-:W-:-:S06]  /*0010*/  VIADD R1, R1, 0xfffff7f8 ;  /* 0xfffff7f801017836 */ /* 0x002fcc0000000000 */
[----:B------:R-:W1:Y:S01]  /*0020*/  LDC.64 R4, c[0x0][0x918] ;  /* 0x00024600ff047b82 */ /* 0x000e620000000a00 */
[----:B------:R-:W-:Y:S01]  /*0030*/  ULDC.64 UR38, c[0x0][0x208] ;  /* 0x0000820000267ab9 */ /* 0x000fe20000000a00 */
[----:B------:R-:W2:Y:S01]  /*0040*/  S2R R20, SR_TID.X ;  /* 0x0000000000147919 */ /* 0x000ea20000002100 */
[----:B------:R-:W-:Y:S01]  /*0050*/  ULDC UR4, c[0x0][0x910] ;  /* 0x0002440000047ab9 */ /* 0x000fe20000000800 */
[----:B------:R-:W-:Y:S01]  /*0060*/  ULDC.64 UR20, c[0x0][0x8d0] ;  /* 0x0002340000147ab9 */ /* 0x000fe20000000a00 */
[----:B------:R-:W-:Y:S01]  /*0070*/  ULDC.64 UR14, c[0x0][0x8c8] ;  /* 0x00023200000e7ab9 */ /* 0x000fe20000000a00 */
[----:B------:R-:W-:Y:S01]  /*0080*/  MOV R8, RZ ;  /* 0x000000ff00087202 */ /* 0x000fe20000000f00 */
[----:B------:R-:W-:Y:S01]  /*0090*/  IMAD.MOV.U32 R0, RZ, RZ, RZ ;  /* 0x000000ffff007224 */ /* 0x000fe200078e00ff */
[----:B------:R-:W3:Y:S01]  /*00a0*/  S2UR UR24, SR_CTAID.Y ;  /* 0x00000000001879c3 */ /* 0x000ee20000002600 */
[----:B------:R-:W-:Y:S01]  /*00b0*/  ULDC.64 UR16, c[0x0][0x8e0] ;  /* 0x0002380000107ab9 */ /* 0x000fe20000000a00 */
[----:B------:R-:W-:Y:S01]  /*00c0*/  ULDC.64 UR22, c[0x0][0x8e8] ;  /* 0x00023a0000167ab9 */ /* 0x000fe20000000a00 */
[----:B-1----:R-:W4:Y:S01]  /*00d0*/  LDG.E R7, desc[UR38][R4.64] ;  /* 0x0000002604077981 */ /* 0x002f22000c1e1900 */
[----:B------:R-:W-:-:S03]  /*00e0*/  IMAD.U32 R12, RZ, RZ, UR4 ;  /* 0x00000004ff0c7e24 */ /* 0x000fc6000f8e00ff */
[----:B------:R-:W4:Y:S01]  /*00f0*/  LDG.E R6, desc[UR38][R4.64+0x4] ;  /* 0x0000042604067981 */ /* 0x000f22000c1e1900 */
[----:B--2---:R-:W-:Y:S01]  /*0100*/  LOP3.LUT R21, R20, 0x1f, RZ, 0xc0, !PT ;  /* 0x0000001f14157812 */ /* 0x004fe200078ec0ff */
[----:B------:R-:W-:Y:S01]  /*0110*/  UISETP.NE.U32.AND UP0, UPT, UR20, URZ, UPT ;  /* 0x0000003f1400728c */ /* 0x000fe2000bf05070 */
[----:B------:R-:W1:Y:S01]  /*0120*/  S2UR UR57, SR_CTAID.X ;  /* 0x00000000003979c3 */ /* 0x000e620000002500 */
[----:B------:R-:W-:Y:S01]  /*0130*/  ULDC UR4, c[0x0][0x908] ;  /* 0x0002420000047ab9 */ /* 0x000fe20000000800 */
[----:B------:R-:W-:Y:S01]  /*0140*/  ISETP.GE.AND P0, PT, R21, R12, PT ;  /* 0x0000000c1500720c */ /* 0x000fe20003f06270 */
[----:B------:R-:W-:Y:S02]  /*0150*/  UISETP.NE.AND.EX UP0, UPT, UR21, URZ, UPT, UP0 ;  /* 0x0000003f1500728c */ /* 0x000fe4000bf05300 */
[----:B------:R-:W-:-:S09]  /*0160*/  UISETP.NE.AND UP3, UPT, UR4, 0x1, UPT ;  /* 0x000000010400788c */ /* 0x000fd2000bf65270 */
[----:B------:R-:W-:Y:S01]  /*0170*/  @UP0 ULDC UR26, c[0x0][0x8dc] ;  /* 0x00023700001a0ab9 */ /* 0x000fe20000000800 */
[----:B------:R-:W2:Y:S01]  /*0180*/  @!P0 LDC.64 R2, c[0x0][0x918] ;  /* 0x00024600ff028b82 */ /* 0x000ea20000000a00 */
[----:B---3--:R-:W-:Y:S02]  /*0190*/  @UP3 UMOV UR6, UR24 ;  /* 0x0000001800063c82 */ /* 0x008fe40008000000 */
[----:B------:R-:W-:Y:S01]  /*01a0*/  @UP3 UMOV UR4, UR6 ;  /* 0x0000000600043c82 */ /* 0x000fe20008000000 */
[----:B------:R-:W-:Y:S01]  /*01b0*/  @!UP3 UMOV UR6, UR24 ;  /* 0x000000180006bc82 */ /* 0x000fe20008000000 */
[----:B------:R-:W-:Y:S01]  /*01c0*/  @UP3 ULDC UR8, c[0x0][0x10] ;  /* 0x0000040000083ab9 */ /* 0x000fe20000000800 */
[----:B------:R-:W-:Y:S01]  /*01d0*/  @UP3 UMOV UR5, URZ ;  /* 0x0000003f00053c82 */ /* 0x000fe20008000000 */
[----:B------:R-:W-:Y:S01]  /*01e0*/  @UP3 UMOV UR7, URZ ;  /* 0x0000003f00073c82 */ /* 0x000fe20008000000 */
[----:B-1----:R-:W-:Y:S01]  /*01f0*/  @UP3 UIMAD.WIDE.U32 UR8, UR57, UR8, UR4 ;  /* 0x00000008390832a5 */ /* 0x002fe2000f8e0004 */
[----:B------:R-:W-:Y:S01]  /*0200*/  @!UP3 ULDC UR10, c[0x0][0xc] ;  /* 0x00000300000abab9 */ /* 0x000fe20000000800 */
[----:B--2---:R-:W-:-:S05]  /*0210*/  @!P0 IMAD.WIDE.U32 R2, R21, 0xc, R2 ;  /* 0x0000000c15028825 */ /* 0x004fca00078e0002 */
[----:B------:R1:W5:Y:S04]  /*0220*/  @!P0 LDG.E R8, desc[UR38][R2.64] ;  /* 0x0000002602088981 */ /* 0x000368000c1e1900 */
[----:B------:R1:W5:Y:S01]  /*0230*/  @!P0 LDG.E R0, desc[UR38][R2.64+0x4] ;  /* 0x0000042602008981 */ /* 0x000362000c1e1900 */
[----:B------:R-:W-:Y:S01]  /*0240*/  ISETP.NE.U32.AND P0, PT, RZ, UR22, PT ;  /* 0x00000016ff007c0c */ /* 0x000fe2000bf05070 */
[----:B------:R-:W-:-:S03]  /*0250*/  UMOV UR4, UR57 ;  /* 0x0000003900047c82 */ /* 0x000fc60008000000 */
[----:B------:R-:W-:Y:S01]  /*0260*/  ISETP.NE.AND.EX P0, PT, RZ, UR23, PT, P0 ;  /* 0x00000017ff007c0c */ /* 0x000fe2000bf05300 */
[----:B------:R-:W-:Y:S01]  /*0270*/  UMOV UR5, URZ ;  /* 0x0000003f00057c82 */ /* 0x000fe20008000000 */
[----:B------:R-:W-:Y:S02]  /*0280*/  @UP3 UIADD3 UR7, UR9, UR7, URZ ;  /* 0x0000000709073290 */ /* 0x000fe4000fffe03f */
[----:B------:R-:W-:-:S07]  /*0290*/  @!UP3 UIMAD.WIDE.U32 UR4, UR10, UR6, UR4 ;  /* 0x000000060a04b2a5 */ /* 0x000fce000f8e0004 */
[----:B------:R-:W-:Y:S01]  /*02a0*/  @!UP3 UMOV UR8, UR4 ;  /* 0x000000040008bc82 */ /* 0x000fe20008000000 */
[----:B------:R-:W-:Y:S01]  /*02b0*/  @!UP3 UMOV UR7, UR5 ;  /* 0x000000050007bc82 */ /* 0x000fe20008000000 */
[----:B----4-:R-:W-:Y:S02]  /*02c0*/  R2UR UR12, R7 ;  /* 0x00000000070c72ca */ /* 0x010fe400000e0000 */
[----:B------:R-:W-:-:S11]  /*02d0*/  R2UR UR28, R6 ;  /* 0x00000000061c72ca */ /* 0x000fd600000e0000 */
[----:B------:R-:W-:-:S04]  /*02e0*/  UIADD3 UR11, UP1, UR12, UR14, URZ ;  /* 0x0000000e0c0b7290 */ /* 0x000fc8000ff3e03f */
[----:B------:R-:W-:Y:S02]  /*02f0*/  ULEA.HI.X.SX32 UR12, UR12, UR15, 0x1, UP1 ;  /* 0x0000000f0c0c7291 */ /* 0x000fe400088f0e3f */
[----:B------:R-:W-:-:S04]  /*0300*/  UIADD3 UR11, UP1, UR11, -0x1, URZ ;  /* 0xffffffff0b0b7890 */ /* 0x000fc8000ff3e03f */
[----:B------:R-:W-:Y:S02]  /*0310*/  UIADD3.X UR12, UR12, -0x1, URZ, UP1, !UPT ;  /* 0xffffffff0c0c7890 */ /* 0x000fe40008ffe43f */
[----:B------:R-:W-:-:S04]  /*0320*/  @UP0 UIADD3 UR26, UP1, UR11, UR26, URZ ;  /* 0x0000001a0b1a0290 */ /* 0x000fc8000ff3e03f */
[----:B------:R-:W-:Y:S02]  /*0330*/  @UP0 UIADD3.X UR29, URZ, UR12, URZ, UP1, !UPT ;  /* 0x0000000c3f1d0290 */ /* 0x000fe40008ffe43f */
[----:B------:R-:W-:Y:S02]  /*0340*/  UIADD3 UR13, UP1, UR28, UR16, URZ ;  /* 0x000000101c0d7290 */ /* 0x000fe4000ff3e03f */
[----:B------:R-:W-:Y:S02]  /*0350*/  @UP0 UIMAD.WIDE.U32 UR18, UR29, UR20, URZ ;  /* 0x000000141d1202a5 */ /* 0x000fe4000f8e003f */
[----:B------:R-:W-:Y:S02]  /*0360*/  ULEA.HI.X.SX32 UR28, UR28, UR17, 0x1, UP1 ;  /* 0x000000111c1c7291 */ /* 0x000fe400088f0e3f */
[----:B------:R-:W-:Y:S02]  /*0370*/  @UP0 UIMAD.WIDE.U32 UR24, UP1, UR26, UR21, UR18 ;  /* 0x000000151a1802a5 */ /* 0x000fe4000f820012 */
[----:B------:R-:W-:-:S02]  /*0380*/  @UP0 UIMAD.WIDE.U32 UR18, UR26, UR20, URZ ;  /* 0x000000141a1202a5 */ /* 0x000fc4000f8e003f */
[----:B------:R-:W-:Y:S02]  /*0390*/  @UP0 UIADD3.X UR27, URZ, URZ, URZ, UP1, !UPT ;  /* 0x0000003f3f1b0290 */ /* 0x000fe40008ffe43f */
[----:B------:R-:W-:Y:S01]  /*03a0*/  @UP0 UIADD3 URZ, UP1, UR19, UR24, URZ ;  /* 0x00000018133f0290 */ /* 0x000fe2000ff3e03f */
[----:B------:R-:W-:-:S03]  /*03b0*/  @UP0 UMOV UR26, UR25 ;  /* 0x00000019001a0c82 */ /* 0x000fc60008000000 */
[----:B------:R-:W-:Y:S02]  /*03c0*/  @UP0 UIMAD.WIDE.U32.X UR18, UR29, UR21, UR26, UP1 ;  /* 0x000000151d1202a5 */ /* 0x000fe400088e041a */
[----:B------:R-:W-:-:S04]  /*03d0*/  UIADD3 UR13, UP2, UR13, -0x1, URZ ;  /* 0xffffffff0d0d7890 */ /* 0x000fc8000ff5e03f */
[----:B------:R-:W-:Y:S01]  /*03e0*/  UIADD3.X UR24, UR28, -0x1, URZ, UP2, !UPT ;  /* 0xffffffff1c187890 */ /* 0x000fe200097fe43f */
[----:B------:R-:W-:Y:S01]  /*03f0*/  @UP0 UMOV UR11, UR18 ;  /* 0x00000012000b0c82 */ /* 0x000fe20008000000 */
[----:B------:R-:W-:Y:S01]  /*0400*/  @UP0 UMOV UR12, UR19 ;  /* 0x00000013000c0c82 */ /* 0x000fe20008000000 */
[----:B-1----:R-:W-:Y:S09]  /*0410*/  @!P0 BRA `(.L_x_0) ;  /* 0x0000000000308947 */ /* 0x002ff20003800000 */
[----:B------:R-:W-:Y:S02]  /*0420*/  ULDC UR9, c[0x0][0x8f4] ;  /* 0x00023d0000097ab9 */ /* 0x000fe40000000800 */
[----:B------:R-:W-:-:S04]  /*0430*/  UIADD3 UR9, UP1, UR13, UR9, URZ ;  /* 0x000000090d097290 */ /* 0x000fc8000ff3e03f */
[----:B------:R-:W-:-:S04]  /*0440*/  UIADD3.X UR10, URZ, UR24, URZ, UP1, !UPT ;  /* 0x000000183f0a7290 */ /* 0x000fc80008ffe43f */
[----:B------:R-:W-:-:S04]  /*0450*/  UIMAD.WIDE.U32 UR4, UR10, UR22, URZ ;  /* 0x000000160a0472a5 */ /* 0x000fc8000f8e003f */
[----:B------:R-:W-:Y:S02]  /*0460*/  UIMAD.WIDE.U32 UR18, UP1, UR9, UR23, UR4 ;  /* 0x00000017091272a5 */ /* 0x000fe4000f820004 */
[----:B------:R-:W-:Y:S02]  /*0470*/  UIMAD.WIDE.U32 UR4, UR9, UR22, URZ ;  /* 0x00000016090472a5 */ /* 0x000fe4000f8e003f */
[----:B------:R-:W-:Y:S02]  /*0480*/  UIADD3.X UR25, URZ, URZ, URZ, UP1, !UPT ;  /* 0x0000003f3f197290 */ /* 0x000fe40008ffe43f */
[----:B------:R-:W-:Y:S01]  /*0490*/  UIADD3 URZ, UP1, UR5, UR18, URZ ;  /* 0x00000012053f7290 */ /* 0x000fe2000ff3e03f */
[----:B------:R-:W-:-:S03]  /*04a0*/  UMOV UR24, UR19 ;  /* 0x0000001300187c82 */ /* 0x000fc60008000000 */
[----:B------:R-:W-:-:S07]  /*04b0*/  UIMAD.WIDE.U32.X UR4, UR10, UR23, UR24, UP1 ;  /* 0x000000170a0472a5 */ /* 0x000fce00088e0418 */
[----:B------:R-:W-:Y:S01]  /*04c0*/  UMOV UR13, UR4 ;  /* 0x00000004000d7c82 */ /* 0x000fe20008000000 */
[----:B------:R-:W-:-:S05]  /*04d0*/  UMOV UR24, UR5 ;  /* 0x0000000500187c82 */ /* 0x000fca0008000000 */
.L_x_0:
[----:B------:R-:W-:Y:S01]  /*04e0*/  ULDC UR9, c[0x0][0x934] ;  /* 0x00024d0000097ab9 */ /* 0x000fe20000000800 */
[----:B------:R-:W-:Y:S01]  /*04f0*/  ULDC UR10, c[0x0][0x904] ;  /* 0x00024100000a7ab9 */ /* 0x000fe20000000800 */
[----:B------:R-:W-:Y:S01]  /*0500*/  ULDC UR4, c[0x0][0x938] ;  /* 0x00024e0000047ab9 */ /* 0x000fe20000000800 */
[----:B------:R-:W-:Y:S01]  /*0510*/  USHF.L.U32 UR9, UR9, UR10, URZ ;  /* 0x0000000a09097299 */ /* 0x000fe2000800063f */
[----:B------:R-:W-:Y:S01]  /*0520*/  SHF.R.U32.HI R14, RZ, 0x5, R20 ;  /* 0x00000005ff0e7819 */ /* 0x000fe20000011614 */
[----:B------:R-:W-:Y:S01]  /*0530*/  USHF.L.U32 UR10, UR4, UR10, URZ ;  /* 0x0000000a040a7299 */ /* 0x000fe2000800063f */
[----:B------:R-:W-:Y:S01]  /*0540*/  ULDC UR26, c[0x0][0x8d8] ;  /* 0x00023600001a7ab9 */ /* 0x000fe20000000800 */
[----:B------:R-:W-:Y:S02]  /*0550*/  ULDC UR30, c[0x0][0x8f0] ;  /* 0x00023c00001e7ab9 */ /* 0x000fe40000000800 */
[----:B------:R-:W-:Y:S01]  /*0560*/  IMAD.U32 R10, RZ, RZ, UR9 ;  /* 0x00000009ff0a7e24 */ /* 0x000fe2000f8e00ff */
[----:B------:R-:W-:Y:S01]  /*0570*/  USHF.R.U64 UR18, UR11, UR26, UR12 ;  /* 0x0000001a0b127299 */ /* 0x000fe2000800120c */
[----:B------:R-:W-:Y:S01]  /*0580*/  MOV R9, UR10 ;  /* 0x0000000a00097c02 */ /* 0x000fe20008000f00 */
[----:B------:R-:W-:-:S02]  /*0590*/  USHF.R.U64 UR11, UR13, UR30, UR24 ;  /* 0x0000001e0d0b7299 */ /* 0x000fc40008001218 */
[----:B------:R-:W-:Y:S01]  /*05a0*/  IABS R2, R10 ;  /* 0x0000000a00027213 */ /* 0x000fe20000000000 */
[----:B------:R-:W-:Y:S01]  /*05b0*/  UIADD3 UR18, UR18, -0x1, UR9 ;  /* 0xffffffff12127890 */ /* 0x000fe2000fffe009 */
[----:B------:R-:W-:Y:S01]  /*05c0*/  IABS R3, R9 ;  /* 0x0000000900037213 */ /* 0x000fe20000000000 */
[----:B------:R-:W-:Y:S01]  /*05d0*/  UIADD3 UR11, UR11, -0x1, UR10 ;  /* 0xffffffff0b0b7890 */ /* 0x000fe2000fffe00a */
[----:B------:R-:W-:Y:S01]  /*05e0*/  R2UR UR28, R2 ;  /* 0x00000000021c72ca */ /* 0x000fe200000e0000 */
[----:B------:R-:W-:Y:S01]  /*05f0*/  UMOV UR12, URZ ;  /* 0x0000003f000c7c82 */ /* 0x000fe20008000000 */
[----:B------:R-:W-:Y:S01]  /*0600*/  UISETP.GE.AND UP5, UPT, UR18, URZ, UPT ;  /* 0x0000003f1200728c */ /* 0x000fe2000bfa6270 */
[----:B------:R-:W-:Y:S01]  /*0610*/  IMAD.MOV.U32 R2, RZ, RZ, R3 ;  /* 0x000000ffff027224 */ /* 0x000fe200078e0003 */
[----:B------:R-:W-:Y:S01]  /*0620*/  UISETP.NE.AND UP4, UPT, UR9, URZ, UPT ;  /* 0x0000003f0900728c */ /* 0x000fe2000bf85270 */
[----:B------:R-:W-:-:S03]  /*0630*/  UMOV UR59, 0x1 ;  /* 0x00000001003b7882 */ /* 0x000fc60000000000 */
[----:B------:R-:W-:-:S05]  /*0640*/  R2UR UR27, R2 ;  /* 0x00000000021b72ca */ /* 0x000fca00000e0000 */
[----:B------:R-:W1:Y:S08]  /*0650*/  I2F.RP R2, UR28 ;  /* 0x0000001c00027d06 */ /* 0x000e700008209400 */
[----:B------:R-:W2:Y:S08]  /*0660*/  I2F.RP R4, UR27 ;  /* 0x0000001b00047d06 */ /* 0x000eb00008209400 */
[----:B-1----:R-:W1:Y:S08]  /*0670*/  MUFU.RCP R2, R2 ;  /* 0x0000000200027308 */ /* 0x002e700000001000 */
[----:B--2---:R-:W2:Y:S01]  /*0680*/  MUFU.RCP R4, R4 ;  /* 0x0000000400047308 */ /* 0x004ea20000001000 */
[----:B-1----:R-:W-:-:S02]  /*0690*/  VIADD R3, R2, 0xffffffe ;  /* 0x0ffffffe02037836 */ /* 0x002fc40000000000 */
[----:B------:R-:W-:-:S05]  /*06a0*/  IMAD.U32 R2, RZ, RZ, UR18 ;  /* 0x00000012ff027e24 */ /* 0x000fca000f8e00ff */
[----:B------:R-:W1:Y:S01]  /*06b0*/  F2I.FTZ.U32.TRUNC.NTZ R3, R3 ;  /* 0x0000000300037305 */ /* 0x000e62000021f000 */
[----:B------:R-:W-:Y:S02]  /*06c0*/  IABS R2, R2 ;  /* 0x0000000200027213 */ /* 0x000fe40000000000 */
[----:B--2---:R-:W-:Y:S02]  /*06d0*/  IADD3 R5, R4, 0xffffffe, RZ ;  /* 0x0ffffffe04057810 */ /* 0x004fe40007ffe0ff */
[----:B------:R-:W-:Y:S02]  /*06e0*/  IABS R4, R10 ;  /* 0x0000000a00047213 */ /* 0x000fe40000000000 */
[----:B------:R-:W-:Y:S02]  /*06f0*/  R2UR UR32, R2 ;  /* 0x00000000022072ca */ /* 0x000fe400000e0000 */
[----:B------:R-:W2:Y:S01]  /*0700*/  F2I.FTZ.U32.TRUNC.NTZ R5, R5 ;  /* 0x0000000500057305 */ /* 0x000ea2000021f000 */
[----:B------:R-:W-:-:S02]  /*0710*/  IADD3 R4, RZ, -R4, RZ ;  /* 0x80000004ff047210 */ /* 0x000fc40007ffe0ff */
[----:B-1----:R-:W-:Y:S01]  /*0720*/  R2UR UR13, R3 ;  /* 0x00000000030d72ca */ /* 0x002fe200000e0000 */
[----:B------:R-:W-:Y:S01]  /*0730*/  IMAD.U32 R3, RZ, RZ, UR11 ;  /* 0x0000000bff037e24 */ /* 0x000fe2000f8e00ff */
[----:B--2---:R-:W-:-:S04]  /*0740*/  R2UR UR5, R5 ;  /* 0x00000000050572ca */ /* 0x004fc800000e0000 */
[----:B------:R-:W-:Y:S01]  /*0750*/  IABS R5, R3 ;  /* 0x0000000300057213 */ /* 0x000fe20000000000 */
[----:B------:R-:W-:Y:S01]  /*0760*/  IMAD.MOV.U32 R3, RZ, RZ, R4 ;  /* 0x000000ffff037224 */ /* 0x000fe200078e0004 */
[----:B------:R-:W-:-:S05]  /*0770*/  IABS R4, R9 ;  /* 0x0000000900047213 */ /* 0x000fca0000000000 */
[----:B------:R-:W-:Y:S01]  /*0780*/  UIADD3 UR4, URZ, -UR13, URZ ;  /* 0x8000000d3f047290 */ /* 0x000fe2000fffe03f */
[----:B------:R-:W-:Y:S01]  /*0790*/  IMAD.MOV.U32 R2, RZ, RZ, R5 ;  /* 0x000000ffff027224 */ /* 0x000fe200078e0005 */
[----:B------:R-:W-:Y:S02]  /*07a0*/  IADD3 R4, RZ, -R4, RZ ;  /* 0x80000004ff047210 */ /* 0x000fe40007ffe0ff */
[----:B------:R-:W-:Y:S01]  /*07b0*/  UIMAD UR4, UR4, UR28, URZ ;  /* 0x0000001c040472a4 */ /* 0x000fe2000f8e023f */
[----:B------:R-:W-:Y:S02]  /*07c0*/  R2UR UR29, R3 ;  /* 0x00000000031d72ca */ /* 0x000fe400000e0000 */
[----:B------:R-:W-:Y:S01]  /*07d0*/  R2UR UR33, R2 ;  /* 0x00000000022172ca */ /* 0x000fe200000e0000 */
[----:B------:R-:W-:Y:S01]  /*07e0*/  UIADD3 UR24, URZ, -UR5, URZ ;  /* 0x800000053f187290 */ /* 0x000fe2000fffe03f */
[----:B------:R-:W-:Y:S01]  /*07f0*/  IMAD.MOV.U32 R2, RZ, RZ, R4 ;  /* 0x000000ffff027224 */ /* 0x000fe200078e0004 */
[----:B------:R-:W-:Y:S01]  /*0800*/  UIMAD.WIDE.U32 UR12, UR13, UR4, UR12 ;  /* 0x000000040d0c72a5 */ /* 0x000fe2000f8e000c */
[----:B------:R-:W1:Y:S01]  /*0810*/  SHFL.IDX PT, R3, R14, RZ, 0x1f ;  /* 0x00001fff0e037589 */ /* 0x000e6200000e0000 */
[----:B------:R-:W-:Y:S01]  /*0820*/  UIMAD UR24, UR24, UR27, URZ ;  /* 0x0000001b181872a4 */ /* 0x000fe2000f8e023f */
[----:B------:R-:W-:Y:S01]  /*0830*/  UMOV UR4, URZ ;  /* 0x0000003f00047c82 */ /* 0x000fe20008000000 */
[----:B------:R-:W-:-:S02]  /*0840*/  R2UR UR31, R2 ;  /* 0x00000000021f72ca */ /* 0x000fc400000e0000 */
[----:B------:R-:W-:Y:S01]  /*0850*/  UIMAD.WIDE.U32 UR24, UR5, UR24, UR4 ;  /* 0x00000018051872a5 */ /* 0x000fe2000f8e0004 */
[----:B------:R-:W-:Y:S01]  /*0860*/  SHF.R.U32.HI R2, RZ, 0x7, R20 ;  /* 0x00000007ff027819 */ /* 0x000fe20000011614 */
[----:B------:R-:W-:-:S04]  /*0870*/  UIMAD.WIDE.U32 UR4, UR13, UR32, URZ ;  /* 0x000000200d0472a5 */ /* 0x000fc8000f8e003f */
[----:B------:R-:W-:Y:S01]  /*0880*/  UIMAD UR5, UR5, UR29, UR32 ;  /* 0x0000001d050572a4 */ /* 0x000fe2000f8e0220 */
[----:B------:R-:W2:Y:S01]  /*0890*/  SHFL.IDX PT, R2, R2, RZ, 0x1f ;  /* 0x00001fff02027589 */ /* 0x000ea200000e0000 */
[----:B------:R-:W-:Y:S01]  /*08a0*/  UMOV UR19, UR25 ;  /* 0x0000001900137c82 */ /* 0x000fe20008000000 */
[----:B------:R-:W-:Y:S02]  /*08b0*/  ULOP3.LUT UR32, URZ, UR9, URZ, 0x33, !UPT ;  /* 0x000000093f207292 */ /* 0x000fe4000f8e333f */
[----:B------:R-:W-:Y:S02]  /*08c0*/  UIMAD.WIDE.U32 UR24, UR19, UR33, URZ ;  /* 0x00000021131872a5 */ /* 0x000fe4000f8e003f */
[----:B------:R-:W-:Y:S02]  /*08d0*/  UISETP.GT.U32.AND UP1, UPT, UR28, UR5, UPT ;  /* 0x000000051c00728c */ /* 0x000fe4000bf24070 */
[----:B------:R-:W-:Y:S02]  /*08e0*/  UIMAD UR25, UR25, UR31, UR33 ;  /* 0x0000001f191972a4 */ /* 0x000fe4000f8e0221 */
[----:B------:R-:W-:-:S02]  /*08f0*/  ULOP3.LUT UR33, URZ, UR10, URZ, 0x33, !UPT ;  /* 0x0000000a3f217292 */ /* 0x000fc4000f8e333f */
[----:B------:R-:W-:Y:S01]  /*0900*/  UISETP.GT.U32.AND UP2, UPT, UR27, UR25, UPT ;  /* 0x000000191b00728c */ /* 0x000fe2000bf44070 */
[----:B-1----:R-:W-:-:S04]  /*0910*/  R2UR UR34, R3 ;  /* 0x00000000032272ca */ /* 0x002fc800000e0000 */
[----:B------:R-:W-:-:S04]  /*0920*/  @!UP1 UIADD3 UR5, UR5, -UR28, URZ ;  /* 0x8000001c05059290 */ /* 0x000fc8000fffe03f */
[----:B------:R-:W-:Y:S02]  /*0930*/  UISETP.GT.U32.AND UP6, UPT, UR28, UR5, UPT ;  /* 0x000000051c00728c */ /* 0x000fe4000bfc4070 */
[----:B------:R-:W-:Y:S01]  /*0940*/  @!UP2 UIADD3 UR25, UR25, -UR27, URZ ;  /* 0x8000001b1919a290 */ /* 0x000fe2000fffe03f */
[----:B--2---:R-:W-:Y:S01]  /*0950*/  R2UR UR12, R2 ;  /* 0x00000000020c72ca */ /* 0x004fe200000e0000 */
[----:B------:R-:W-:Y:S01]  /*0960*/  UISETP.NE.AND UP2, UPT, UR10, URZ, UPT ;  /* 0x0000003f0a00728c */ /* 0x000fe2000bf45270 */
[----:B------:R-:W-:Y:S01]  /*0970*/  ISETP.NE.AND P1, PT, RZ, UR34, PT ;  /* 0x00000022ff007c0c */ /* 0x000fe2000bf25270 */
[----:B------:R-:W-:Y:S02]  /*0980*/  UISETP.GT.U32.AND UP1, UPT, UR27, UR25, UPT ;  /* 0x000000191b00728c */ /* 0x000fe4000bf24070 */
[----:B------:R-:W-:-:S03]  /*0990*/  USHF.R.S32.HI UR4, URZ, 0x1f, UR34 ;  /* 0x0000001f3f047899 */ /* 0x000fc60008011422 */
[----:B------:R-:W-:Y:S02]  /*09a0*/  @!UP6 UIADD3 UR5, UR5, -UR28, URZ ;  /* 0x8000001c0505e290 */ /* 0x000fe4000fffe03f */
[----:B------:R-:W-:Y:S02]  /*09b0*/  UISETP.GE.AND UP6, UPT, UR11, URZ, UPT ;  /* 0x0000003f0b00728c */ /* 0x000fe4000bfc6270 */
[----:B------:R-:W-:Y:S02]  /*09c0*/  @!UP5 UIADD3 UR5, -UR5, URZ, URZ ;  /* 0x0000003f0505d290 */ /* 0x000fe4000fffe13f */
[----:B------:R-:W-:Y:S02]  /*09d0*/  @!UP1 UIADD3 UR25, UR25, -UR27, URZ ;  /* 0x8000001b19199290 */ /* 0x000fe4000fffe03f */
[----:B------:R-:W-:Y:S02]  /*09e0*/  ULEA.HI UR4, UR4, UR34, URZ, 0x2 ;  /* 0x0000002204047291 */ /* 0x000fe4000f8f103f */
[----:B------:R-:W-:-:S02]  /*09f0*/  USEL UR5, UR32, UR5, !UP4 ;  /* 0x0000000520057287 */ /* 0x000fc4000e000000 */
[----:B------:R-:W-:Y:S02]  /*0a00*/  ULOP3.LUT UR4, UR4, 0xfffffffc, URZ, 0xc0, !UPT ;  /* 0xfffffffc04047892 */ /* 0x000fe4000f8ec03f */
[----:B------:R-:W-:Y:S02]  /*0a10*/  @!UP6 UIADD3 UR25, -UR25, URZ, URZ ;  /* 0x0000003f1919e290 */ /* 0x000fe4000fffe13f */
[----:B------:R-:W-:Y:S02]  /*0a20*/  UIADD3 UR5, UR18, -UR5, URZ ;  /* 0x8000000512057290 */ /* 0x000fe4000fffe03f */
[----:B------:R-:W-:Y:S02]  /*0a30*/  USEL UR25, UR33, UR25, !UP2 ;  /* 0x0000001921197287 */ /* 0x000fe4000d000000 */
[----:B------:R-:W-:Y:S02]  /*0a40*/  UIADD3 UR43, UR34, -UR4, URZ ;  /* 0x80000004222b7290 */ /* 0x000fe4000fffe03f */
[----:B------:R-:W-:-:S02]  /*0a50*/  UIADD3 UR25, UR11, -UR25, URZ ;  /* 0x800000190b197290 */ /* 0x000fc4000fffe03f */
[----:B------:R-:W-:Y:S02]  /*0a60*/  UISETP.NE.AND UP1, UPT, UR12, URZ, UPT ;  /* 0x0000003f0c00728c */ /* 0x000fe4000bf25270 */
[----:B------:R-:W-:Y:S02]  /*0a70*/  UIMAD UR24, UR5, UR25, URZ ;  /* 0x00000019051872a4 */ /* 0x000fe4000f8e023f */
[----:B------:R-:W-:Y:S02]  /*0a80*/  USEL UR4, UR25, UR5, !UP3 ;  /* 0x0000000519047287 */ /* 0x000fe4000d800000 */
[----:B------:R-:W-:Y:S02]  /*0a90*/  USHF.R.S32.HI UR25, URZ, 0x1f, UR24 ;  /* 0x0000001f3f197899 */ /* 0x000fe40008011418 */
[----:B------:R-:W-:Y:S01]  /*0aa0*/  USHF.R.S32.HI UR5, URZ, 0x1f, UR4 ;  /* 0x0000001f3f057899 */ /* 0x000fe20008011404 */
[----:B------:R-:W-:Y:S01]  /*0ab0*/  IMAD.U32 R6, RZ, RZ, UR24 ;  /* 0x00000018ff067e24 */ /* 0x000fe2000f8e00ff */
[----:B------:R-:W-:Y:S01]  /*0ac0*/  UISETP.EQ.AND UP5, UPT, UR43, 0x3, !UP1 ;  /* 0x000000032b00788c */ /* 0x000fe2000cfa2270 */
[----:B------:R-:W-:Y:S01]  /*0ad0*/  IMAD.U32 R4, RZ, RZ, UR4 ;  /* 0x00000004ff047e24 */ /* 0x000fe2000f8e00ff */
[----:B------:R-:W-:-:S02]  /*0ae0*/  MOV R7, UR25 ;  /* 0x0000001900077c02 */ /* 0x000fc40008000f00 */
[----:B------:R-:W-:Y:S01]  /*0af0*/  USEL UR59, UR59, 0x2, UP5 ;  /* 0x000000023b3b7887 */ /* 0x000fe2000a800000 */
[----:B------:R-:W-:Y:S01]  /*0b00*/  IMAD.U32 R5, RZ, RZ, UR5 ;  /* 0x00000005ff057e24 */ /* 0x000fe2000f8e00ff */
[----:B------:R-:W-:Y:S10]  /*0b10*/  @P1 BRA `(.L_x_1) ;  /* 0x0000000000841947 */ /* 0x000ff40003800000 */
[----:B------:R-:W-:Y:S01]  /*0b20*/  ELECT P1, URZ, PT ;  /* 0x00000000003f782f */ /* 0x000fe20003820000 */
[----:B------:R-:W-:-:S12]  /*0b30*/  BSSY B0, `(.L_x_1) ;  /* 0x000001f000007945 */ /* 0x000fd80003800000 */
[----:B------:R-:W-:Y:S05]  /*0b40*/  @!P1 BRA `(.L_x_2) ;  /* 0x0000000000749947 */ /* 0x000fea0003800000 */
[----:B------:R-:W1:Y:S01]  /*0b50*/  S2UR UR11, SR_CgaCtaId ;  /* 0x00000000000b79c3 */ /* 0x000e620000008800 */
[----:B------:R-:W-:Y:S01]  /*0b60*/  UMOV UR4, 0x400 ;  /* 0x0000040000047882 */ /* 0x000fe20000000000 */
[----:B------:R-:W-:Y:S01]  /*0b70*/  UMOV UR5, 0x1 ;  /* 0x0000000100057882 */ /* 0x000fe20000000000 */
[----:B------:R-:W-:Y:S02]  /*0b80*/  UMOV UR24, 0x140 ;  /* 0x0000014000187882 */ /* 0x000fe40000000000 */
[----:B------:R-:W-:-:S04]  /*0b90*/  UIADD3 UR24, -UR24, 0x100000, URZ ;  /* 0x0010000018187890 */ /* 0x000fc8000fffe13f */
[----:B------:R-:W-:Y:S02]  /*0ba0*/  USHF.L.U32 UR25, UR24, 0xb, URZ ;  /* 0x0000000b18197899 */ /* 0x000fe4000800063f */
[----:B------:R-:W-:Y:S02]  /*0bb0*/  USHF.L.U32 UR24, UR24, 0x1, URZ ;  /* 0x0000000118187899 */ /* 0x000fe4000800063f */
[----:B-1----:R-:W-:Y:S02]  /*0bc0*/  ULEA UR11, UR11, UR4, 0x18 ;  /* 0x000000040b0b7291 */ /* 0x002fe4000f8ec03f */
[----:B------:R-:W-:-:S04]  /*0bd0*/  UIADD3 UR4, -UR5, 0x100000, URZ ;  /* 0x0010000005047890 */ /* 0x000fc8000fffe13f */
[----:B------:R-:W-:Y:S02]  /*0be0*/  USHF.L.U32 UR5, UR4, 0xb, URZ ;  /* 0x0000000b04057899 */ /* 0x000fe4000800063f */
[----:B------:R-:W-:Y:S01]  /*0bf0*/  USHF.L.U32 UR4, UR4, 0x1, URZ ;  /* 0x0000000104047899 */ /* 0x000fe2000800063f */
[----:B------:R-:W1:Y:S11]  /*0c00*/  FENCE.VIEW.ASYNC.S ;  /* 0x00000000000073c6 */ /* 0x000e760000000000 */
[----:B-1----:R1:W2:Y:S01]  /*0c10*/  SYNCS.EXCH.64 URZ, [UR11+0x34400], UR4 ;  /* 0x034400040b3f75b2 */ /* 0x0022a20008000100 */
[----:B------:R1:W3:Y:S01]  /*0c20*/  SYNCS.EXCH.64 URZ, [UR11+0x34440], UR24 ;  /* 0x034440180b3f75b2 */ /* 0x0002e20008000100 */
[----:B------:R1:W4:Y:S01]  /*0c30*/  SYNCS.EXCH.64 URZ, [UR11+0x34408], UR4 ;  /* 0x034408040b3f75b2 */ /* 0x0003220008000100 */
[----:B------:R1:W1:Y:S01]  /*0c40*/  SYNCS.EXCH.64 URZ, [UR11+0x34448], UR24 ;  /* 0x034448180b3f75b2 */ /* 0x0002620008000100 */
        /* <DEDUP_REMOVED lines=12> */
[----:B------:R-:W-:Y:S01]  /*0d10*/  NOP ;  /* 0x0000000000007918 */ /* 0x000fe20000000000 */
.L_x_2:
[----:B-1----:R-:W-:Y:S05]  /*0d20*/  BSYNC B0 ;  /* 0x0000000000007941 */ /* 0x002fea0003800000 */
.L_x_1:
[----:B------:R-:W1:Y:S01]  /*0d30*/  SHFL.IDX PT, R11, R14, RZ, 0x1f ;  /* 0x00001fff0e0b7589 */ /* 0x000e6200000e0000 */
[----:B------:R-:W-:Y:S01]  /*0d40*/  UIADD3 UR18, UR12, -0x1, URZ ;  /* 0xffffffff0c127890 */ /* 0x000fe2000fffe03f */
[----:B------:R-:W-:Y:S01]  /*0d50*/  I2FP.F32.U32 R2, UR6 ;  /* 0x0000000600027c45 */ /* 0x000fe20008201000 */
[----:B------:R-:W-:Y:S01]  /*0d60*/  UISETP.LT.U32.AND UP6, UPT, UR43, 0x2, !UP1 ;  /* 0x000000022b00788c */ /* 0x000fe2000cfc1070 */
[----:B------:R-:W-:Y:S01]  /*0d70*/  NOP ;  /* 0x0000000000007918 */ /* 0x000fe20000000000 */
[----:B------:R-:W-:Y:S02]  /*0d80*/  UISETP.GE.U32.AND UP5, UPT, UR18, 0x2, UPT ;  /* 0x000000021200788c */ /* 0x000fe4000bfa6070 */
[----:B------:R-:W-:-:S04]  /*0d90*/  USEL UR40, URZ, 0x1, !UP6 ;  /* 0x000000013f287887 */ /* 0x000fc8000f000000 */
[----:B------:R-:W-:Y:S01]  /*0da0*/  USEL UR40, UR40, 0x2, UP5 ;  /* 0x0000000228287887 */ /* 0x000fe2000a800000 */
[----:B-1----:R-:W-:-:S13]  /*0db0*/  ISETP.NE.AND P1, PT, R11, RZ, PT ;  /* 0x000000ff0b00720c */ /* 0x002fda0003f25270 */
[----:B------:R-:W-:Y:S05]  /*0dc0*/  @P1 BRA `(.L_x_3) ;  /* 0x0000000000581947 */ /* 0x000fea0003800000 */
[----:B------:R-:W1:Y:S01]  /*0dd0*/  S2UR UR5, SR_CgaCtaId ;  /* 0x00000000000579c3 */ /* 0x000e620000008800 */
[----:B------:R-:W-:Y:S01]  /*0de0*/  UMOV UR4, 0x400 ;  /* 0x0000040000047882 */ /* 0x000fe20000000000 */
[----:B------:R-:W-:Y:S01]  /*0df0*/  UMOV UR24, 0x1 ;  /* 0x0000000100187882 */ /* 0x000fe20000000000 */
[----:B------:R-:W-:Y:S01]  /*0e00*/  UMOV UR25, 0x2 ;  /* 0x0000000200197882 */ /* 0x000fe20000000000 */
[----:B------:R-:W-:Y:S01]  /*0e10*/  ELECT P1, URZ, PT ;  /* 0x00000000003f782f */ /* 0x000fe20003820000 */
[----:B-1----:R-:W-:Y:S02]  /*0e20*/  ULEA UR11, UR5, UR4, 0x18 ;  /* 0x00000004050b7291 */ /* 0x002fe4000f8ec03f */
[----:B------:R-:W-:-:S04]  /*0e30*/  UIADD3 UR4, -UR24, 0x100000, URZ ;  /* 0x0010000018047890 */ /* 0x000fc8000fffe13f */
[----:B------:R-:W-:Y:S02]  /*0e40*/  USHF.L.U32 UR5, UR4, 0xb, URZ ;  /* 0x0000000b04057899 */ /* 0x000fe4000800063f */
[----:B------:R-:W-:Y:S02]  /*0e50*/  USHF.L.U32 UR4, UR4, 0x1, URZ ;  /* 0x0000000104047899 */ /* 0x000fe4000800063f */
[----:B------:R-:W-:-:S04]  /*0e60*/  UIADD3 UR24, -UR25, 0x100000, URZ ;  /* 0x0010000019187890 */ /* 0x000fc8000fffe13f */
[----:B------:R-:W-:Y:S02]  /*0e70*/  USHF.L.U32 UR25, UR24, 0xb, URZ ;  /* 0x0000000b18197899 */ /* 0x000fe4000800063f */
[----:B------:R-:W-:Y:S01]  /*0e80*/  USHF.L.U32 UR24, UR24, 0x1, URZ ;  /* 0x0000000118187899 */ /* 0x000fe2000800063f */
[----:B------:R-:W1:Y:S03]  /*0e90*/  FENCE.VIEW.ASYNC.S ;  /* 0x00000000000073c6 */ /* 0x000e660000000000 */
[----:B-1----:R1:W1:Y:S08]  /*0ea0*/  SYNCS.EXCH.64 URZ, [UR11+0x34480], UR4 ;  /* 0x034480040b3f75b2 */ /* 0x0022700008000100 */
        /* <DEDUP_REMOVED lines=8> */
.L_x_3:
[----:B------:R-:W2:Y:S01]  /*0f30*/  SHFL.IDX PT, R15, R14, RZ, 0x1f ;  /* 0x00001fff0e0f7589 */ /* 0x000ea200000e0000 */
[----:B-1----:R-:W-:Y:S01]  /*0f40*/  ULDC UR4, c[0x0][0x154] ;  /* 0x0000550000047ab9 */ /* 0x002fe20000000800 */
[----:B------:R-:W1:Y:S01]  /*0f50*/  LDC R13, c[0x0][0x148] ;  /* 0x00005200ff0d7b82 */ /* 0x000e620000000800 */
[----:B------:R-:W-:Y:S01]  /*0f60*/  FMUL R3, R2, UR4 ;  /* 0x0000000402037c20 */ /* 0x000fe20008400000 */
[----:B------:R-:W-:Y:S01]  /*0f70*/  UISETP.EQ.AND UP6, UPT, UR43, 0x2, !UP1 ;  /* 0x000000022b00788c */ /* 0x000fe2000cfc2270 */
[----:B------:R-:W-:Y:S01]  /*0f80*/  I2FP.F32.U32 R2, UR57 ;  /* 0x0000003900027c45 */ /* 0x000fe20008201000 */
[----:B------:R-:W-:Y:S01]  /*0f90*/  ULDC UR4, c[0x0][0x150] ;  /* 0x0000540000047ab9 */ /* 0x000fe20000000800 */
[----:B------:R-:W-:Y:S01]  /*0fa0*/  NOP ;  /* 0x0000000000007918 */ /* 0x000fe20000000000 */
[----:B------:R-:W-:Y:S01]  /*0fb0*/  USEL UR61, URZ, 0x1, !UP6 ;  /* 0x000000013f3d7887 */ /* 0x000fe2000f000000 */
[----:B------:R-:W3:Y:S03]  /*0fc0*/  F2I.U32.TRUNC.NTZ R3, R3 ;  /* 0x0000000300037305 */ /* 0x000ee6000020f000 */
[----:B------:R-:W-:Y:S01]  /*0fd0*/  USEL UR61, UR61, 0x2, UP5 ;  /* 0x000000023d3d7887 */ /* 0x000fe2000a800000 */
[----:B--2---:R-:W-:Y:S01]  /*0fe0*/  ISETP.NE.AND P1, PT, R15, RZ, PT ;  /* 0x000000ff0f00720c */ /* 0x004fe20003f25270 */
[----:B------:R-:W-:Y:S01]  /*0ff0*/  FMUL R15, R2, UR4 ;  /* 0x00000004020f7c20 */ /* 0x000fe20008400000 */
[----:B---3--:R-:W-:-:S05]  /*1000*/  IADD3 R18, -R3, RZ, RZ ;  /* 0x000000ff03127210 */ /* 0x008fca0007ffe1ff */
[----:B-1----:R-:W-:-:S06]  /*1010*/  IMAD R18, R13, R18, UR6 ;  /* 0x000000060d127e24 */ /* 0x002fcc000f8e0212 */
[----:B------:R-:W-:Y:S05]  /*1020*/  @P1 BRA `(.L_x_4) ;  /* 0x0000000000581947 */ /* 0x000fea0003800000 */
[----:B------:R-:W1:Y:S01]  /*1030*/  S2UR UR5, SR_CgaCtaId ;  /* 0x00000000000579c3 */ /* 0x000e620000008800 */
[----:B------:R-:W-:Y:S01]  /*1040*/  UMOV UR4, 0x400 ;  /* 0x0000040000047882 */ /* 0x000fe20000000000 */
[----:B------:R-:W-:Y:S01]  /*1050*/  UMOV UR11, 0x20 ;  /* 0x00000020000b7882 */ /* 0x000fe20000000000 */
[----:B------:R-:W-:Y:S01]  /*1060*/  UMOV UR24, 0x80 ;  /* 0x0000008000187882 */ /* 0x000fe20000000000 */
[----:B------:R-:W-:Y:S01]  /*1070*/  ELECT P1, URZ, PT ;  /* 0x00000000003f782f */ /* 0x000fe20003820000 */
        /* <DEDUP_REMOVED lines=10> */
[----:B------:R1:W1:Y:S01]  /*1120*/  SYNCS.EXCH.64 URZ, [UR6+0x344c8], UR4 ;  /* 0x0344c804063f75b2 */ /* 0x0002620008000100 */
[----:B------:R1:W1:Y:S01]  /*1130*/  SYNCS.EXCH.64 URZ, [UR6+0x344e8], UR24 ;  /* 0x0344e818063f75b2 */ /* 0x0002620008000100 */
[----:B------:R1:W1:Y:S01]  /*1140*/  SYNCS.EXCH.64 URZ, [UR6+0x344d0], UR4 ;  /* 0x0344d004063f75b2 */ /* 0x0002620008000100 */
[----:B------:R1:W1:Y:S01]  /*1150*/  SYNCS.EXCH.64 URZ, [UR6+0x344f0], UR24 ;  /* 0x0344f018063f75b2 */ /* 0x0002620008000100 */
[----:B------:R1:W1:Y:S01]  /*1160*/  SYNCS.EXCH.64 URZ, [UR6+0x344d8], UR4 ;  /* 0x0344d804063f75b2 */ /* 0x0002620008000100 */
[----:B------:R1:W1:Y:S01]  /*1170*/  SYNCS.EXCH.64 URZ, [UR6+0x344f8], UR24 ;  /* 0x0344f818063f75b2 */ /* 0x0002620008000100 */
[----:B------:R-:W-:Y:S01]  /*1180*/  NOP ;  /* 0x0000000000007918 */ /* 0x000fe20000000000 */
.L_x_4:
[----:B------:R-:W4:Y:S01]  /*1190*/  SHFL.IDX PT, R13, R14, RZ, 0x1f ;  /* 0x00001fff0e0d7589 */ /* 0x000f2200000e0000 */
[----:B------:R-:W-:Y:S02]  /*11a0*/  SHF.R.S32.HI R3, RZ, 0x1f, R20 ;  /* 0x0000001fff037819 */ /* 0x000fe40000011414 */
[----:B------:R-:W-:Y:S02]  /*11b0*/  ELECT P1, URZ, PT ;  /* 0x00000000003f782f */ /* 0x000fe40003820000 */
[----:B------:R-:W-:Y:S01]  /*11c0*/  SHF.R.S32.HI R16, RZ, 0x1f, R11 ;  /* 0x0000001fff107819 */ /* 0x000fe2000001140b */
[----:B------:R-:W2:Y:S01]  /*11d0*/  SHFL.IDX PT, R2, R14, RZ, 0x1f ;  /* 0x00001fff0e027589 */ /* 0x000ea200000e0000 */
[----:B------:R-:W-:Y:S02]  /*11e0*/  LEA.HI R3, R3, R20, RZ, 0x7 ;  /* 0x0000001403037211 */ /* 0x000fe400078f38ff */
[----:B------:R-:W-:Y:S02]  /*11f0*/  ELECT P2, URZ, PT ;  /* 0x00000000003f782f */ /* 0x000fe40003840000 */
[----:B------:R-:W-:Y:S01]  /*1200*/  LEA.HI R16, R16, R11, RZ, 0x2 ;  /* 0x0000000b10107211 */ /* 0x000fe200078f10ff */
[----:B------:R-:W3:Y:S01]  /*1210*/  LDC R17, c[0x0][0x144] ;  /* 0x00005100ff117b82 */ /* 0x000ee20000000800 */
[----:B------:R-:W-:Y:S01]  /*1220*/  LOP3.LUT R3, R3, 0xffffff80, RZ, 0xc0, !PT ;  /* 0xffffff8003037812 */ /* 0x000fe200078ec0ff */
[----:B------:R-:W2:Y:S01]  /*1230*/  F2I.U32.TRUNC.NTZ R15, R15 ;  /* 0x0000000f000f7305 */ /* 0x000ea2000020f000 */
[----:B------:R-:W-:Y:S01]  /*1240*/  LOP3.LUT R16, R16, 0x3ffffffc, RZ, 0xc0, !PT ;  /* 0x3ffffffc10107812 */ /* 0x000fe200078ec0ff */
[----:B------:R-:W-:Y:S01]  /*1250*/  UMOV UR11, 0x20 ;  /* 0x00000020000b7882 */ /* 0x000fe20000000000 */
[----:B-1----:R-:W-:Y:S01]  /*1260*/  UMOV UR25, 0x80 ;  /* 0x0000008000197882 */ /* 0x002fe20000000000 */
[----:B------:R-:W-:Y:S01]  /*1270*/  IMAD.IADD R158, R20, 0x1, -R3 ;  /* 0x00000001149e7824 */ /* 0x000fe200078e0a03 */
[----:B------:R-:W-:Y:S01]  /*1280*/  NOP ;  /* 0x0000000000007918 */ /* 0x000fe20000000000 */
[----:B------:R-:W-:Y:S01]  /*1290*/  IMAD.IADD R16, R11, 0x1, -R16 ;  /* 0x000000010b107824 */ /* 0x000fe200078e0a10 */
[----:B------:R-:W-:-:S02]  /*12a0*/  ULDC UR60, c[0x0][0xc] ;  /* 0x00000300003c7ab9 */ /* 0x000fc40000000800 */
[----:B------:R-:W-:Y:S02]  /*12b0*/  SHF.R.S32.HI R3, RZ, 0x1f, R158 ;  /* 0x0000001fff037819 */ /* 0x000fe4000001149e */
[----:B----4-:R-:W-:Y:S01]  /*12c0*/  ISETP.NE.OR P1, PT, R13, RZ, !P1 ;  /* 0x000000ff0d00720c */ /* 0x010fe20004f25670 */
[----:B--2---:R-:W-:Y:S01]  /*12d0*/  IMAD.MOV R22, RZ, RZ, -R15 ;  /* 0x000000ffff167224 */ /* 0x004fe200078e0a0f */
[----:B------:R-:W-:Y:S02]  /*12e0*/  LEA.HI R13, R3, R158, RZ, 0x3 ;  /* 0x0000009e030d7211 */ /* 0x000fe400078f18ff */
[----:B------:R-:W-:Y:S02]  /*12f0*/  ISETP.NE.OR P2, PT, R2, RZ, !P2 ;  /* 0x000000ff0200720c */ /* 0x000fe40005745670 */
[--C-:B------:R-:W-:Y:S02]  /*1300*/  SHF.R.S32.HI R2, RZ, 0x3, R13.reuse ;  /* 0x00000003ff027819 */ /* 0x100fe4000001140d */
[----:B------:R-:W-:Y:S01]  /*1310*/  SHF.R.S32.HI R13, RZ, 0x1f, R13 ;  /* 0x0000001fff0d7819 */ /* 0x000fe2000001140d */
[----:B---3--:R-:W-:-:S02]  /*1320*/  IMAD R17, R17, R22, UR57 ;  /* 0x0000003911117e24 */ /* 0x008fc4000f8e0216 */
[----:B------:R-:W-:Y:S01]  /*1330*/  IMAD.MOV.U32 R22, RZ, RZ, 0x1 ;  /* 0x00000001ff167424 */ /* 0x000fe200078e00ff */
[----:B------:R-:W-:Y:S01]  /*1340*/  LEA.HI R13, R13, R2, RZ, 0x2 ;  /* 0x000000020d0d7211 */ /* 0x000fe200078f10ff */
[----:B------:R-:W-:-:S03]  /*1350*/  VOTEU.ALL UP6, P1 ;  /* 0x00000000003f7886 */ /* 0x000fc600008c0000 */
[----:B------:R-:W-:Y:S01]  /*1360*/  LOP3.LUT R13, R13, 0xfffffffc, RZ, 0xc0, !PT ;  /* 0xfffffffc0d0d7812 */ /* 0x000fe200078ec0ff */
[----:B------:R-:W-:Y:S01]  /*1370*/  VOTEU.ALL UP5, P2 ;  /* 0x00000000003f7886 */ /* 0x000fe200010a0000 */
[----:B------:R-:W1:Y:S01]  /*1380*/  @!UP6 S2UR UR5, SR_CgaCtaId ;  /* 0x000000000005e9c3 */ /* 0x000e620000008800 */
[----:B------:R-:W-:Y:S01]  /*1390*/  @!UP6 UMOV UR4, 0x400 ;  /* 0x000004000004e882 */ /* 0x000fe20000000000 */
[----:B------:R-:W-:-:S05]  /*13a0*/  IADD3 R13, R2, -R13, RZ ;  /* 0x8000000d020d7210 */ /* 0x000fca0007ffe0ff */
[----:B------:R-:W-:Y:S01]  /*13b0*/  IMAD R13, R16, 0x4, R13 ;  /* 0x00000004100d7824 */ /* 0x000fe200078e020d */
[----:B------:R-:W2:Y:S04]  /*13c0*/  @!UP5 S2UR UR24, SR_CgaCtaId ;  /* 0x000000000018d9c3 */ /* 0x000ea80000008800 */
[----:B------:R-:W-:-:S04]  /*13d0*/  LEA.HI R11, R13, R13, RZ, 0x1 ;  /* 0x0000000d0d0b7211 */ /* 0x000fc800078f08ff */
[----:B------:R-:W-:-:S04]  /*13e0*/  LOP3.LUT R16, R11, 0xfffffffe, RZ, 0xc0, !PT ;  /* 0xfffffffe0b107812 */ /* 0x000fc800078ec0ff */
[----:B------:R-:W-:-:S04]  /*13f0*/  IADD3 R16, R13, -R16, RZ ;  /* 0x800000100d107210 */ /* 0x000fc80007ffe0ff */
[----:B------:R-:W-:Y:S01]  /*1400*/  ISETP.NE.AND P3, PT, R16, R17, PT ;  /* 0x000000111000720c */ /* 0x000fe20003f65270 */
[----:B------:R-:W-:Y:S01]  /*1410*/  IMAD.SHL.U32 R16, R13, 0x4, RZ ;  /* 0x000000040d107824 */ /* 0x000fe200078e00ff */
[----:B-1----:R-:W-:Y:S02]  /*1420*/  @!UP6 ULEA UR6, UR5, UR4, 0x18 ;  /* 0x000000040506e291 */ /* 0x002fe4000f8ec03f */
[----:B------:R-:W-:-:S04]  /*1430*/  @!UP6 UIADD3 UR4, -UR11, 0x100000, URZ ;  /* 0x001000000b04e890 */ /* 0x000fc8000fffe13f */
[----:B------:R-:W-:Y:S02]  /*1440*/  @!UP6 USHF.L.U32 UR5, UR4, 0xb, URZ ;  /* 0x0000000b0405e899 */ /* 0x000fe4000800063f */
[----:B------:R-:W-:Y:S01]  /*1450*/  @!UP6 USHF.L.U32 UR4, UR4, 0x1, URZ ;  /* 0x000000010404e899 */ /* 0x000fe2000800063f */
[----:B------:R-:W-:Y:S01]  /*1460*/  LOP3.LUT R23, R13, 0xc, R16, 0x78, !PT ;  /* 0x0000000c0d177812 */ /* 0x000fe200078e7810 */
[----:B------:R-:W-:Y:S01]  /*1470*/  @!UP5 UMOV UR11, 0x400 ;  /* 0x00000400000bd882 */ /* 0x000fe20000000000 */
[----:B------:R-:W1:Y:S01]  /*1480*/  LDC R13, c[0x0][0x140] ;  /* 0x00005000ff0d7b82 */ /* 0x000e620000000800 */
[----:B--2---:R-:W-:Y:S01]  /*1490*/  @!UP5 ULEA UR11, UR24, UR11, 0x18 ;  /* 0x0000000b180bd291 */ /* 0x004fe2000f8ec03f */
[----:B------:R-:W-:Y:S01]  /*14a0*/  MOV R16, 0xffffffff ;  /* 0xffffffff00107802 */ /* 0x000fe20000000f00 */
[----:B------:R-:W-:-:S04]  /*14b0*/  @!UP5 UIADD3 UR24, -UR25, 0x100000, URZ ;  /* 0x001000001918d890 */ /* 0x000fc8000fffe13f */
[----:B------:R-:W-:Y:S02]  /*14c0*/  @!UP5 USHF.L.U32 UR25, UR24, 0xb, URZ ;  /* 0x0000000b1819d899 */ /* 0x000fe4000800063f */
[----:B------:R-:W-:Y:S01]  /*14d0*/  @!UP5 USHF.L.U32 UR24, UR24, 0x1, URZ ;  /* 0x000000011818d899 */ /* 0x000fe2000800063f */
[----:B------:R-:W-:Y:S01]  /*14e0*/  VOTEU.ALL UP6, P1 ;  /* 0x00000000003f7886 */ /* 0x000fe200008c0000 */
[----:B------:R-:W-:Y:S01]  /*14f0*/  VOTEU.ALL UP5, P1 ;  /* 0x00000000003f7886 */ /* 0x000fe200008a0000 */
[----:B------:R-:W-:Y:S02]  /*1500*/  @P3 LEA.HI R11, R23, R23, RZ, 0x1 ;  /* 0x00000017170b3211 */ /* 0x000fe400078f08ff */
[----:B------:R-:W-:Y:S01]  /*1510*/  LOP3.LUT P1, RZ, R158, 0x7, RZ, 0xc0, !PT ;  /* 0x000000079eff7812 */ /* 0x000fe2000782c0ff */
[----:B------:R-:W2:Y:S02]  /*1520*/  FENCE.VIEW.ASYNC.S ;  /* 0x00000000000073c6 */ /* 0x000ea40000000000 */
[----:B--2---:R-:W2:Y:S01]  /*1530*/  @!UP6 SYNCS.EXCH.64 URZ, [UR6+0x34500], UR4 ;  /* 0x03450004063fe5b2 */ /* 0x004ea20008000100 */
[----:B------:R-:W-:Y:S01]  /*1540*/  VOTEU.ALL UP6, P2 ;  /* 0x00000000003f7886 */ /* 0x000fe200010c0000 */
[----:B------:R-:W-:-:S02]  /*1550*/  @P3 SHF.R.S32.HI R11, RZ, 0x1, R11 ;  /* 0x00000001ff0b3819 */ /* 0x000fc4000001140b */
[----:B------:R-:W-:Y:S01]  /*1560*/  ISETP.LT.U32.AND P1, PT, R23, 0x2, !P1 ;  /* 0x000000021700780c */ /* 0x000fe20004f21070 */
[----:B------:R3:W4:Y:S01]  /*1570*/  @!UP5 SYNCS.EXCH.64 URZ, [UR6+0x34508], UR4 ;  /* 0x03450804063fd5b2 */ /* 0x0007220008000100 */
[----:B------:R-:W-:Y:S01]  /*1580*/  VOTEU.ALL UP5, P2 ;  /* 0x00000000003f7886 */ /* 0x000fe200010a0000 */
[----:B------:R-:W-:Y:S01]  /*1590*/  NOP ;  /* 0x0000000000007918 */ /* 0x000fe20000000000 */
[----:B---3--:R-:W-:Y:S01]  /*15a0*/  UMOV UR4, URZ ;  /* 0x0000003f00047c82 */ /* 0x008fe20008000000 */
[----:B------:R-:W-:Y:S01]  /*15b0*/  ULDC.U8 UR5, c[0x0][0x900] ;  /* 0x0002400000057ab9 */ /* 0x000fe20000000000 */
[----:B------:R3:W2:Y:S01]  /*15c0*/  @!UP6 SYNCS.EXCH.64 URZ, [UR11+0x34510], UR24 ;  /* 0x034510180b3fe5b2 */ /* 0x0006a20008000100 */
[----:B------:R-:W-:Y:S01]  /*15d0*/  VOTEU.ALL UP6, P2 ;  /* 0x00000000003f7886 */ /* 0x000fe200010c0000 */
[----:B------:R3:W2:Y:S01]  /*15e0*/  @!UP5 SYNCS.EXCH.64 URZ, [UR11+0x34518], UR24 ;  /* 0x034518180b3fd5b2 */ /* 0x0006a20008000100 */
[----:B------:R-:W-:Y:S01]  /*15f0*/  VOTEU.ALL UP5, P2 ;  /* 0x00000000003f7886 */ /* 0x000fe200010a0000 */
[----:B------:R-:W-:-:S02]  /*1600*/  @P3 ISETP.NE.AND P2, PT, R11, R18, PT ;  /* 0x000000120b00320c */ /* 0x000fc40003f45270 */
[----:B------:R-:W-:Y:S02]  /*1610*/  SEL R11, RZ, 0x1, !P1 ;  /* 0x00000001ff0b7807 */ /* 0x000fe40004800000 */
[----:B-1----:R-:W-:Y:S02]  /*1620*/  ISETP.EQ.U32.AND P1, PT, R13, 0x1, PT ;  /* 0x000000010d00780c */ /* 0x002fe40003f22070 */
[----:B------:R-:W-:-:S04]  /*1630*/  @P3 SEL R22, RZ, 0x1, P2 ;  /* 0x00000001ff163807 */ /* 0x000fc80001000000 */
[----:B------:R-:W-:Y:S01]  /*1640*/  LOP3.LUT R22, R22, R11, RZ, 0xc0, !PT ;  /* 0x0000000b16167212 */ /* 0x000fe200078ec0ff */
[----:B------:R3:W1:Y:S01]  /*1650*/  @!UP6 SYNCS.EXCH.64 URZ, [UR11+0x34520], UR24 ;  /* 0x034520180b3fe5b2 */ /* 0x0006620008000100 */
[----:B------:R3:W1:Y:S01]  /*1660*/  @!UP5 SYNCS.EXCH.64 URZ, [UR11+0x34528], UR24 ;  /* 0x034528180b3fd5b2 */ /* 0x0006620008000100 */
[----:B------:R-:W-:-:S04]  /*1670*/  NOP ;  /* 0x0000000000007918 */ /* 0x000fc80000000000 */
[----:B--234-:R-:W-:Y:S05]  /*1680*/  @!P1 BRA `(.L_x_5) ;  /* 0x0000000000089947 */ /* 0x01cfea0003800000 */
[----:B-1----:R-:W-:Y:S01]  /*1690*/  UCGABAR_ARV ;  /* 0x00000000000079c7 */ /* 0x002fe20008000000 */
[----:B------:R-:W-:Y:S05]  /*16a0*/  BRA `(.L_x_6) ;  /* 0x0000000000047947 */ /* 0x000fea0003800000 */
.L_x_5:
[----:B-1----:R-:W-:Y:S01]  /*16b0*/  NOP ;  /* 0x0000000000007918 */ /* 0x002fe20000000000 */
.L_x_6:
[----:B------:R-:W-:Y:S05]  /*16c0*/  @!P1 BRA `(.L_x_7) ;  /* 0x00000000000c9947 */ /* 0x000fea0003800000 */
[----:B------:R-:W-:Y:S01]  /*16d0*/  UCGABAR_WAIT ;  /* 0x0000000000007dc7 */ /* 0x000fe20008000000 */
[----:B------:R-:W-:Y:S01]  /*16e0*/  CCTL.IVALL ;  /* 0x00000000ff00798f */ /* 0x000fe20002000000 */
[----:B------:R-:W-:Y:S05]  /*16f0*/  BRA `(.L_x_8) ;  /* 0x0000000000047947 */ /* 0x000fea0003800000 */
.L_x_7:
[----:B------:R-:W-:Y:S06]  /*1700*/  BAR.SYNC.DEFER_BLOCKING 0x0 ;  /* 0x0000000000007b1d */ /* 0x000fec0000010000 */
.L_x_8:
[----:B------:R-:W1:Y:S01]  /*1710*/  LDC.64 R24, c[0x0][0x8f8] ;  /* 0x00023e00ff187b82 */ /* 0x000e620000000a00 */
[----:B------:R-:W-:Y:S01]  /*1720*/  IMAD.U32 R18, RZ, RZ, UR7 ;  /* 0x00000007ff127e24 */ /* 0x000fe2000f8e00ff */
[----:B------:R-:W-:Y:S01]  /*1730*/  ISETP.NE.AND P2, PT, RZ, UR5, PT ;  /* 0x00000005ff007c0c */ /* 0x000fe2000bf45270 */
[----:B------:R-:W-:Y:S01]  /*1740*/  UMOV UR5, URZ ;  /* 0x0000003f00057c82 */ /* 0x000fe20008000000 */
[----:B------:R-:W-:Y:S01]  /*1750*/  UMOV UR6, URZ ;  /* 0x0000003f00067c82 */ /* 0x000fe20008000000 */
[----:B------:R-:W-:Y:S01]  /*1760*/  UMOV UR11, URZ ;  /* 0x0000003f000b7c82 */ /* 0x000fe20008000000 */
[----:B------:R-:W-:Y:S01]  /*1770*/  IMAD.MOV.U32 R17, RZ, RZ, -0x1 ;  /* 0xffffffffff117424 */ /* 0x000fe200078e00ff */
[----:B------:R-:W-:Y:S02]  /*1780*/  P2R R15, PR, RZ, 0x4 ;  /* 0x00000004ff0f7803 */ /* 0x000fe40000000000 */
[----:B-1----:R-:W-:-:S04]  /*1790*/  ISETP.LE.U32.AND P1, PT, R24, UR8, PT ;  /* 0x0000000818007c0c */ /* 0x002fc8000bf23070 */
[----:B------:R-:W-:Y:S02]  /*17a0*/  ISETP.GE.U32.AND.EX P1, PT, R18, R25, PT, P1 ;  /* 0x000000191200720c */ /* 0x000fe40003f26110 */
[----:B------:R-:W-:-:S11]  /*17b0*/  MOV R18, 0xffffffff ;  /* 0xffffffff00127802 */ /* 0x000fd60000000f00 */
[----:B------:R-:W-:Y:S05]  /*17c0*/  @P2 BRA P1, `(.L_x_9) ;  /* 0x0000001400fc2947 */ /* 0x000fea0000800000 */
[----:B------:R-:W-:Y:S01]  /*17d0*/  IMAD.U32 R11, RZ, RZ, UR7 ;  /* 0x00000007ff0b7e24 */ /* 0x000fe2000f8e00ff */
[----:B------:R-:W-:Y:S01]  /*17e0*/  ISETP.LE.U32.AND P1, PT, R6, UR8, PT ;  /* 0x0000000806007c0c */ /* 0x000fe2000bf23070 */
[----:B------:R-:W-:Y:S01]  /*17f0*/  UMOV UR5, URZ ;  /* 0x0000003f00057c82 */ /* 0x000fe20008000000 */
[----:B------:R-:W-:Y:S01]  /*1800*/  UMOV UR6, URZ ;  /* 0x0000003f00067c82 */ /* 0x000fe20008000000 */
[----:B------:R-:W-:Y:S01]  /*1810*/  UMOV UR11, URZ ;  /* 0x0000003f000b7c82 */ /* 0x000fe20008000000 */
[----:B------:R-:W-:Y:S01]  /*1820*/  ISETP.GE.U32.AND.EX P1, PT, R11, R7, PT, P1 ;  /* 0x000000070b00720c */ /* 0x000fe20003f26110 */
[----:B------:R-:W-:-:S12]  /*1830*/  UMOV UR4, URZ ;  /* 0x0000003f00047c82 */ /* 0x000fd80008000000 */
[----:B------:R-:W-:Y:S05]  /*1840*/  @!P1 BRA `(.L_x_10) ;  /* 0x0000001000c89947 */ /* 0x000fea0003800000 */
[----:B------:R-:W-:Y:S01]  /*1850*/  VIADD R11, R21, 0x20 ;  /* 0x00000020150b7836 */ /* 0x000fe20000000000 */
[----:B------:R-:W-:Y:S01]  /*1860*/  MOV R7, R21 ;  /* 0x0000001500077202 */ /* 0x000fe20000000f00 */
[----:B-----5:R-:W-:Y:S01]  /*1870*/  IMAD.MOV.U32 R17, RZ, RZ, R8 ;  /* 0x000000ffff117224 */ /* 0x020fe200078e0008 */
[----:B------:R-:W-:Y:S02]  /*1880*/  MOV R24, R0 ;  /* 0x0000000000187202 */ /* 0x000fe40000000f00 */
[----:B------:R-:W-:-:S13]  /*1890*/  ISETP.GE.AND P1, PT, R11, R12, PT ;  /* 0x0000000c0b00720c */ /* 0x000fda0003f26270 */
[----:B------:R-:W1:Y:S01]  /*18a0*/  @!P1 LDC.64 R18, c[0x0][0x918] ;  /* 0x00024600ff129b82 */ /* 0x000e620000000a00 */
[----:B------:R-:W-:Y:S01]  /*18b0*/  @!P1 VIADD R13, R7, 0x20 ;  /* 0x00000020070d9836 */ /* 0x000fe20000000000 */
[----:B------:R-:W-:Y:S02]  /*18c0*/  UIADD3 UR16, UP5, UR16, -0x1, URZ ;  /* 0xffffffff10107890 */ /* 0x000fe4000ffbe03f */
[----:B------:R-:W-:Y:S01]  /*18d0*/  UIADD3 UR14, UP6, UR14, -0x1, URZ ;  /* 0xffffffff0e0e7890 */ /* 0x000fe2000ffde03f */
[----:B------:R-:W-:Y:S01]  /*18e0*/  BSSY B0, `(.L_x_11) ;  /* 0x0000050000007945 */ /* 0x000fe20003800000 */
[----:B------:R-:W-:Y:S01]  /*18f0*/  UIADD3.X UR17, UR17, -0x1, URZ, UP5, !UPT ;  /* 0xffffffff11117890 */ /* 0x000fe2000affe43f */
[----:B-1----:R-:W-:-:S05]  /*1900*/  @!P1 IMAD.WIDE R18, R13, 0xc, R18 ;  /* 0x0000000c0d129825 */ /* 0x002fca00078e0212 */
[----:B------:R1:W5:Y:S04]  /*1910*/  @!P1 LDG.E R8, desc[UR38][R18.64] ;  /* 0x0000002612089981 */ /* 0x000368000c1e1900 */
[----:B------:R1:W5:Y:S01]  /*1920*/  @!P1 LDG.E R0, desc[UR38][R18.64+0x4] ;  /* 0x0000042612009981 */ /* 0x000362000c1e1900 */
[----:B------:R-:W-:Y:S01]  /*1930*/  ISETP.GE.AND P1, PT, R7, R12, PT ;  /* 0x0000000c0700720c */ /* 0x000fe20003f26270 */
[----:B------:R-:W-:Y:S01]  /*1940*/  UIADD3.X UR15, UR15, -0x1, URZ, UP6, !UPT ;  /* 0xffffffff0f0f7890 */ /* 0x000fe2000b7fe43f */
[----:B------:R-:W-:Y:S01]  /*1950*/  IMAD.MOV.U32 R13, RZ, RZ, RZ ;  /* 0x000000ffff0d7224 */ /* 0x000fe200078e00ff */
[----:B------:R-:W-:Y:S01]  /*1960*/  UIADD3 UR4, UR9, -0x1, URZ ;  /* 0xffffffff09047890 */ /* 0x000fe2000fffe03f */
[----:B------:R-:W-:Y:S01]  /*1970*/  IMAD.MOV.U32 R6, RZ, RZ, RZ ;  /* 0x000000ffff067224 */ /* 0x000fe200078e00ff */
[----:B------:R-:W-:Y:S01]  /*1980*/  UIADD3 UR5, UR10, -0x1, URZ ;  /* 0xffffffff0a057890 */ /* 0x000fe2000fffe03f */
[----:B------:R-:W-:Y:S01]  /*1990*/  MOV R29, 0x7fffffff ;  /* 0x7fffffff001d7802 */ /* 0x000fe20000000f00 */
[----:B------:R-:W-:-:S06]  /*19a0*/  IMAD.MOV.U32 R30, RZ, RZ, RZ ;  /* 0x000000ffff1e7224 */ /* 0x000fcc00078e00ff */
[----:B-1----:R-:W-:Y:S05]  /*19b0*/  @P1 BRA `(.L_x_12) ;  /* 0x0000000400081947 */ /* 0x002fea0003800000 */
[----:B------:R-:W-:Y:S02]  /*19c0*/  PLOP3.LUT P3, PT, PT, PT, UP0, 0x80, 0x0 ;  /* 0x000000000000781c */ /* 0x000fe40003f6f008 */
[C---:B------:R-:W-:Y:S02]  /*19d0*/  IADD3 R26, P2, R24.reuse, UR16, RZ ;  /* 0x00000010181a7c10 */ /* 0x040fe4000ff5e0ff */
[C---:B------:R-:W-:Y:S02]  /*19e0*/  IADD3 R28, P1, R17.reuse, UR14, RZ ;  /* 0x0000000e111c7c10 */ /* 0x040fe4000ff3e0ff */
[----:B------:R-:W-:Y:S02]  /*19f0*/  LEA.HI.X.SX32 R27, R24, UR17, 0x1, P2 ;  /* 0x00000011181b7c11 */ /* 0x000fe400090f0eff */
[----:B------:R-:W-:-:S05]  /*1a00*/  LEA.HI.X.SX32 R29, R17, UR15, 0x1, P1 ;  /* 0x0000000f111d7c11 */ /* 0x000fca00088f0eff */
[----:B------:R-:W-:Y:S05]  /*1a10*/  @!P3 BRA `(.L_x_13) ;  /* 0x000000000030b947 */ /* 0x000fea0003800000 */
[----:B------:R-:W-:Y:S02]  /*1a20*/  ULDC UR6, c[0x0][0x8dc] ;  /* 0x0002370000067ab9 */ /* 0x000fe40000000800 */
[----:B------:R-:W-:-:S05]  /*1a30*/  IADD3 R17, P1, R28, UR6, RZ ;  /* 0x000000061c117c10 */ /* 0x000fca000ff3e0ff */
[----:B------:R-:W-:-:S04]  /*1a40*/  IMAD.X R29, RZ, RZ, R29, P1 ;  /* 0x000000ffff1d7224 */ /* 0x000fc800008e061d */
[----:B------:R-:W-:-:S04]  /*1a50*/  IMAD.WIDE.U32 R4, R29, UR20, RZ ;  /* 0x000000141d047c25 */ /* 0x000fc8000f8e00ff */
[----:B------:R-:W-:-:S04]  /*1a60*/  IMAD.WIDE.U32 R18, P1, R17, UR21, R4 ;  /* 0x0000001511127c25 */ /* 0x000fc8000f820004 */
[----:B------:R-:W-:Y:S01]  /*1a70*/  IMAD.WIDE.U32 R4, R17, UR20, RZ ;  /* 0x0000001411047c25 */ /* 0x000fe2000f8e00ff */
[----:B------:R-:W-:-:S03]  /*1a80*/  IADD3.X R25, RZ, RZ, RZ, P1, !PT ;  /* 0x000000ffff197210 */ /* 0x000fc60000ffe4ff */
[----:B------:R-:W-:Y:S01]  /*1a90*/  IMAD.MOV.U32 R24, RZ, RZ, R19 ;  /* 0x000000ffff187224 */ /* 0x000fe200078e0013 */
[----:B------:R-:W-:-:S05]  /*1aa0*/  IADD3 RZ, P1, R5, R18, RZ ;  /* 0x0000001205ff7210 */ /* 0x000fca0007f3e0ff */
[----:B------:R-:W-:-:S04]  /*1ab0*/  IMAD.WIDE.U32.X R4, R29, UR21, R24, P1 ;  /* 0x000000151d047c25 */ /* 0x000fc800088e0418 */
[----:B------:R-:W-:Y:S01]  /*1ac0*/  IMAD.MOV.U32 R28, RZ, RZ, R4 ;  /* 0x000000ffff1c7224 */ /* 0x000fe200078e0004 */
[----:B------:R-:W-:-:S07]  /*1ad0*/  MOV R29, R5 ;  /* 0x00000005001d7202 */ /* 0x000fce0000000f00 */
.L_x_13:
[----:B------:R-:W-:Y:S05]  /*1ae0*/  @!P0 BRA `(.L_x_14) ;  /* 0x0000000000308947 */ /* 0x000fea0003800000 */
[----:B------:R-:W-:Y:S02]  /*1af0*/  ULDC UR6, c[0x0][0x8f4] ;  /* 0x00023d0000067ab9 */ /* 0x000fe40000000800 */
[----:B------:R-:W-:-:S05]  /*1b00*/  IADD3 R17, P1, R26, UR6, RZ ;  /* 0x000000061a117c10 */ /* 0x000fca000ff3e0ff */
[----:B------:R-:W-:-:S04]  /*1b10*/  IMAD.X R27, RZ, RZ, R27, P1 ;  /* 0x000000ffff1b7224 */ /* 0x000fc800008e061b */
[----:B------:R-:W-:-:S04]  /*1b20*/  IMAD.WIDE.U32 R4, R27, UR22, RZ ;  /* 0x000000161b047c25 */ /* 0x000fc8000f8e00ff */
[----:B------:R-:W-:-:S04]  /*1b30*/  IMAD.WIDE.U32 R18, P1, R17, UR23, R4 ;  /* 0x0000001711127c25 */ /* 0x000fc8000f820004 */
[----:B------:R-:W-:Y:S01]  /*1b40*/  IMAD.WIDE.U32 R4, R17, UR22, RZ ;  /* 0x0000001611047c25 */ /* 0x000fe2000f8e00ff */
[----:B------:R-:W-:-:S03]  /*1b50*/  MOV R24, R19 ;  /* 0x0000001300187202 */ /* 0x000fc60000000f00 */
[----:B------:R-:W-:Y:S01]  /*1b60*/  IMAD.X R25, RZ, RZ, RZ, P1 ;  /* 0x000000ffff197224 */ /* 0x000fe200008e06ff */
[----:B------:R-:W-:-:S05]  /*1b70*/  IADD3 RZ, P1, R5, R18, RZ ;  /* 0x0000001205ff7210 */ /* 0x000fca0007f3e0ff */
[----:B------:R-:W-:-:S04]  /*1b80*/  IMAD.WIDE.U32.X R4, R27, UR23, R24, P1 ;  /* 0x000000171b047c25 */ /* 0x000fc800088e0418 */
[----:B------:R-:W-:Y:S02]  /*1b90*/  IMAD.MOV.U32 R26, RZ, RZ, R4 ;  /* 0x000000ffff1a7224 */ /* 0x000fe400078e0004 */
[----:B------:R-:W-:-:S07]  /*1ba0*/  IMAD.MOV.U32 R27, RZ, RZ, R5 ;  /* 0x000000ffff1b7224 */ /* 0x000fce00078e0005 */
.L_x_14:
[----:B------:R-:W-:Y:S02]  /*1bb0*/  SHF.R.U64 R4, R26, UR30, R27 ;  /* 0x0000001e1a047c19 */ /* 0x000fe4000800121b */
[----:B------:R-:W-:-:S03]  /*1bc0*/  SHF.R.U64 R5, R28, UR26, R29 ;  /* 0x0000001a1c057c19 */ /* 0x000fc6000800121d */
[----:B------:R-:W-:Y:S01]  /*1bd0*/  VIADD R24, R4, UR5 ;  /* 0x0000000504187c36 */ /* 0x000fe20008000000 */
[----:B------:R-:W-:-:S04]  /*1be0*/  IADD3 R19, R5, UR4, RZ ;  /* 0x0000000405137c10 */ /* 0x000fc8000fffe0ff */
[----:B------:R-:W-:Y:S02]  /*1bf0*/  IABS R17, R19 ;  /* 0x0000001300117213 */ /* 0x000fe40000000000 */
[----:B------:R-:W-:-:S03]  /*1c00*/  IABS R18, R24 ;  /* 0x0000001800127213 */ /* 0x000fc60000000000 */
[----:B------:R-:W-:-:S04]  /*1c10*/  IMAD.HI.U32 R4, R17, UR13, RZ ;  /* 0x0000000d11047c27 */ /* 0x000fc8000f8e00ff */
[----:B------:R-:W-:-:S04]  /*1c20*/  IMAD.HI.U32 R5, R18, UR19, RZ ;  /* 0x0000001312057c27 */ /* 0x000fc8000f8e00ff */
[----:B------:R-:W-:Y:S01]  /*1c30*/  IMAD R4, R4, UR29, R17 ;  /* 0x0000001d04047c24 */ /* 0x000fe2000f8e0211 */
[----:B------:R-:W-:Y:S01]  /*1c40*/  MOV R17, UR32 ;  /* 0x0000002000117c02 */ /* 0x000fe20008000f00 */
[----:B------:R-:W-:Y:S02]  /*1c50*/  IMAD R5, R5, UR31, R18 ;  /* 0x0000001f05057c24 */ /* 0x000fe4000f8e0212 */
[----:B------:R-:W-:Y:S01]  /*1c60*/  IMAD.U32 R18, RZ, RZ, UR33 ;  /* 0x00000021ff127e24 */ /* 0x000fe2000f8e00ff */
[----:B------:R-:W-:Y:S02]  /*1c70*/  ISETP.LT.U32.AND P1, PT, R4, UR28, PT ;  /* 0x0000001c04007c0c */ /* 0x000fe4000bf21070 */
[----:B------:R-:W-:-:S11]  /*1c80*/  ISETP.LT.U32.AND P2, PT, R5, UR27, PT ;  /* 0x0000001b05007c0c */ /* 0x000fd6000bf41070 */
[----:B------:R-:W-:Y:S01]  /*1c90*/  @!P1 VIADD R4, R4, -UR28 ;  /* 0x8000001c04049c36 */ /* 0x000fe20008000000 */
[----:B------:R-:W-:Y:S02]  /*1ca0*/  ISETP.GE.AND P1, PT, R24, RZ, PT ;  /* 0x000000ff1800720c */ /* 0x000fe40003f26270 */
[----:B------:R-:W-:Y:S02]  /*1cb0*/  @!P2 IADD3 R5, R5, -UR27, RZ ;  /* 0x8000001b0505ac10 */ /* 0x000fe4000fffe0ff */
[----:B------:R-:W-:Y:S02]  /*1cc0*/  ISETP.LT.U32.AND P3, PT, R4, UR28, PT ;  /* 0x0000001c04007c0c */ /* 0x000fe4000bf61070 */
[----:B------:R-:W-:Y:S02]  /*1cd0*/  ISETP.LT.U32.AND P4, PT, R5, UR27, PT ;  /* 0x0000001b05007c0c */ /* 0x000fe4000bf81070 */
[----:B------:R-:W-:-:S09]  /*1ce0*/  ISETP.GE.AND P2, PT, R19, RZ, PT ;  /* 0x000000ff1300720c */ /* 0x000fd20003f46270 */
[----:B------:R-:W-:Y:S01]  /*1cf0*/  @!P3 VIADD R4, R4, -UR28 ;  /* 0x8000001c0404bc36 */ /* 0x000fe20008000000 */
[----:B------:R-:W-:Y:S01]  /*1d00*/  PLOP3.LUT P3, PT, PT, PT, UP4, 0x80, 0x0 ;  /* 0x000000000000781c */ /* 0x000fe20003f6f048 */
[----:B------:R-:W-:Y:S01]  /*1d10*/  @!P4 VIADD R5, R5, -UR27 ;  /* 0x8000001b0505cc36 */ /* 0x000fe20008000000 */
[----:B------:R-:W-:Y:S01]  /*1d20*/  PLOP3.LUT P4, PT, PT, PT, UP2, 0x80, 0x0 ;  /* 0x000000000000781c */ /* 0x000fe20003f8f028 */
[----:B------:R-:W-:-:S03]  /*1d30*/  @!P2 IMAD.MOV R4, RZ, RZ, -R4 ;  /* 0x000000ffff04a224 */ /* 0x000fc600078e0a04 */
[----:B------:R-:W-:Y:S02]  /*1d40*/  @!P1 IADD3 R5, -R5, RZ, RZ ;  /* 0x000000ff05059210 */ /* 0x000fe40007ffe1ff */
[----:B------:R-:W-:Y:S02]  /*1d50*/  SEL R4, R17, R4, !P3 ;  /* 0x0000000411047207 */ /* 0x000fe40005800000 */
[----:B------:R-:W-:Y:S02]  /*1d60*/  SEL R5, R18, R5, !P4 ;  /* 0x0000000512057207 */ /* 0x000fe40006000000 */
[----:B------:R-:W-:Y:S01]  /*1d70*/  PLOP3.LUT P1, PT, PT, PT, UP3, 0x80, 0x0 ;  /* 0x000000000000781c */ /* 0x000fe20003f2f038 */
[----:B------:R-:W-:Y:S02]  /*1d80*/  IMAD.IADD R18, R19, 0x1, -R4 ;  /* 0x0000000113127824 */ /* 0x000fe400078e0a04 */
[----:B------:R-:W-:-:S04]  /*1d90*/  IMAD.IADD R5, R24, 0x1, -R5 ;  /* 0x0000000118057824 */ /* 0x000fc800078e0a05 */
[----:B------:R-:W-:Y:S01]  /*1da0*/  IMAD R29, R18, R5, RZ ;  /* 0x00000005121d7224 */ /* 0x000fe200078e02ff */
[----:B------:R-:W-:-:S04]  /*1db0*/  SEL R4, R5, R18, !P1 ;  /* 0x0000001205047207 */ /* 0x000fc80004800000 */
[----:B------:R-:W-:Y:S02]  /*1dc0*/  SHF.R.S32.HI R5, RZ, 0x1f, R4 ;  /* 0x0000001fff057819 */ /* 0x000fe40000011404 */
[----:B------:R-:W-:-:S07]  /*1dd0*/  SHF.R.S32.HI R30, RZ, 0x1f, R29 ;  /* 0x0000001fff1e7819 */ /* 0x000fce000001141d */
.L_x_12:
[----:B------:R-:W-:Y:S05]  /*1de0*/  BSYNC B0 ;  /* 0x0000000000007941 */ /* 0x000fea0003800000 */
.L_x_11:
[----:B------:R-:W1:Y:S01]  /*1df0*/  SHFL.UP PT, R18, R29, 0x1, RZ ;  /* 0x042000001d127989 */ /* 0x000e6200000e00ff */
[C---:B------:R-:W-:Y:S02]  /*1e00*/  ISETP.NE.AND P2, PT, R21.reuse, RZ, PT ;  /* 0x000000ff1500720c */ /* 0x040fe40003f45270 */
[C---:B------:R-:W-:Y:S01]  /*1e10*/  ISETP.GE.U32.AND P3, PT, R21.reuse, 0x2, PT ;  /* 0x000000021500780c */ /* 0x040fe20003f66070 */
[----:B------:R-:W2:Y:S01]  /*1e20*/  SHFL.UP PT, R17, R30, 0x1, RZ ;  /* 0x042000001e117989 */ /* 0x000ea200000e00ff */
[C---:B------:R-:W-:Y:S02]  /*1e30*/  ISETP.GE.U32.AND P4, PT, R21.reuse, 0x4, PT ;  /* 0x000000041500780c */ /* 0x040fe40003f86070 */
[C---:B------:R-:W-:Y:S02]  /*1e40*/  ISETP.GE.U32.AND P5, PT, R21.reuse, 0x8, PT ;  /* 0x000000081500780c */ /* 0x040fe40003fa6070 */
[----:B------:R-:W-:Y:S02]  /*1e50*/  ISETP.GE.U32.AND P6, PT, R21, 0x10, PT ;  /* 0x000000101500780c */ /* 0x000fe40003fc6070 */
[----:B-1----:R-:W-:-:S02]  /*1e60*/  SEL R18, R18, RZ, P2 ;  /* 0x000000ff12127207 */ /* 0x002fc40001000000 */
[----:B--2---:R-:W-:Y:S02]  /*1e70*/  SEL R17, R17, RZ, P2 ;  /* 0x000000ff11117207 */ /* 0x004fe40001000000 */
[----:B------:R-:W-:-:S04]  /*1e80*/  IADD3 R25, P1, R18, R29, RZ ;  /* 0x0000001d12197210 */ /* 0x000fc80007f3e0ff */
[----:B------:R-:W-:Y:S01]  /*1e90*/  IADD3.X R24, R17, R30, RZ, P1, !PT ;  /* 0x0000001e11187210 */ /* 0x000fe20000ffe4ff */
[----:B------:R-:W1:Y:S04]  /*1ea0*/  SHFL.UP PT, R18, R25, 0x2, RZ ;  /* 0x0440000019127989 */ /* 0x000e6800000e00ff */
[----:B------:R-:W2:Y:S01]  /*1eb0*/  SHFL.UP PT, R17, R24, 0x2, RZ ;  /* 0x0440000018117989 */ /* 0x000ea200000e00ff */
[----:B-1----:R-:W-:-:S04]  /*1ec0*/  SEL R18, R18, RZ, P3 ;  /* 0x000000ff12127207 */ /* 0x002fc80001800000 */
[----:B------:R-:W-:Y:S02]  /*1ed0*/  IADD3 R19, P1, R18, R25, RZ ;  /* 0x0000001912137210 */ /* 0x000fe40007f3e0ff */
[----:B--2---:R-:W-:-:S03]  /*1ee0*/  SEL R17, R17, RZ, P3 ;  /* 0x000000ff11117207 */ /* 0x004fc60001800000 */
[----:B------:R-:W1:Y:S02]  /*1ef0*/  SHFL.UP PT, R18, R19, 0x4, RZ ;  /* 0x0480000013127989 */ /* 0x000e6400000e00ff */
[----:B------:R-:W-:-:S05]  /*1f00*/  IMAD.X R26, R17, 0x1, R24, P1 ;  /* 0x00000001111a7824 */ /* 0x000fca00008e0618 */
        /* <DEDUP_REMOVED lines=10> */
[----:B------:R-:W1:Y:S01]  /*1fb0*/  SHFL.UP PT, R18, R19, 0x10, RZ ;  /* 0x0600000013127989 */ /* 0x000e6200000e00ff */
[----:B------:R-:W-:-:S05]  /*1fc0*/  IADD3.X R26, R17, R24, RZ, P1, !PT ;  /* 0x00000018111a7210 */ /* 0x000fca0000ffe4ff */
[----:B------:R-:W2:Y:S01]  /*1fd0*/  SHFL.UP PT, R17, R26, 0x10, RZ ;  /* 0x060000001a117989 */ /* 0x000ea200000e00ff */
[----:B-1----:R-:W-:-:S04]  /*1fe0*/  SEL R18, R18, RZ, P6 ;  /* 0x000000ff12127207 */ /* 0x002fc80003000000 */
[----:B------:R-:W-:Y:S02]  /*1ff0*/  IADD3 R24, P1, R18, R19, RZ ;  /* 0x0000001312187210 */ /* 0x000fe40007f3e0ff */
[----:B--2---:R-:W-:-:S05]  /*2000*/  SEL R17, R17, RZ, P6 ;  /* 0x000000ff11117207 */ /* 0x004fca0003000000 */
[----:B------:R-:W-:Y:S01]  /*2010*/  IMAD.X R25, R17, 0x1, R26, P1 ;  /* 0x0000000111197824 */ /* 0x000fe200008e061a */
[----:B------:R-:W-:-:S04]  /*2020*/  ISETP.GT.U32.AND P1, PT, R24, UR8, PT ;  /* 0x0000000818007c0c */ /* 0x000fc8000bf24070 */
[----:B------:R-:W-:-:S13]  /*2030*/  ISETP.GT.U32.AND.EX P1, PT, R25, UR7, PT, P1 ;  /* 0x0000000719007c0c */ /* 0x000fda000bf24110 */
[----:B------:R-:W-:-:S04]  /*2040*/  VOTE.ANY R17, PT, P1 ;  /* 0x0000000000117806 */ /* 0x000fc800008e0100 */
[----:B------:R-:W-:-:S13]  /*2050*/  ISETP.NE.AND P1, PT, R17, RZ, PT ;  /* 0x000000ff1100720c */ /* 0x000fda0003f25270 */
[----:B------:R-:W-:Y:S05]  /*2060*/  @P1 BRA `(.L_x_15) ;  /* 0x0000000800701947 */ /* 0x000fea0003800000 */
[----:B------:R-:W1:Y:S01]  /*2070*/  LDC R12, c[0x0][0x910] ;  /* 0x00024400ff0c7b82 */ /* 0x000e620000000800 */
[----:B------:R-:W-:Y:S01]  /*2080*/  IMAD.MOV.U32 R26, RZ, RZ, R24 ;  /* 0x000000ffff1a7224 */ /* 0x000fe200078e0018 */
[----:B------:R-:W-:Y:S01]  /*2090*/  ULDC UR13, c[0x0][0x8f4] ;  /* 0x00023d00000d7ab9 */ /* 0x000fe20000000800 */
[----:B------:R-:W-:Y:S01]  /*20a0*/  ULDC UR6, c[0x0][0x8dc] ;  /* 0x0002370000067ab9 */ /* 0x000fe20000000800 */
[----:B------:R-:W-:Y:S01]  /*20b0*/  ULDC UR19, c[0x0][0x8d8] ;  /* 0x0002360000137ab9 */ /* 0x000fe20000000800 */
[----:B------:R-:W-:Y:S01]  /*20c0*/  ULDC UR24, c[0x0][0x8f0] ;  /* 0x00023c0000187ab9 */ /* 0x000fe20000000800 */
[----:B------:R-:W-:Y:S01]  /*20d0*/  ULDC.64 UR20, c[0x0][0x8d0] ;  /* 0x0002340000147ab9 */ /* 0x000fe20000000a00 */
[----:B------:R-:W-:-:S05]  /*20e0*/  ULDC.64 UR22, c[0x0][0x8e8] ;  /* 0x00023a0000167ab9 */ /* 0x000fca0000000a00 */
.L_x_20:
[----:B------:R-:W-:Y:S01]  /*20f0*/  MOV R7, R11 ;  /* 0x0000000b00077202 */ /* 0x000fe20000000f00 */
[----:B------:R-:W-:Y:S01]  /*2100*/  VIADD R11, R11, 0x20 ;  /* 0x000000200b0b7836 */ /* 0x000fe20000000000 */
[----:B-----5:R-:W-:Y:S01]  /*2110*/  MOV R17, R8 ;  /* 0x0000000800117202 */ /* 0x020fe20000000f00 */
[----:B------:R-:W-:-:S03]  /*2120*/  IMAD.MOV.U32 R24, RZ, RZ, R0 ;  /* 0x000000ffff187224 */ /* 0x000fc600078e0000 */
[----:B-1----:R-:W-:-:S13]  /*2130*/  ISETP.GE.AND P1, PT, R11, R12, PT ;  /* 0x0000000c0b00720c */ /* 0x002fda0003f26270 */
[----:B------:R-:W1:Y:S01]  /*2140*/  @!P1 LDC.64 R18, c[0x0][0x918] ;  /* 0x00024600ff129b82 */ /* 0x000e620000000a00 */
[----:B------:R-:W-:Y:S01]  /*2150*/  @!P1 VIADD R13, R7, 0x20 ;  /* 0x00000020070d9836 */ /* 0x000fe20000000000 */
[----:B------:R2:W3:Y:S01]  /*2160*/  SHFL.IDX PT, R6, R25, 0x1f, 0x1f ;  /* 0x03e01f0019067f89 */ /* 0x0004e200000e0000 */
[----:B------:R-:W-:Y:S02]  /*2170*/  BSSY B0, `(.L_x_16) ;  /* 0x0000064000007945 */ /* 0x000fe40003800000 */
[----:B-1----:R-:W-:-:S05]  /*2180*/  @!P1 IMAD.WIDE R18, R13, 0xc, R18 ;  /* 0x0000000c0d129825 */ /* 0x002fca00078e0212 */
[----:B------:R2:W5:Y:S04]  /*2190*/  @!P1 LDG.E R8, desc[UR38][R18.64] ;  /* 0x0000002612089981 */ /* 0x000568000c1e1900 */
[----:B------:R2:W5:Y:S01]  /*21a0*/  @!P1 LDG.E R0, desc[UR38][R18.64+0x4] ;  /* 0x0000042612009981 */ /* 0x000562000c1e1900 */
[----:B------:R-:W-:Y:S01]  /*21b0*/  ISETP.GE.AND P1, PT, R7, R12, PT ;  /* 0x0000000c0700720c */ /* 0x000fe20003f26270 */
[----:B------:R-:W-:Y:S01]  /*21c0*/  IMAD.MOV.U32 R29, RZ, RZ, 0x7fffffff ;  /* 0x7fffffffff1d7424 */ /* 0x000fe200078e00ff */
[----:B------:R-:W-:Y:S01]  /*21d0*/  MOV R30, RZ ;  /* 0x000000ff001e7202 */ /* 0x000fe20000000f00 */
[----:B------:R2:W1:Y:S10]  /*21e0*/  SHFL.IDX PT, R13, R26, 0x1f, 0x1f ;  /* 0x03e01f001a0d7f89 */ /* 0x00047400000e0000 */
[----:B--23--:R-:W-:Y:S05]  /*21f0*/  @P1 BRA `(.L_x_17) ;  /* 0x00000004006c1947 */ /* 0x00cfea0003800000 */
[----:B------:R-:W-:Y:S02]  /*2200*/  IABS R30, R9 ;  /* 0x00000009001e7213 */ /* 0x000fe40000000000 */
[C---:B------:R-:W-:Y:S02]  /*2210*/  IADD3 R27, P1, R17.reuse, UR14, RZ ;  /* 0x0000000e111b7c10 */ /* 0x040fe4000ff3e0ff */
[----:B------:R-:W2:Y:S02]  /*2220*/  I2F.RP R4, R30 ;  /* 0x0000001e00047306 */ /* 0x000ea40000209400 */
[----:B------:R-:W-:Y:S02]  /*2230*/  LEA.HI.X.SX32 R28, R17, UR15, 0x1, P1 ;  /* 0x0000000f111c7c11 */ /* 0x000fe400088f0eff */
[----:B------:R-:W-:-:S04]  /*2240*/  IADD3 R17, P1, R24, UR16, RZ ;  /* 0x0000001018117c10 */ /* 0x000fc8000ff3e0ff */
[----:B------:R-:W-:Y:S02]  /*2250*/  LEA.HI.X.SX32 R26, R24, UR17, 0x1, P1 ;  /* 0x00000011181a7c11 */ /* 0x000fe400088f0eff */
[----:B------:R-:W-:Y:S01]  /*2260*/  PLOP3.LUT P1, PT, PT, PT, UP0, 0x80, 0x0 ;  /* 0x000000000000781c */ /* 0x000fe20003f2f008 */
[----:B--2---:R-:W2:Y:S02]  /*2270*/  MUFU.RCP R4, R4 ;  /* 0x0000000400047308 */ /* 0x004ea40000001000 */
[----:B--2---:R-:W-:-:S06]  /*2280*/  VIADD R5, R4, 0xffffffe ;  /* 0x0ffffffe04057836 */ /* 0x004fcc0000000000 */
[----:B------:R-:W2:Y:S02]  /*2290*/  F2I.FTZ.U32.TRUNC.NTZ R31, R5 ;  /* 0x00000005001f7305 */ /* 0x000ea4000021f000 */
[----:B--2---:R-:W-:Y:S02]  /*22a0*/  IMAD.MOV R32, RZ, RZ, -R31 ;  /* 0x000000ffff207224 */ /* 0x004fe400078e0a1f */
[----:B------:R-:W-:Y:S05]  /*22b0*/  @!P1 BRA `(.L_x_18) ;  /* 0x00000000002c9947 */ /* 0x000fea0003800000 */
[----:B------:R-:W-:-:S04]  /*22c0*/  IADD3 R27, P1, R27, UR6, RZ ;  /* 0x000000061b1b7c10 */ /* 0x000fc8000ff3e0ff */
[----:B------:R-:W-:-:S05]  /*22d0*/  IADD3.X R29, RZ, R28, RZ, P1, !PT ;  /* 0x0000001cff1d7210 */ /* 0x000fca0000ffe4ff */
[----:B------:R-:W-:-:S04]  /*22e0*/  IMAD.WIDE.U32 R4, R29, UR20, RZ ;  /* 0x000000141d047c25 */ /* 0x000fc8000f8e00ff */
[----:B------:R-:W-:-:S04]  /*22f0*/  IMAD.WIDE.U32 R18, P1, R27, UR21, R4 ;  /* 0x000000151b127c25 */ /* 0x000fc8000f820004 */
[----:B------:R-:W-:-:S04]  /*2300*/  IMAD.WIDE.U32 R4, R27, UR20, RZ ;  /* 0x000000141b047c25 */ /* 0x000fc8000f8e00ff */
[----:B------:R-:W-:Y:S01]  /*2310*/  IMAD.X R25, RZ, RZ, RZ, P1 ;  /* 0x000000ffff197224 */ /* 0x000fe200008e06ff */
[----:B------:R-:W-:Y:S01]  /*2320*/  IADD3 RZ, P1, R5, R18, RZ ;  /* 0x0000001205ff7210 */ /* 0x000fe20007f3e0ff */
[----:B------:R-:W-:-:S04]  /*2330*/  IMAD.MOV.U32 R24, RZ, RZ, R19 ;  /* 0x000000ffff187224 */ /* 0x000fc800078e0013 */
[----:B------:R-:W-:-:S04]  /*2340*/  IMAD.WIDE.U32.X R4, R29, UR21, R24, P1 ;  /* 0x000000151d047c25 */ /* 0x000fc800088e0418 */
[----:B------:R-:W-:Y:S01]  /*2350*/  IMAD.MOV.U32 R28, RZ, RZ, R5 ;  /* 0x000000ffff1c7224 */ /* 0x000fe200078e0005 */
[----:B------:R-:W-:-:S07]  /*2360*/  MOV R27, R4 ;  /* 0x00000004001b7202 */ /* 0x000fce0000000f00 */
.L_x_18:
[----:B------:R-:W-:Y:S05]  /*2370*/  @!P0 BRA `(.L_x_19) ;  /* 0x00000000002c8947 */ /* 0x000fea0003800000 */
        /* <DEDUP_REMOVED lines=11> */
.L_x_19:
[----:B------:R-:W-:Y:S01]  /*2430*/  SHF.R.U64 R17, R17, UR24, R26 ;  /* 0x0000001811117c19 */ /* 0x000fe2000800121a */
[----:B------:R-:W-:Y:S01]  /*2440*/  IMAD.MOV.U32 R5, RZ, RZ, R32 ;  /* 0x000000ffff057224 */ /* 0x000fe200078e0020 */
[----:B------:R-:W-:Y:S02]  /*2450*/  IABS R4, R9 ;  /* 0x0000000900047213 */ /* 0x000fe40000000000 */
[----:B------:R-:W-:Y:S01]  /*2460*/  SHF.R.U64 R27, R27, UR19, R28 ;  /* 0x000000131b1b7c19 */ /* 0x000fe2000800121c */
[----:B------:R-:W-:Y:S01]  /*2470*/  VIADD R19, R17, UR5 ;  /* 0x0000000511137c36 */ /* 0x000fe20008000000 */
[----:B------:R-:W-:Y:S01]  /*2480*/  IADD3 R24, RZ, -R4, RZ ;  /* 0x80000004ff187210 */ /* 0x000fe20007ffe0ff */
[----:B------:R-:W-:Y:S02]  /*2490*/  IMAD R17, R5, R30, RZ ;  /* 0x0000001e05117224 */ /* 0x000fe400078e02ff */
[----:B------:R-:W-:Y:S01]  /*24a0*/  IMAD.MOV.U32 R4, RZ, RZ, RZ ;  /* 0x000000ffff047224 */ /* 0x000fe200078e00ff */
[----:B------:R-:W-:Y:S01]  /*24b0*/  IABS R18, R19 ;  /* 0x0000001300127213 */ /* 0x000fe20000000000 */
[----:B------:R-:W-:-:S02]  /*24c0*/  IMAD.MOV.U32 R5, RZ, RZ, R31 ;  /* 0x000000ffff057224 */ /* 0x000fc400078e001f */
[----:B------:R-:W-:Y:S01]  /*24d0*/  IMAD.HI.U32 R4, R31, R17, R4 ;  /* 0x000000111f047227 */ /* 0x000fe200078e0004 */
[----:B------:R-:W-:-:S03]  /*24e0*/  MOV R17, R18 ;  /* 0x0000001200117202 */ /* 0x000fc60000000f00 */
[----:B------:R-:W-:Y:S01]  /*24f0*/  IMAD.MOV.U32 R5, RZ, RZ, R24 ;  /* 0x000000ffff057224 */ /* 0x000fe200078e0018 */
[----:B------:R-:W-:Y:S01]  /*2500*/  IABS R24, R10 ;  /* 0x0000000a00187213 */ /* 0x000fe20000000000 */
[----:B------:R-:W-:-:S03]  /*2510*/  IMAD.HI.U32 R4, R4, R17, RZ ;  /* 0x0000001104047227 */ /* 0x000fc600078e00ff */
[----:B------:R-:W2:Y:S01]  /*2520*/  I2F.RP R25, R24 ;  /* 0x0000001800197306 */ /* 0x000ea20000209400 */
[----:B------:R-:W-:Y:S02]  /*2530*/  IMAD R17, R4, R5, R17 ;  /* 0x0000000504117224 */ /* 0x000fe400078e0211 */
[----:B------:R-:W-:-:S03]  /*2540*/  VIADD R18, R27, UR4 ;  /* 0x000000041b127c36 */ /* 0x000fc60008000000 */
[----:B------:R-:W-:Y:S02]  /*2550*/  ISETP.GT.U32.AND P1, PT, R30, R17, PT ;  /* 0x000000111e00720c */ /* 0x000fe40003f24070 */
[----:B------:R-:W-:Y:S01]  /*2560*/  IABS R28, R18 ;  /* 0x00000012001c7213 */ /* 0x000fe20000000000 */
[----:B--2---:R-:W2:Y:S10]  /*2570*/  MUFU.RCP R25, R25 ;  /* 0x0000001900197308 */ /* 0x004eb40000001000 */
[----:B------:R-:W-:Y:S01]  /*2580*/  @!P1 IMAD.IADD R17, R17, 0x1, -R30 ;  /* 0x0000000111119824 */ /* 0x000fe200078e0a1e */
[----:B--2---:R-:W-:-:S04]  /*2590*/  IADD3 R4, R25, 0xffffffe, RZ ;  /* 0x0ffffffe19047810 */ /* 0x004fc80007ffe0ff */
[----:B------:R2:W3:Y:S02]  /*25a0*/  F2I.FTZ.U32.TRUNC.NTZ R5, R4 ;  /* 0x0000000400057305 */ /* 0x0004e4000021f000 */
[----:B--2---:R-:W-:Y:S01]  /*25b0*/  MOV R4, RZ ;  /* 0x000000ff00047202 */ /* 0x004fe20000000f00 */
[----:B---3--:R-:W-:-:S04]  /*25c0*/  IMAD.MOV R29, RZ, RZ, -R5 ;  /* 0x000000ffff1d7224 */ /* 0x008fc800078e0a05 */
[----:B------:R-:W-:Y:S01]  /*25d0*/  IMAD R27, R29, R24, RZ ;  /* 0x000000181d1b7224 */ /* 0x000fe200078e02ff */
[----:B------:R-:W-:-:S03]  /*25e0*/  IABS R29, R10 ;  /* 0x0000000a001d7213 */ /* 0x000fc60000000000 */
[----:B------:R-:W-:-:S04]  /*25f0*/  IMAD.HI.U32 R26, R5, R27, R4 ;  /* 0x0000001b051a7227 */ /* 0x000fc800078e0004 */
[----:B------:R-:W-:Y:S02]  /*2600*/  IMAD.MOV.U32 R5, RZ, RZ, R28 ;  /* 0x000000ffff057224 */ /* 0x000fe400078e001c */
[----:B------:R-:W-:Y:S02]  /*2610*/  IMAD.MOV R25, RZ, RZ, -R29 ;  /* 0x000000ffff197224 */ /* 0x000fe400078e0a1d */
[----:B------:R-:W-:-:S04]  /*2620*/  IMAD.HI.U32 R4, R26, R5, RZ ;  /* 0x000000051a047227 */ /* 0x000fc800078e00ff */
[----:B------:R-:W-:-:S05]  /*2630*/  IMAD R5, R4, R25, R5 ;  /* 0x0000001904057224 */ /* 0x000fca00078e0205 */
[----:B------:R-:W-:-:S13]  /*2640*/  ISETP.GT.U32.AND P1, PT, R24, R5, PT ;  /* 0x000000051800720c */ /* 0x000fda0003f24070 */
[----:B------:R-:W-:Y:S02]  /*2650*/  @!P1 IADD3 R5, R5, -R24, RZ ;  /* 0x8000001805059210 */ /* 0x000fe40007ffe0ff */
[----:B------:R-:W-:-:S13]  /*2660*/  ISETP.GT.U32.AND P1, PT, R30, R17, PT ;  /* 0x000000111e00720c */ /* 0x000fda0003f24070 */
[----:B------:R-:W-:Y:S01]  /*2670*/  @!P1 IMAD.IADD R17, R17, 0x1, -R30 ;  /* 0x0000000111119824 */ /* 0x000fe200078e0a1e */
[----:B------:R-:W-:-:S04]  /*2680*/  ISETP.GT.U32.AND P1, PT, R24, R5, PT ;  /* 0x000000051800720c */ /* 0x000fc80003f24070 */
[----:B------:R-:W-:-:S09]  /*2690*/  MOV R4, R17 ;  /* 0x0000001100047202 */ /* 0x000fd20000000f00 */
[----:B------:R-:W-:Y:S01]  /*26a0*/  @!P1 IMAD.IADD R5, R5, 0x1, -R24 ;  /* 0x0000000105059824 */ /* 0x000fe200078e0a18 */
[----:B------:R-:W-:-:S13]  /*26b0*/  ISETP.GE.AND P1, PT, R19, RZ, PT ;  /* 0x000000ff1300720c */ /* 0x000fda0003f26270 */
[----:B------:R-:W-:Y:S01]  /*26c0*/  @!P1 IMAD.MOV R4, RZ, RZ, -R4 ;  /* 0x000000ffff049224 */ /* 0x000fe200078e0a04 */
[----:B------:R-:W-:-:S13]  /*26d0*/  ISETP.GE.AND P1, PT, R18, RZ, PT ;  /* 0x000000ff1200720c */ /* 0x000fda0003f26270 */
[----:B------:R-:W-:Y:S01]  /*26e0*/  @!P1 IMAD.MOV R5, RZ, RZ, -R5 ;  /* 0x000000ffff059224 */ /* 0x000fe200078e0a05 */
[----:B------:R-:W-:-:S13]  /*26f0*/  ISETP.NE.AND P1, PT, RZ, UR10, PT ;  /* 0x0000000aff007c0c */ /* 0x000fda000bf25270 */
[----:B------:R-:W-:Y:S02]  /*2700*/  @!P1 LOP3.LUT R4, RZ, UR10, RZ, 0x33, !PT ;  /* 0x0000000aff049c12 */ /* 0x000fe4000f8e33ff */
[----:B------:R-:W-:Y:S02]  /*2710*/  ISETP.NE.AND P1, PT, RZ, UR9, PT ;  /* 0x00000009ff007c0c */ /* 0x000fe4000bf25270 */
[----:B------:R-:W-:-:S11]  /*2720*/  IADD3 R4, -R4, R19, RZ ;  /* 0x0000001304047210 */ /* 0x000fd60007ffe1ff */
[----:B------:R-:W-:Y:S02]  /*2730*/  @!P1 LOP3.LUT R5, RZ, UR9, RZ, 0x33, !PT ;  /* 0x00000009ff059c12 */ /* 0x000fe4000f8e33ff */
[----:B------:R-:W-:-:S03]  /*2740*/  PLOP3.LUT P1, PT, PT, PT, UP3, 0x80, 0x0 ;  /* 0x000000000000781c */ /* 0x000fc60003f2f038 */
[----:B------:R-:W-:-:S04]  /*2750*/  IMAD.IADD R5, R18, 0x1, -R5 ;  /* 0x0000000112057824 */ /* 0x000fc800078e0a05 */
[CC--:B------:R-:W-:Y:S01]  /*2760*/  IMAD R29, R4.reuse, R5.reuse, RZ ;  /* 0x00000005041d7224 */ /* 0x0c0fe200078e02ff */
[----:B------:R-:W-:-:S04]  /*2770*/  SEL R17, R4, R5, !P1 ;  /* 0x0000000504117207 */ /* 0x000fc80004800000 */
[--C-:B------:R-:W-:Y:S01]  /*2780*/  SHF.R.S32.HI R5, RZ, 0x1f, R17.reuse ;  /* 0x0000001fff057819 */ /* 0x100fe20000011411 */
[----:B------:R-:W-:Y:S01]  /*2790*/  IMAD.MOV.U32 R4, RZ, RZ, R17 ;  /* 0x000000ffff047224 */ /* 0x000fe200078e0011 */
[----:B------:R-:W-:-:S07]  /*27a0*/  SHF.R.S32.HI R30, RZ, 0x1f, R29 ;  /* 0x0000001fff1e7819 */ /* 0x000fce000001141d */
.L_x_17:
[----:B------:R-:W-:Y:S05]  /*27b0*/  BSYNC B0 ;  /* 0x0000000000007941 */ /* 0x000fea0003800000 */
.L_x_16:
[----:B------:R-:W2:Y:S04]  /*27c0*/  SHFL.UP PT, R18, R29, 0x1, RZ ;  /* 0x042000001d127989 */ /* 0x000ea800000e00ff */
[----:B------:R-:W3:Y:S01]  /*27d0*/  SHFL.UP PT, R17, R30, 0x1, RZ ;  /* 0x042000001e117989 */ /* 0x000ee200000e00ff */
[----:B--2---:R-:W-:Y:S02]  /*27e0*/  SEL R18, R18, RZ, P2 ;  /* 0x000000ff12127207 */ /* 0x004fe40001000000 */
[----:B---3--:R-:W-:Y:S02]  /*27f0*/  SEL R17, R17, RZ, P2 ;  /* 0x000000ff11117207 */ /* 0x008fe40001000000 */
[----:B------:R-:W-:-:S04]  /*2800*/  IADD3 R25, P1, R18, R29, RZ ;  /* 0x0000001d12197210 */ /* 0x000fc80007f3e0ff */
[----:B------:R-:W-:Y:S01]  /*2810*/  IADD3.X R24, R17, R30, RZ, P1, !PT ;  /* 0x0000001e11187210 */ /* 0x000fe20000ffe4ff */
[----:B------:R-:W2:Y:S04]  /*2820*/  SHFL.UP PT, R18, R25, 0x2, RZ ;  /* 0x0440000019127989 */ /* 0x000ea800000e00ff */
[----:B------:R-:W3:Y:S01]  /*2830*/  SHFL.UP PT, R17, R24, 0x2, RZ ;  /* 0x0440000018117989 */ /* 0x000ee200000e00ff */
[----:B--2---:R-:W-:Y:S02]  /*2840*/  SEL R18, R18, RZ, P3 ;  /* 0x000000ff12127207 */ /* 0x004fe40001800000 */
[----:B---3--:R-:W-:Y:S02]  /*2850*/  SEL R17, R17, RZ, P3 ;  /* 0x000000ff11117207 */ /* 0x008fe40001800000 */
[----:B------:R-:W-:-:S05]  /*2860*/  IADD3 R27, P1, R18, R25, RZ ;  /* 0x00000019121b7210 */ /* 0x000fca0007f3e0ff */
[----:B------:R-:W-:Y:S01]  /*2870*/  IMAD.X R28, R17, 0x1, R24, P1 ;  /* 0x00000001111c7824 */ /* 0x000fe200008e0618 */
        /* <DEDUP_REMOVED lines=18> */
[----:B-1----:R-:W-:-:S05]  /*29a0*/  IADD3 R26, P1, R18, R13, RZ ;  /* 0x0000000d121a7210 */ /* 0x002fca0007f3e0ff */
[----:B------:R-:W-:Y:S01]  /*29b0*/  IMAD.X R25, R19, 0x1, R6, P1 ;  /* 0x0000000113197824 */ /* 0x000fe200008e0606 */
[----:B------:R-:W-:-:S04]  /*29c0*/  ISETP.GT.U32.AND P1, PT, R26, UR8, PT ;  /* 0x000000081a007c0c */ /* 0x000fc8000bf24070 */
[----:B------:R-:W-:-:S13]  /*29d0*/  ISETP.GT.U32.AND.EX P1, PT, R25, UR7, PT, P1 ;  /* 0x0000000719007c0c */ /* 0x000fda000bf24110 */
[----:B------:R-:W-:-:S04]  /*29e0*/  VOTE.ANY R17, PT, P1 ;  /* 0x0000000000117806 */ /* 0x000fc800008e0100 */
[----:B------:R-:W-:-:S13]  /*29f0*/  ISETP.NE.AND P1, PT, R17, RZ, PT ;  /* 0x000000ff1100720c */ /* 0x000fda0003f25270 */
[----:B------:R-:W-:Y:S05]  /*2a00*/  @!P1 BRA `(.L_x_20) ;  /* 0xfffffff400b89947 */ /* 0x000fea000383ffff */
[----:B------:R-:W-:Y:S01]  /*2a10*/  MOV R24, R18 ;  /* 0x0000001200187202 */ /* 0x000fe20000000f00 */
[----:B------:R-:W-:-:S07]  /*2a20*/  IMAD.MOV.U32 R25, RZ, RZ, R19 ;  /* 0x000000ffff197224 */ /* 0x000fce00078e0013 */
.L_x_15:
[----:B------:R-:W1:Y:S08]  /*2a30*/  BREV R17, R17 ;  /* 0x0000001100117301 */ /* 0x000e700000000000 */
[----:B-1----:R-:W1:Y:S02]  /*2a40*/  FLO.U32.SH R11, R17 ;  /* 0x00000011000b7300 */ /* 0x002e6400000e0400 */
[----:B-1----:R-:W1:Y:S02]  /*2a50*/  SHFL.IDX PT, R7, R7, R11, 0x1f ;  /* 0x00001f0b07077589 */ /* 0x002e6400000e0000 */
[----:B-1----:R-:W-:-:S13]  /*2a60*/  R2UR UR4, R7 ;  /* 0x00000000070472ca */ /* 0x002fda00000e0000 */
[----:B------:R-:W-:-:S04]  /*2a70*/  IADD3 R27, R21, UR4, RZ ;  /* 0x00000004151b7c10 */ /* 0x000fc8000fffe0ff */
[----:B------:R-:W-:-:S13]  /*2a80*/  ISETP.GE.AND P1, PT, R27, R12, PT ;  /* 0x0000000c1b00720c */ /* 0x000fda0003f26270 */
[----:B------:R-:W1:Y:S02]  /*2a90*/  @!P1 LDC.64 R18, c[0x0][0x918] ;  /* 0x00024600ff129b82 */ /* 0x000e640000000a00 */
[----:B-1----:R-:W-:-:S05]  /*2aa0*/  @!P1 IMAD.WIDE R18, R27, 0xc, R18 ;  /* 0x0000000c1b129825 */ /* 0x002fca00078e0212 */
[----:B-----5:R1:W5:Y:S04]  /*2ab0*/  @!P1 LDG.E R8, desc[UR38][R18.64] ;  /* 0x0000002612089981 */ /* 0x020368000c1e1900 */
[----:B------:R1:W5:Y:S01]  /*2ac0*/  @!P1 LDG.E R0, desc[UR38][R18.64+0x4] ;  /* 0x0000042612009981 */ /* 0x000362000c1e1900 */
[----:B------:R-:W-:-:S03]  /*2ad0*/  IADD3 R24, P1, P2, R24, R13, -R29 ;  /* 0x0000000d18187210 */ /* 0x000fc60007a3e81d */
[----:B------:R-:W-:Y:S01]  /*2ae0*/  SHFL.IDX PT, R7, R30, R11, 0x1f ;  /* 0x00001f0b1e077589 */ /* 0x000fe200000e0000 */
[----:B------:R-:W-:-:S03]  /*2af0*/  IADD3.X R26, R25, R6, ~R30, P1, P2 ;  /* 0x00000006191a7210 */ /* 0x000fc60000fe4c1e */
[----:B------:R-:W2:Y:S04]  /*2b00*/  SHFL.IDX PT, R24, R24, R11, 0x1f ;  /* 0x00001f0b18187589 */ /* 0x000ea800000e0000 */
[----:B------:R-:W3:Y:S04]  /*2b10*/  SHFL.IDX PT, R26, R26, R11, 0x1f ;  /* 0x00001f0b1a1a7589 */ /* 0x000ee800000e0000 */
[----:B------:R1:W4:Y:S04]  /*2b20*/  SHFL.IDX PT, R6, R29, R11, 0x1f ;  /* 0x00001f0b1d067589 */ /* 0x00032800000e0000 */
[----:B------:R1:W1:Y:S04]  /*2b30*/  SHFL.IDX PT, R5, R5, R11, 0x1f ;  /* 0x00001f0b05057589 */ /* 0x00026800000e0000 */
[----:B------:R1:W1:Y:S01]  /*2b40*/  SHFL.IDX PT, R4, R4, R11, 0x1f ;  /* 0x00001f0b04047589 */ /* 0x00026200000e0000 */
[----:B--2---:R-:W-:-:S02]  /*2b50*/  R2UR UR5, R24 ;  /* 0x00000000180572ca */ /* 0x004fc400000e0000 */
[----:B---3--:R-:W-:-:S15]  /*2b60*/  R2UR UR6, R26 ;  /* 0x000000001a0672ca */ /* 0x008fde00000e0000 */
.L_x_10:
[----:B------:R-:W-:Y:S01]  /*2b70*/  ISETP.LE.AND P1, PT, R12, UR4, PT ;  /* 0x000000040c007c0c */ /* 0x000fe2000bf23270 */
[----:B------:R-:W-:Y:S01]  /*2b80*/  IMAD.MOV.U32 R17, RZ, RZ, -0x1 ;  /* 0xffffffffff117424 */ /* 0x000fe200078e00ff */
[----:B-1----:R-:W-:-:S11]  /*2b90*/  MOV R18, 0xffffffff ;  /* 0xffffffff00127802 */ /* 0x002fd60000000f00 */
[----:B------:R-:W-:Y:S05]  /*2ba0*/  @P1 BRA `(.L_x_9) ;  /* 0x0000000400041947 */ /* 0x000fea0003800000 */
[----:B------:R-:W-:Y:S01]  /*2bb0*/  UIADD3 UR15, UP2, -UR5, UR8, URZ ;  /* 0x00000008050f7290 */ /* 0x000fe2000ff5e13f */
[----:B------:R-:W1:Y:S01]  /*2bc0*/  S2UR UR19, SR_CTAID.Y ;  /* 0x00000000001379c3 */ /* 0x000e620000002600 */
[----:B------:R-:W-:Y:S01]  /*2bd0*/  ULDC UR17, c[0x0][0x8c0] ;  /* 0x0002300000117ab9 */ /* 0x000fe20000000800 */
[----:B------:R-:W-:Y:S01]  /*2be0*/  ULDC UR21, c[0x0][0x8b0] ;  /* 0x00022c0000157ab9 */ /* 0x000fe20000000800 */
[----:B------:R-:W-:Y:S01]  /*2bf0*/  UIADD3.X UR11, ~UR6, UR7, URZ, UP2, !UPT ;  /* 0x00000007060b7290 */ /* 0x000fe200097fe53f */
[--C-:B------:R-:W-:Y:S01]  /*2c00*/  SHF.R.U32.HI R25, RZ, UR21, R5.reuse ;  /* 0x00000015ff197c19 */ /* 0x100fe20008011605 */
[----:B------:R-:W-:Y:S01]  /*2c10*/  ULDC UR20, c[0x0][0x904] ;  /* 0x0002410000147ab9 */ /* 0x000fe20000000800 */
[----:B------:R-:W-:Y:S01]  /*2c20*/  ULDC UR13, c[0x0][0x8a8] ;  /* 0x00022a00000d7ab9 */ /* 0x000fe20000000800 */
[----:B------:R-:W-:Y:S01]  /*2c30*/  USHF.R.U32.HI UR16, URZ, UR17, UR11 ;  /* 0x000000113f107299 */ /* 0x000fe2000801160b */
[----:B------:R-:W-:Y:S01]  /*2c40*/  SHF.R.U64 R26, R4, UR21, R5 ;  /* 0x00000015041a7c19 */ /* 0x000fe20008001205 */
[----:B------:R-:W-:-:S02]  /*2c50*/  USHF.R.U64 UR15, UR15, UR17, UR11 ;  /* 0x000000110f0f7299 */ /* 0x000fc4000800120b */
[----:B------:R-:W-:Y:S02]  /*2c60*/  USHF.R.U32.HI UR14, URZ, UR21, UR16 ;  /* 0x000000153f0e7299 */ /* 0x000fe40008011610 */
[----:B------:R-:W-:Y:S02]  /*2c70*/  UIADD3 UR13, UR13, -0x1, URZ ;  /* 0xffffffff0d0d7890 */ /* 0x000fe4000fffe03f */
[----:B------:R-:W-:Y:S02]  /*2c80*/  USHF.R.U32.HI UR22, URZ, UR20, UR14 ;  /* 0x000000143f167299 */ /* 0x000fe4000801160e */
[----:B------:R-:W-:Y:S02]  /*2c90*/  USHF.R.U64 UR16, UR15, UR21, UR16 ;  /* 0x000000150f107299 */ /* 0x000fe40008001210 */
[----:B------:R-:W-:Y:S02]  /*2ca0*/  ULOP3.LUT UR15, UR15, UR13, URZ, 0xc0, !UPT ;  /* 0x0000000d0f0f7292 */ /* 0x000fe4000f8ec03f */
[----:B------:R-:W-:Y:S01]  /*2cb0*/  LOP3.LUT R11, R25, UR22, RZ, 0xfc, !PT ;  /* 0x00000016190b7c12 */ /* 0x000fe2000f8efcff */
[----:B------:R-:W-:-:S02]  /*2cc0*/  USHF.R.U64 UR14, UR16, UR20, UR14 ;  /* 0x00000014100e7299 */ /* 0x000fc4000800120e */
[----:B-1----:R-:W-:Y:S01]  /*2cd0*/  USEL UR11, UR57, UR19, !UP3 ;  /* 0x00000013390b7287 */ /* 0x002fe2000d800000 */
[----:B------:R-:W-:-:S13]  /*2ce0*/  ISETP.NE.U32.AND P1, PT, R11, RZ, PT ;  /* 0x000000ff0b00720c */ /* 0x000fda0003f25070 */
[----:B------:R-:W-:Y:S05]  /*2cf0*/  @!P1 BRA `(.L_x_21) ;  /* 0x0000000000149947 */ /* 0x000fea0003800000 */
[----:B------:R-:W-:-:S07]  /*2d00*/  MOV R12, 0x2d20 ;  /* 0x00002d20000c7802 */ /* 0x000fce0000000f00 */
[----:B----45:R-:W-:Y:S05]  /*2d10*/  CALL.REL.NOINC `($__internal_0_$__cuda_sm20_div_u64) ;  /* 0x0000018800cc7944 */ /* 0x030fea0003c00000 */
[----:B------:R-:W-:-:S04]  /*2d20*/  IMAD.MOV R13, RZ, RZ, -R11 ;  /* 0x000000ffff0d7224 */ /* 0x000fc800078e0a0b */
[----:B------:R-:W-:Y:S01]  /*2d30*/  IMAD R13, R26, R13, UR14 ;  /* 0x0000000e1a0d7e24 */ /* 0x000fe2000f8e020d */
[----:B------:R-:W-:Y:S06]  /*2d40*/  BRA `(.L_x_22) ;  /* 0x0000000000507947 */ /* 0x000fec0003800000 */
.L_x_21:
[----:B------:R-:W1:Y:S01]  /*2d50*/  I2F.U32.RP R11, R26 ;  /* 0x0000001a000b7306 */ /* 0x000e620000209000 */
[----:B------:R-:W-:-:S07]  /*2d60*/  ISETP.NE.U32.AND P3, PT, R26, RZ, PT ;  /* 0x000000ff1a00720c */ /* 0x000fce0003f65070 */
[----:B-1----:R-:W1:Y:S02]  /*2d70*/  MUFU.RCP R11, R11 ;  /* 0x0000000b000b7308 */ /* 0x002e640000001000 */
[----:B-1----:R-:W-:-:S06]  /*2d80*/  IADD3 R12, R11, 0xffffffe, RZ ;  /* 0x0ffffffe0b0c7810 */ /* 0x002fcc0007ffe0ff */
[----:B------:R1:W2:Y:S02]  /*2d90*/  F2I.FTZ.U32.TRUNC.NTZ R13, R12 ;  /* 0x0000000c000d7305 */ /* 0x0002a4000021f000 */
[----:B-1----:R-:W-:Y:S01]  /*2da0*/  MOV R12, RZ ;  /* 0x000000ff000c7202 */ /* 0x002fe20000000f00 */
[----:B--2---:R-:W-:-:S04]  /*2db0*/  IMAD.MOV R17, RZ, RZ, -R13 ;  /* 0x000000ffff117224 */ /* 0x004fc800078e0a0d */
[----:B------:R-:W-:-:S04]  /*2dc0*/  IMAD R17, R17, R26, RZ ;  /* 0x0000001a11117224 */ /* 0x000fc800078e02ff */
[----:B------:R-:W-:-:S06]  /*2dd0*/  IMAD.HI.U32 R13, R13, R17, R12 ;  /* 0x000000110d0d7227 */ /* 0x000fcc00078e000c */
[----:B------:R-:W-:-:S04]  /*2de0*/  IMAD.HI.U32 R11, R13, UR14, RZ ;  /* 0x0000000e0d0b7c27 */ /* 0x000fc8000f8e00ff */
[----:B------:R-:W-:-:S04]  /*2df0*/  IMAD.MOV R13, RZ, RZ, -R11 ;  /* 0x000000ffff0d7224 */ /* 0x000fc800078e0a0b */
[----:B------:R-:W-:-:S05]  /*2e00*/  IMAD R13, R26, R13, UR14 ;  /* 0x0000000e1a0d7e24 */ /* 0x000fca000f8e020d */
[----:B------:R-:W-:-:S13]  /*2e10*/  ISETP.GE.U32.AND P1, PT, R13, R26, PT ;  /* 0x0000001a0d00720c */ /* 0x000fda0003f26070 */
[----:B------:R-:W-:Y:S01]  /*2e20*/  @P1 IADD3 R13, R13, -R26, RZ ;  /* 0x8000001a0d0d1210 */ /* 0x000fe20007ffe0ff */
[----:B------:R-:W-:-:S03]  /*2e30*/  @P1 VIADD R11, R11, 0x1 ;  /* 0x000000010b0b1836 */ /* 0x000fc60000000000 */
[----:B------:R-:W-:-:S13]  /*2e40*/  ISETP.GE.U32.AND P2, PT, R13, R26, PT ;  /* 0x0000001a0d00720c */ /* 0x000fda0003f46070 */
[----:B------:R-:W-:Y:S02]  /*2e50*/  @P2 IADD3 R11, R11, 0x1, RZ ;  /* 0x000000010b0b2810 */ /* 0x000fe40007ffe0ff */
[----:B------:R-:W-:-:S05]  /*2e60*/  @!P3 LOP3.LUT R11, RZ, R26, RZ, 0x33, !PT ;  /* 0x0000001aff0bb212 */ /* 0x000fca00078e33ff */
[----:B------:R-:W-:-:S04]  /*2e70*/  IMAD.MOV R13, RZ, RZ, -R11 ;  /* 0x000000ffff0d7224 */ /* 0x000fc800078e0a0b */
[----:B------:R-:W-:-:S07]  /*2e80*/  IMAD R13, R26, R13, UR14 ;  /* 0x0000000e1a0d7e24 */ /* 0x000fce000f8e020d */
.L_x_22:
[----:B------:R-:W1:Y:S01]  /*2e90*/  LDC R18, c[0x0][0x8a8] ;  /* 0x00022a00ff127b82 */ /* 0x000e620000000800 */
[----:B------:R-:W-:Y:S01]  /*2ea0*/  ULDC UR14, c[0x0][0x904] ;  /* 0x00024100000e7ab9 */ /* 0x000fe20000000800 */
[----:B------:R-:W-:Y:S01]  /*2eb0*/  UMOV UR13, 0xffffffff ;  /* 0xffffffff000d7882 */ /* 0x000fe20000000000 */
[----:B------:R-:W-:Y:S01]  /*2ec0*/  PLOP3.LUT P1, PT, PT, PT, UP3, 0x80, 0x0 ;  /* 0x000000000000781c */ /* 0x000fe20003f2f038 */
[----:B------:R-:W-:-:S04]  /*2ed0*/  USHF.L.U32 UR13, UR13, UR14, URZ ;  /* 0x0000000e0d0d7299 */ /* 0x000fc8000800063f */
[----:B------:R-:W2:Y:S02]  /*2ee0*/  LDC R16, c[0x0][0x8b8] ;  /* 0x00022e00ff107b82 */ /* 0x000ea40000000800 */
[----:B------:R-:W-:Y:S01]  /*2ef0*/  LOP3.LUT R12, RZ, UR13, RZ, 0x33, !PT ;  /* 0x0000000dff0c7c12 */ /* 0x000fe2000f8e33ff */
[----:B------:R-:W-:Y:S02]  /*2f00*/  UMOV UR13, 0x1 ;  /* 0x00000001000d7882 */ /* 0x000fe40000000000 */
[----:B------:R-:W-:Y:S01]  /*2f10*/  USHF.L.U32 UR13, UR13, UR14, URZ ;  /* 0x0000000e0d0d7299 */ /* 0x000fe2000800063f */
[----:B------:R-:W-:-:S05]  /*2f20*/  LOP3.LUT R12, R12, UR16, RZ, 0xc0, !PT ;  /* 0x000000100c0c7c12 */ /* 0x000fca000f8ec0ff */
[----:B------:R-:W-:Y:S02]  /*2f30*/  IMAD R11, R11, UR13, R12 ;  /* 0x0000000d0b0b7c24 */ /* 0x000fe4000f8e020c */
[----:B-1----:R-:W-:Y:S01]  /*2f40*/  IMAD R13, R13, R18, UR15 ;  /* 0x0000000f0d0d7e24 */ /* 0x002fe2000f8e0212 */
[----:B------:R-:W-:Y:S02]  /*2f50*/  @P1 MOV R18, UR4 ;  /* 0x0000000400121c02 */ /* 0x000fe40008000f00 */
[----:B------:R-:W-:Y:S01]  /*2f60*/  @!P1 MOV R18, UR4 ;  /* 0x0000000400129c02 */ /* 0x000fe20008000f00 */
[----:B--2---:R-:W-:Y:S01]  /*2f70*/  IMAD R17, R11, R16, UR11 ;  /* 0x0000000b0b117e24 */ /* 0x004fe2000f8e0210 */
[----:B------:R-:W-:Y:S01]  /*2f80*/  UMOV UR11, 0x1 ;  /* 0x00000001000b7882 */ /* 0x000fe20000000000 */
[----:B------:R-:W-:Y:S02]  /*2f90*/  @P1 IMAD.MOV.U32 R16, RZ, RZ, R13 ;  /* 0x000000ffff101224 */ /* 0x000fe400078e000d */
[----:B------:R-:W-:Y:S01]  /*2fa0*/  @!P1 IMAD.MOV.U32 R16, RZ, RZ, R17 ;  /* 0x000000ffff109224 */ /* 0x000fe200078e0011 */
[----:B------:R-:W-:-:S07]  /*2fb0*/  @!P1 MOV R17, R13 ;  /* 0x0000000d00119202 */ /* 0x000fce0000000f00 */
.L_x_9:
[----:B------:R-:W-:-:S13]  /*2fc0*/  ISETP.NE.AND P1, PT, RZ, UR11, PT ;  /* 0x0000000bff007c0c */ /* 0x000fda000bf25270 */
[----:B------:R-:W-:Y:S05]  /*2fd0*/  @!P1 EXIT ;  /* 0x000000000000994d */ /* 0x000fea0003800000 */
[----:B------:R-:W1:Y:S02]  /*2fe0*/  LDC.64 R24, c[0x0][0x290] ;  /* 0x0000a400ff187b82 */ /* 0x000e640000000a00 */
[----:B-1----:R-:W-:-:S05]  /*2ff0*/  IMAD.WIDE R12, R18, 0xc, R24 ;  /* 0x0000000c120c7825 */ /* 0x002fca00078e0218 */
[----:B------:R1:W5:Y:S01]  /*3000*/  LDG.E R11, desc[UR38][R12.64+0x8] ;  /* 0x000008260c0b7981 */ /* 0x000362000c1e1900 */
[----:B------:R-:W-:Y:S01]  /*3010*/  UISETP.NE.AND UP2, UPT, UR12, 0x2, UPT ;  /* 0x000000020c00788c */ /* 0x000fe2000bf45270 */
[----:B------:R-:W2:Y:S01]  /*3020*/  S2UR UR58, SR_CgaCtaId ;  /* 0x00000000003a79c3 */ /* 0x000ea20000008800 */
[----:B------:R-:W-:Y:S01]  /*3030*/  UMOV UR41, URZ ;  /* 0x0000003f00297c82 */ /* 0x000fe20008000000 */
[----:B------:R1:W-:Y:S01]  /*3040*/  STL [R1+0x200], RZ ;  /* 0x000200ff01007387 */ /* 0x0003e20000100800 */
[----:B------:R-:W-:Y:S01]  /*3050*/  UMOV UR42, URZ ;  /* 0x0000003f002a7c82 */ /* 0x000fe20008000000 */
[----:B------:R-:W-:Y:S02]  /*3060*/  SHF.R.S32.HI R19, RZ, 0x1f, R18 ;  /* 0x0000001fff137819 */ /* 0x000fe40000011412 */
[----:B------:R-:W-:-:S13]  /*3070*/  PLOP3.LUT P1, PT, PT, PT, UP2, 0x80, 0x0 ;  /* 0x000000000000781c */ /* 0x000fda0003f2f028 */
[----:B-1----:R-:W-:Y:S05]  /*3080*/  @P1 BRA `(.L_x_23) ;  /* 0x0000000000941947 */ /* 0x002fea0003800000 */
[----:B------:R-:W-:-:S04]  /*3090*/  ULOP3.LUT UR11, UR59, 0x1, URZ, 0xfc, !UPT ;  /* 0x000000013b0b7892 */ /* 0x000fc8000f8efc3f */
[----:B------:R-:W-:-:S06]  /*30a0*/  UISETP.NE.AND UP2, UPT, UR11, 0x3, UPT ;  /* 0x000000030b00788c */ /* 0x000fcc000bf45270 */
[----:B------:R-:W-:-:S13]  /*30b0*/  PLOP3.LUT P2, PT, PT, PT, UP2, 0x80, 0x0 ;  /* 0x000000000000781c */ /* 0x000fda0003f4f028 */
[----:B------:R-:W-:Y:S05]  /*30c0*/  @!P2 BRA `(.L_x_24) ;  /* 0x000000000004a947 */ /* 0x000fea0003800000 */
[----:B--2---:R-:W-:Y:S01]  /*30d0*/  BPT.TRAP 0x1 ;  /* 0x000000040000795c */ /* 0x004fe20000300000 */
.L_x_24:
[----:B------:R-:W-:Y:S01]  /*30e0*/  UMOV UR11, 0x400 ;  /* 0x00000400000b7882 */ /* 0x000fe20000000000 */
[----:B------:R-:W-:Y:S01]  /*30f0*/  SHF.L.U32 R12, RZ, 0x1f, RZ ;  /* 0x0000001fff0c7819 */ /* 0x000fe200000006ff */
[----:B--2---:R-:W-:-:S09]  /*3100*/  ULEA UR11, UR58, UR11, 0x18 ;  /* 0x0000000b3a0b7291 */ /* 0x004fd2000f8ec03f */
[----:B------:R-:W1:Y:S02]  /*3110*/  SYNCS.PHASECHK.TRANS64.TRYWAIT P1, [UR11+0x34400], R12 ;  /* 0x0344000cff0075a7 */ /* 0x000e64000802014b */
[----:B-1----:R-:W-:Y:S05]  /*3120*/  @!P1 BRA `(.L_x_25) ;  /* 0x0000016c00f49947 */ /* 0x002fea0003800000 */
.L_x_361:
[----:B------:R-:W2:Y:S01]  /*3130*/  LDS.128 R16, [UR11+0x34530] ;  /* 0x0345300bff107984 */ /* 0x000ea20008000c00 */
[----:B------:R-:W-:Y:S01]  /*3140*/  @!PT LDS RZ, [RZ] ;  /* 0x00000000fffff984 */ /* 0x000fe20000000800 */
[----:B------:R-:W-:Y:S01]  /*3150*/  @!PT LDS RZ, [RZ] ;  /* 0x00000000fffff984 */ /* 0x000fe20000000800 */
[----:B------:R-:W-:Y:S01]  /*3160*/  @!PT LDS RZ, [RZ] ;  /* 0x00000000fffff984 */ /* 0x000fe20000000800 */
[----:B------:R-:W-:Y:S01]  /*3170*/  @!PT LDS RZ, [RZ] ;  /* 0x00000000fffff984 */ /* 0x000fe20000000800 */
[----:B------:R3:W-:Y:S06]  /*3180*/  MEMBAR.ALL.CTA ;  /* 0x0000000000007992 */ /* 0x0007ec0000008000 */
[----:B---3--:R-:W3:Y:S01]  /*3190*/  FENCE.VIEW.ASYNC.S ;  /* 0x00000000000073c6 */ /* 0x008ee20000000000 */
[----:B------:R-:W-:Y:S05]  /*31a0*/  @!P2 BRA `(.L_x_26) ;  /* 0x000000000004a947 */ /* 0x000fea0003800000 */
[----:B------:R-:W-:Y:S01]  /*31b0*/  BPT.TRAP 0x1 ;  /* 0x000000040000795c */ /* 0x000fe20000300000 */
.L_x_26:
[----:B------:R-:W-:Y:S01]  /*31c0*/  UIADD3 UR11, UR11, 0x34440, URZ ;  /* 0x000344400b0b7890 */ /* 0x000fe2000fffe03f */
[----:B--2---:R-:W-:-:S03]  /*31d0*/  ISETP.NE.AND P1, PT, R19, RZ, PT ;  /* 0x000000ff1300720c */ /* 0x004fc60003f25270 */
[----:B------:R-:W-:-:S09]  /*31e0*/  UPRMT UR11, UR58, 0x654, UR11 ;  /* 0x000006543a0b7896 */ /* 0x000fd2000800000b */
[----:B---3--:R-:W-:Y:S01]  /*31f0*/  SYNCS.ARRIVE.TRANS64.RED.A1T0 RZ, [UR11], RZ ;  /* 0x000000ffffff79a7 */ /* 0x008fe2000810040b */
[----:B------:R-:W-:Y:S05]  /*3200*/  @!P1 EXIT ;  /* 0x000000000000994d */ /* 0x000fea0003800000 */
[----:B-1----:R-:W-:Y:S01]  /*3210*/  IMAD.WIDE R12, R18, 0xc, R24 ;  /* 0x0000000c120c7825 */ /* 0x002fe200078e0218 */
[----:B-----5:R-:W-:-:S04]  /*3220*/  R2UR UR11, R11 ;  /* 0x000000000b0b72ca */ /* 0x020fc800000e0000 */
[----:B------:R1:W5:Y:S01]  /*3230*/  LDG.E R11, desc[UR38][R12.64+0x8] ;  /* 0x000008260c0b7981 */ /* 0x000362000c1e1900 */
[----:B------:R-:W-:-:S08]  /*3240*/  SHF.R.S32.HI R19, RZ, 0x1f, R18 ;  /* 0x0000001fff137819 */ /* 0x000fd00000011412 */
[----:B------:R-:W-:Y:S01]  /*3250*/  UIADD3 UR11, UR11, 0x7f, URZ ;  /* 0x0000007f0b0b7890 */ /* 0x000fe2000fffe03f */
[----:B-1----:R-:W-:-:S03]  /*3260*/  IMAD.MOV.U32 R12, RZ, RZ, 0x1 ;  /* 0x00000001ff0c7424 */ /* 0x002fc600078e00ff */
[----:B------:R-:W-:Y:S02]  /*3270*/  USHF.R.S32.HI UR13, URZ, 0x1f, UR11 ;  /* 0x0000001f3f0d7899 */ /* 0x000fe4000801140b */
[----:B------:R1:W-:Y:S02]  /*3280*/  STL [R1+0x200], R12 ;  /* 0x0002000c01007387 */ /* 0x0003e40000100800 */
[----:B------:R-:W-:-:S04]  /*3290*/  ULEA.HI UR13, UR13, UR11, URZ, 0x7 ;  /* 0x0000000b0d0d7291 */ /* 0x000fc8000f8f383f */
[----:B------:R-:W-:-:S04]  /*32a0*/  USHF.R.S32.HI UR13, URZ, 0x7, UR13 ;  /* 0x000000073f0d7899 */ /* 0x000fc8000801140d */
[----:B------:R-:W-:Y:S02]  /*32b0*/  USHF.R.U32.HI UR42, URZ, 0x2, UR13 ;  /* 0x000000023f2a7899 */ /* 0x000fe4000801160d */
[----:B------:R-:W-:Y:S02]  /*32c0*/  ULOP3.LUT UR41, UR13, 0x3, URZ, 0xc0, !UPT ;  /* 0x000000030d297892 */ /* 0x000fe4000f8ec03f */
[----:B-1----:R-:W-:-:S12]  /*32d0*/  ULOP3.LUT UR42, UR42, 0x1, URZ, 0xc0, !UPT ;  /* 0x000000012a2a7892 */ /* 0x002fd8000f8ec03f */
.L_x_23:
[----:B------:R-:W-:-:S04]  /*32e0*/  IMAD.WIDE.U32 R24, R18, 0xc, R24 ;  /* 0x0000000c12187825 */ /* 0x000fc800078e0018 */
[----:B------:R-:W-:-:S05]  /*32f0*/  IMAD R13, R19, 0xc, RZ ;  /* 0x0000000c130d7824 */ /* 0x000fca00078e02ff */
[----:B------:R-:W-:-:S05]  /*3300*/  IADD3 R25, R25, R13, RZ ;  /* 0x0000000d19197210 */ /* 0x000fca0007ffe0ff */
[----:B------:R1:W5:Y:S04]  /*3310*/  LDG.E R19, desc[UR38][R24.64+0x4] ;  /* 0x0000042618137981 */ /* 0x000368000c1e1900 */
[----:B------:R1:W5:Y:S01]  /*3320*/  LDG.E R13, desc[UR38][R24.64] ;  /* 0x00000026180d7981 */ /* 0x000362000c1e1900 */
[----:B------:R-:W-:-:S13]  /*3330*/  PLOP3.LUT P1, PT, PT, PT, UP1, 0x80, 0x0 ;  /* 0x000000000000781c */ /* 0x000fda0003f2f018 */
[----:B-1----:R-:W-:Y:S05]  /*3340*/  @!P1 BRA `(.L_x_27) ;  /* 0x0000010800089947 */ /* 0x002fea0003800000 */
[----:B------:R-:W-:-:S06]  /*3350*/  UISETP.GT.U32.AND UP0, UPT, UR18, 0x1, UPT ;  /* 0x000000011200788c */ /* 0x000fcc000bf04070 */
[----:B------:R-:W-:-:S13]  /*3360*/  PLOP3.LUT P0, PT, PT, PT, UP0, 0x80, 0x0 ;  /* 0x000000000000781c */ /* 0x000fda0003f0f008 */
[----:B--2---:R-:W-:Y:S05]  /*3370*/  @P0 EXIT ;  /* 0x000000000000094d */ /* 0x004fea0003800000 */
.L_x_28:
[----:B------:R-:W-:-:S08]  /*3380*/  NOP ;  /* 0x0000000000007918 */ /* 0x000fd00000000000 */
[----:B------:R-:W1:Y:S02]  /*3390*/  USETMAXREG.TRY_ALLOC.CTAPOOL UP0, 0xe8 ;  /* 0x000000e8000079c8 */ /* 0x000e640008000600 */
[----:B-1----:R-:W-:-:S13]  /*33a0*/  PLOP3.LUT P0, PT, PT, PT, UP0, 0x80, 0x0 ;  /* 0x000000000000781c */ /* 0x002fda0003f0f008 */
[----:B------:R-:W-:Y:S05]  /*33b0*/  @!P0 BRA `(.L_x_28) ;  /* 0xfffffffc00f08947 */ /* 0x000fea000383ffff */
[----:B------:R-:W1:Y:S01]  /*33c0*/  SHFL.IDX PT, R14, R14, RZ, 0x1f ;  /* 0x00001fff0e0e7589 */ /* 0x000e6200000e0000 */
[----:B------:R-:W2:Y:S01]  /*33d0*/  S2UR UR4, SR_CTAID.Y ;  /* 0x00000000000479c3 */ /* 0x000ea20000002600 */
[----:B------:R-:W-:Y:S01]  /*33e0*/  UMOV UR36, URZ ;  /* 0x0000003f00247c82 */ /* 0x000fe20008000000 */
[----:B------:R-:W-:Y:S01]  /*33f0*/  UMOV UR37, URZ ;  /* 0x0000003f00257c82 */ /* 0x000fe20008000000 */
[----:B-1----:R-:W-:Y:S01]  /*3400*/  LOP3.LUT P0, RZ, R14, 0x3, RZ, 0xc0, !PT ;  /* 0x000000030eff7812 */ /* 0x002fe2000780c0ff */
[----:B--2---:R-:W-:-:S12]  /*3410*/  UIMAD UR4, UR4, UR60, UR57 ;  /* 0x0000003c040472a4 */ /* 0x004fd8000f8e0239 */
[----:B------:R-:W-:Y:S05]  /*3420*/  @P0 BRA `(.L_x_29) ;  /* 0x0000000000a40947 */ /* 0x000fea0003800000 */
[----:B------:R-:W-:Y:S01]  /*3430*/  ELECT P0, URZ, PT ;  /* 0x00000000003f782f */ /* 0x000fe20003800000 */
[----:B------:R-:W-:-:S12]  /*3440*/  BSSY B0, `(.L_x_30) ;  /* 0x0000020000007945 */ /* 0x000fd80003800000 */
[----:B------:R-:W-:Y:S05]  /*3450*/  @!P0 BRA `(.L_x_31) ;  /* 0x0000000000788947 */ /* 0x000fea0003800000 */
[----:B------:R-:W1:Y:S01]  /*3460*/  S2UR UR6, SR_CgaCtaId ;  /* 0x00000000000679c3 */ /* 0x000e620000008800 */
[----:B------:R-:W-:Y:S01]  /*3470*/  UISETP.NE.AND UP0, UPT, UR12, 0x1, UPT ;  /* 0x000000010c00788c */ /* 0x000fe2000bf05270 */
[----:B------:R-:W-:-:S06]  /*3480*/  UMOV UR5, 0x400 ;  /* 0x0000040000057882 */ /* 0x000fcc0000000000 */
[----:B------:R-:W2:Y:S08]  /*3490*/  LDC.64 R4, c[0x0][0x700] ;  /* 0x0001c000ff047b82 */ /* 0x000eb00000000a00 */
[----:B----4-:R-:W2:Y:S08]  /*34a0*/  LDC.64 R6, c[0x0][0x708] ;  /* 0x0001c200ff067b82 */ /* 0x010eb00000000a00 */
[----:B-----5:R-:W3:Y:S01]  /*34b0*/  LDC.64 R8, c[0x0][0x710] ;  /* 0x0001c400ff087b82 */ /* 0x020ee20000000a00 */
[----:B-1----:R-:W-:-:S04]  /*34c0*/  ULEA UR5, UR6, UR5, 0x18 ;  /* 0x0000000506057291 */ /* 0x002fc8000f8ec03f */
[----:B------:R-:W-:Y:S02]  /*34d0*/  UIADD3 UR6, UR5, 0x80, URZ ;  /* 0x0000008005067890 */ /* 0x000fe4000fffe03f */
[----:B------:R-:W-:Y:S01]  /*34e0*/  @!UP0 UIADD3 UR6, UR5, URZ, URZ ;  /* 0x0000003f05068290 */ /* 0x000fe2000fffe03f */
[----:B------:R-:W3:Y:S08]  /*34f0*/  LDC.64 R10, c[0x0][0x718] ;  /* 0x0001c600ff0a7b82 */ /* 0x000ef00000000a00 */
[----:B------:R-:W1:Y:S01]  /*3500*/  LDC.64 R24, c[0x0][0x720] ;  /* 0x0001c800ff187b82 */ /* 0x000e620000000a00 */
[----:B--2---:R2:W-:Y:S07]  /*3510*/  STS.128 [UR6+0x34780], R4 ;  /* 0x03478004ff007988 */ /* 0x0045ee0008000c06 */
[----:B------:R-:W1:Y:S08]  /*3520*/  LDC.64 R26, c[0x0][0x728] ;  /* 0x0001ca00ff1a7b82 */ /* 0x000e700000000a00 */
[----:B------:R-:W4:Y:S01]  /*3530*/  LDC.64 R28, c[0x0][0x730] ;  /* 0x0001cc00ff1c7b82 */ /* 0x000f220000000a00 */
[----:B---3--:R2:W-:Y:S07]  /*3540*/  STS.128 [UR6+0x34790], R8 ;  /* 0x03479008ff007988 */ /* 0x0085ee0008000c06 */
[----:B------:R-:W4:Y:S08]  /*3550*/  LDC.64 R30, c[0x0][0x738] ;  /* 0x0001ce00ff1e7b82 */ /* 0x000f300000000a00 */
[----:B------:R-:W3:Y:S01]  /*3560*/  LDC.64 R32, c[0x0][0x740] ;  /* 0x0001d000ff207b82 */ /* 0x000ee20000000a00 */
[----:B-1----:R2:W-:Y:S07]  /*3570*/  STS.128 [UR6+0x347a0], R24 ;  /* 0x0347a018ff007988 */ /* 0x0025ee0008000c06 */
[----:B------:R-:W3:Y:S08]  /*3580*/  LDC.64 R34, c[0x0][0x748] ;  /* 0x0001d200ff227b82 */ /* 0x000ef00000000a00 */
[----:B------:R-:W1:Y:S01]  /*3590*/  LDC.64 R36, c[0x0][0x750] ;  /* 0x0001d400ff247b82 */ /* 0x000e620000000a00 */
[----:B----4-:R2:W-:Y:S07]  /*35a0*/  STS.128 [UR6+0x347b0], R28 ;  /* 0x0347b01cff007988 */ /* 0x0105ee0008000c06 */
[----:B------:R-:W1:Y:S08]  /*35b0*/  LDC.64 R38, c[0x0][0x758] ;  /* 0x0001d600ff267b82 */ /* 0x000e700000000a00 */
[----:B------:R-:W4:Y:S01]  /*35c0*/  LDC.64 R40, c[0x0][0x760] ;  /* 0x0001d800ff287b82 */ /* 0x000f220000000a00 */
[----:B---3--:R2:W-:Y:S07]  /*35d0*/  STS.128 [UR6+0x347c0], R32 ;  /* 0x0347c020ff007988 */ /* 0x0085ee0008000c06 */
[----:B------:R-:W4:Y:S08]  /*35e0*/  LDC.64 R42, c[0x0][0x768] ;  /* 0x0001da00ff2a7b82 */ /* 0x000f300000000a00 */
[----:B------:R-:W3:Y:S01]  /*35f0*/  LDC.64 R44, c[0x0][0x770] ;  /* 0x0001dc00ff2c7b82 */ /* 0x000ee20000000a00 */
[----:B-1----:R2:W-:Y:S07]  /*3600*/  STS.128 [UR6+0x347d0], R36 ;  /* 0x0347d024ff007988 */ /* 0x0025ee0008000c06 */
[----:B------:R-:W3:Y:S01]  /*3610*/  LDC.64 R46, c[0x0][0x778] ;  /* 0x0001de00ff2e7b82 */ /* 0x000ee20000000a00 */
[----:B----4-:R2:W-:Y:S04]  /*3620*/  STS.128 [UR6+0x347e0], R40 ;  /* 0x0347e028ff007988 */ /* 0x0105e80008000c06 */
[----:B---3--:R2:W-:Y:S02]  /*3630*/  STS.128 [UR6+0x347f0], R44 ;  /* 0x0347f02cff007988 */ /* 0x0085e40008000c06 */
.L_x_31:
[----:B------:R-:W-:Y:S05]  /*3640*/  BSYNC B0 ;  /* 0x0000000000007941 */ /* 0x000fea0003800000 */
.L_x_30:
[----:B------:R-:W-:Y:S01]  /*3650*/  UISETP.NE.AND UP0, UPT, UR12, 0x1, UPT ;  /* 0x000000010c00788c */ /* 0x000fe2000bf05270 */
[----:B------:R-:W-:Y:S01]  /*3660*/  NOP ;  /* 0x0000000000007918 */ /* 0x000fe20000000000 */
[----:B------:R-:W-:Y:S01]  /*3670*/  ULDC UR5, c[0x0][0x884] ;  /* 0x0002210000057ab9 */ /* 0x000fe20000000800 */
[----:B------:R-:W-:Y:S01]  /*3680*/  ULDC.64 UR36, c[0x0][0x800] ;  /* 0x0002000000247ab9 */ /* 0x000fe20000000a00 */
[----:B------:R-:W-:-:S04]  /*3690*/  USEL UR5, UR5, URZ, UP0 ;  /* 0x0000003f05057287 */ /* 0x000fc80008000000 */
[----:B------:R-:W-:-:S04]  /*36a0*/  UIADD3 UR5, UR4, UR5, URZ ;  /* 0x0000000504057290 */ /* 0x000fc8000fffe03f */
[----:B------:R-:W-:-:S12]  /*36b0*/  UIMAD.WIDE UR36, UR5, 0x80, UR36 ;  /* 0x00000080052478a5 */ /* 0x000fd8000f8e0224 */
.L_x_29:
[----:B------:R-:W-:-:S13]  /*36c0*/  ISETP.NE.AND P0, PT, RZ, UR43, PT ;  /* 0x0000002bff007c0c */ /* 0x000fda000bf05270 */
[----:B------:R-:W-:Y:S05]  /*36d0*/  @P0 BRA `(.L_x_32) ;  /* 0x00000004000c0947 */ /* 0x000fea0003800000 */
[----:B------:R-:W-:Y:S01]  /*36e0*/  ELECT P0, URZ, PT ;  /* 0x00000000003f782f */ /* 0x000fe20003800000 */
[----:B------:R-:W-:-:S12]  /*36f0*/  BSSY B0, `(.L_x_33) ;  /* 0x000002c000007945 */ /* 0x000fd80003800000 */
[----:B------:R-:W-:Y:S05]  /*3700*/  @!P0 BRA `(.L_x_34) ;  /* 0x0000000000a88947 */ /* 0x000fea0003800000 */
[----:B--2-4-:R-:W1:Y:S08]  /*3710*/  LDC.64 R6, c[0x0][0x820] ;  /* 0x00020800ff067b82 */ /* 0x014e700000000a00 */
[----:B------:R-:W2:Y:S01]  /*3720*/  LDC.64 R4, c[0x0][0x818] ;  /* 0x00020600ff047b82 */ /* 0x000ea20000000a00 */
[----:B-1----:R-:W-:-:S06]  /*3730*/  IMAD.WIDE R6, R18, 0x8, R6 ;  /* 0x0000000812067825 */ /* 0x002fcc00078e0206 */
[----:B------:R-:W3:Y:S01]  /*3740*/  LDG.E.64 R6, desc[UR38][R6.64] ;  /* 0x0000002606067981 */ /* 0x000ee2000c1e1b00 */
[----:B--2---:R-:W-:-:S06]  /*3750*/  IMAD.WIDE R4, R18, 0x8, R4 ;  /* 0x0000000812047825 */ /* 0x004fcc00078e0204 */
[----:B------:R-:W2:Y:S01]  /*3760*/  LDG.E.64 R4, desc[UR38][R4.64] ;  /* 0x0000002604047981 */ /* 0x000ea2000c1e1b00 */
[----:B------:R-:W1:Y:S01]  /*3770*/  S2UR UR5, SR_CgaCtaId ;  /* 0x00000000000579c3 */ /* 0x000e620000008800 */
[----:B------:R-:W-:Y:S01]  /*3780*/  UISETP.NE.AND UP0, UPT, UR12, 0x1, UPT ;  /* 0x000000010c00788c */ /* 0x000fe2000bf05270 */
[----:B-----5:R-:W-:Y:S01]  /*3790*/  IADD3 R9, R19, -0x1, RZ ;  /* 0xffffffff13097810 */ /* 0x020fe20007ffe0ff */
[----:B------:R-:W-:Y:S01]  /*37a0*/  UMOV UR4, 0x400 ;  /* 0x0000040000047882 */ /* 0x000fe20000000000 */
[----:B------:R-:W-:Y:S01]  /*37b0*/  CS2R R10, SRZ ;  /* 0x00000000000a7805 */ /* 0x000fe2000001ff00 */
[----:B-1----:R-:W-:-:S04]  /*37c0*/  ULEA UR4, UR5, UR4, 0x18 ;  /* 0x0000000405047291 */ /* 0x002fc8000f8ec03f */
[----:B------:R-:W-:-:S03]  /*37d0*/  UIADD3 UR5, UR4, 0x80, URZ ;  /* 0x0000008004057890 */ /* 0x000fc6000fffe03f */
[----:B------:R-:W-:-:S04]  /*37e0*/  @!UP0 UIADD3 UR5, UR4, URZ, URZ ;  /* 0x0000003f04058290 */ /* 0x000fc8000fffe03f */
[----:B------:R-:W-:-:S05]  /*37f0*/  UIADD3 UR4, UR5, 0x34780, URZ ;  /* 0x0003478005047890 */ /* 0x000fca000fffe03f */
[----:B------:R-:W1:Y:S01]  /*3800*/  LDS R0, [UR5+0x3479c] ;  /* 0x03479c05ff007984 */ /* 0x000e620008000800 */
[----:B------:R-:W-:-:S03]  /*3810*/  IMAD.U32 R14, RZ, RZ, UR4 ;  /* 0x00000004ff0e7e24 */ /* 0x000fc6000f8e00ff */
[----:B------:R-:W-:Y:S02]  /*3820*/  STS [UR5+0x347b0], RZ ;  /* 0x0347b0ffff007988 */ /* 0x000fe40008000805 */
[----:B------:R-:W-:-:S05]  /*3830*/  SHF.R.U64 R14, R14, 0x4, RZ ;  /* 0x000000040e0e7819 */ /* 0x000fca00000012ff */
[----:B------:R-:W-:Y:S04]  /*3840*/  STS [UR5+0x34790], R14 ;  /* 0x0347900eff007988 */ /* 0x000fe80008000805 */
[----:B------:R-:W-:Y:S01]  /*3850*/  STS [UR5+0x34794], R14 ;  /* 0x0347940eff007988 */ /* 0x000fe20008000805 */
[----:B---3--:R-:W-:-:S04]  /*3860*/  SHF.L.U64.HI R21, R6, 0x1, R7 ;  /* 0x0000000106157819 */ /* 0x008fc80000010207 */
[----:B------:R-:W-:-:S04]  /*3870*/  LOP3.LUT R21, R21, 0x1fffffff, RZ, 0xc0, !PT ;  /* 0x1fffffff15157812 */ /* 0x000fc800078ec0ff */
[----:B------:R-:W-:Y:S01]  /*3880*/  SHF.R.U32.HI R7, RZ, 0x4, R21 ;  /* 0x00000004ff077819 */ /* 0x000fe20000011615 */
[----:B--2---:R-:W-:Y:S03]  /*3890*/  STS.64 [UR5+0x34780], R4 ;  /* 0x03478004ff007988 */ /* 0x004fe60008000a05 */
[----:B-1----:R-:W-:-:S05]  /*38a0*/  LOP3.LUT R0, R0, 0xf, R7, 0xb8, !PT ;  /* 0x0000000f00007812 */ /* 0x002fca00078eb807 */
[----:B------:R1:W-:Y:S04]  /*38b0*/  STS [UR5+0x3479c], R0 ;  /* 0x03479c00ff007988 */ /* 0x0003e80008000805 */
[----:B------:R-:W2:Y:S01]  /*38c0*/  LDS R7, [UR5+0x3479c] ;  /* 0x03479c05ff077984 */ /* 0x000ea20008000800 */
[----:B-1----:R-:W-:-:S04]  /*38d0*/  SHF.L.U32 R0, R6, 0x1, RZ ;  /* 0x0000000106007819 */ /* 0x002fc800000006ff */
[----:B------:R-:W-:-:S04]  /*38e0*/  LOP3.LUT R0, R0, 0xfffffffe, RZ, 0xc0, !PT ;  /* 0xfffffffe00007812 */ /* 0x000fc800078ec0ff */
[----:B------:R-:W-:-:S05]  /*38f0*/  SHF.R.U64 R0, R0, 0x4, R21 ;  /* 0x0000000400007819 */ /* 0x000fca0000001215 */
[----:B------:R-:W-:Y:S01]  /*3900*/  STS [UR5+0x3478c], R0 ;  /* 0x03478c00ff007988 */ /* 0x000fe20008000805 */
[----:B--2---:R-:W-:-:S05]  /*3910*/  LOP3.LUT R7, R7, 0xf0, RZ, 0xb8, !PT ;  /* 0x000000f007077812 */ /* 0x004fca00078eb8ff */
[----:B------:R-:W-:Y:S04]  /*3920*/  STS [UR5+0x3479c], R7 ;  /* 0x03479c07ff007988 */ /* 0x000fe80008000805 */
[----:B------:R-:W1:Y:S02]  /*3930*/  LDS R8, [UR5+0x3479c] ;  /* 0x03479c05ff087984 */ /* 0x000e640008000800 */
[----:B-1----:R-:W-:Y:S01]  /*3940*/  LOP3.LUT R15, R8, 0xf00, RZ, 0xb8, !PT ;  /* 0x00000f00080f7812 */ /* 0x002fe200078eb8ff */
[----:B------:R-:W-:-:S04]  /*3950*/  VIADD R8, R13, 0xffffffff ;  /* 0xffffffff0d087836 */ /* 0x000fc80000000000 */
[----:B------:R-:W-:Y:S04]  /*3960*/  STS.64 [UR5+0x34798], R14 ;  /* 0x0347980eff007988 */ /* 0x000fe80008000a05 */
[----:B------:R-:W1:Y:S04]  /*3970*/  LDS R12, [UR5+0x3479c] ;  /* 0x03479c05ff0c7984 */ /* 0x000e680008000800 */
[----:B------:R3:W-:Y:S01]  /*3980*/  STS.128 [UR5+0x347a0], R8 ;  /* 0x0347a008ff007988 */ /* 0x0007e20008000c05 */
[----:B-1----:R-:W-:-:S05]  /*3990*/  LOP3.LUT R12, R12, 0xf000, RZ, 0xb8, !PT ;  /* 0x0000f0000c0c7812 */ /* 0x002fca00078eb8ff */
[----:B------:R3:W-:Y:S02]  /*39a0*/  STS [UR5+0x3479c], R12 ;  /* 0x03479c0cff007988 */ /* 0x0007e40008000805 */
.L_x_34:
[----:B------:R-:W-:Y:S05]  /*39b0*/  BSYNC B0 ;  /* 0x0000000000007941 */ /* 0x000fea0003800000 */
.L_x_33:
[----:B------:R-:W-:Y:S01]  /*39c0*/  ELECT P0, URZ, PT ;  /* 0x00000000003f782f */ /* 0x000fe20003800000 */
[----:B------:R-:W-:Y:S01]  /*39d0*/  NOP ;  /* 0x0000000000007918 */ /* 0x000fe20000000000 */
[----:B------:R-:W-:Y:S11]  /*39e0*/  BSSY B0, `(.L_x_35) ;  /* 0x0000004000007945 */ /* 0x000ff60003800000 */
[----:B------:R-:W-:Y:S05]  /*39f0*/  @!P0 BRA `(.L_x_36) ;  /* 0x0000000000088947 */ /* 0x000fea0003800000 */
[----:B------:R0:W-:Y:S01]  /*3a00*/  UTMACMDFLUSH ;  /* 0x00000000000079b7 */ /* 0x0001e20000000000 */
[----:B------:R-:W-:-:S04]  /*3a10*/  DEPBAR.LE SB0, 0x0 ;  /* 0x000080000000791a */ /* 0x000fc80000000000 */
.L_x_36:
[----:B------:R-:W-:Y:S05]  /*3a20*/  BSYNC B0 ;  /* 0x0000000000007941 */ /* 0x000fea0003800000 */
.L_x_35:
[----:B------:R-:W1:Y:S01]  /*3a30*/  S2UR UR5, SR_CgaCtaId ;  /* 0x00000000000579c3 */ /* 0x000e620000008800 */
[----:B-----5:R-:W2:Y:S01]  /*3a40*/  S2R R0, SR_LANEID ;  /* 0x0000000000007919 */ /* 0x020ea20000000000 */
[----:B------:R-:W-:Y:S01]  /*3a50*/  UISETP.NE.AND UP0, UPT, UR12, 0x1, UPT ;  /* 0x000000010c00788c */ /* 0x000fe2000bf05270 */
[----:B------:R-:W-:Y:S02]  /*3a60*/  UMOV UR4, 0x400 ;  /* 0x0000040000047882 */ /* 0x000fe40000000000 */
[----:B-1----:R-:W-:-:S04]  /*3a70*/  ULEA UR4, UR5, UR4, 0x18 ;  /* 0x0000000405047291 */ /* 0x002fc8000f8ec03f */
[----:B------:R-:W-:-:S04]  /*3a80*/  UIADD3 UR5, UR4, 0x80, URZ ;  /* 0x0000008004057890 */ /* 0x000fc8000fffe03f */
[----:B------:R-:W-:Y:S01]  /*3a90*/  @!UP0 UIADD3 UR5, UR4, URZ, URZ ;  /* 0x0000003f04058290 */ /* 0x000fe2000fffe03f */
[----:B--2---:R-:W-:-:S05]  /*3aa0*/  IMAD.SHL.U32 R0, R0, 0x4, RZ ;  /* 0x0000000400007824 */ /* 0x004fca00078e00ff */
[----:B------:R-:W-:Y:S02]  /*3ab0*/  MOV R5, UR5 ;  /* 0x0000000500057c02 */ /* 0x000fe40008000f00 */
[C---:B------:R-:W-:Y:S02]  /*3ac0*/  IADD3 R4, P0, R0.reuse, UR36, RZ ;  /* 0x0000002400047c10 */ /* 0x040fe4000ff1e0ff */
[----:B----4-:R-:W-:-:S03]  /*3ad0*/  IADD3 R6, R0, 0x34780, R5 ;  /* 0x0003478000067810 */ /* 0x010fc60007ffe005 */
[----:B------:R-:W-:Y:S02]  /*3ae0*/  IMAD.X R5, RZ, RZ, UR37, P0 ;  /* 0x00000025ff057e24 */ /* 0x000fe400080e06ff */
[----:B------:R-:W1:Y:S04]  /*3af0*/  LDS R7, [R6] ;  /* 0x0000000006077984 */ /* 0x000e680000000800 */
[----:B-1----:R1:W5:Y:S02]  /*3b00*/  ATOMG.E.EXCH.STRONG.GPU PT, RZ, [R4], R7 ;  /* 0x0000000704ff73a8 */ /* 0x00236400041ee100 */
.L_x_32:
[----:B-----5:R-:W-:Y:S01]  /*3b10*/  SHF.L.U32 R0, R158, 0x6, RZ ;  /* 0x000000069e007819 */ /* 0x020fe200000006ff */
[----:B------:R-:W3:Y:S01]  /*3b20*/  S2UR UR56, SR_CgaCtaId ;  /* 0x00000000003879c3 */ /* 0x000ee20000008800 */
[-C--:B-12---:R-:W-:Y:S01]  /*3b30*/  LEA.HI R5, R3, R158.reuse, RZ, 0x5 ;  /* 0x0000009e03057211 */ /* 0x086fe200078f28ff */
[----:B------:R-:W-:Y:S01]  /*3b40*/  IMAD.SHL.U32 R2, R2, 0x8, RZ ;  /* 0x0000000802027824 */ /* 0x000fe200078e00ff */
[----:B------:R-:W-:Y:S01]  /*3b50*/  LOP3.LUT R4, R0, 0x40, RZ, 0xc0, !PT ;  /* 0x0000004000047812 */ /* 0x000fe200078ec0ff */
[----:B------:R-:W-:Y:S01]  /*3b60*/  UISETP.NE.AND UP1, UPT, UR12, 0x1, UPT ;  /* 0x000000010c00788c */ /* 0x000fe2000bf25270 */
[----:B------:R-:W-:Y:S01]  /*3b70*/  SHF.R.U32.HI R5, RZ, 0x1, R5 ;  /* 0x00000001ff057819 */ /* 0x000fe20000011605 */
[----:B------:R-:W-:Y:S01]  /*3b80*/  UISETP.NE.AND UP0, UPT, UR18, URZ, UPT ;  /* 0x0000003f1200728c */ /* 0x000fe2000bf05270 */
[-C--:B------:R-:W-:Y:S01]  /*3b90*/  LEA.HI R0, R158, R158.reuse, RZ, 0x1 ;  /* 0x0000009e9e007211 */ /* 0x080fe200078f08ff */
[----:B------:R-:W-:Y:S01]  /*3ba0*/  UMOV UR50, 0x400 ;  /* 0x0000040000327882 */ /* 0x000fe20000000000 */
[----:B------:R-:W-:Y:S01]  /*3bb0*/  LOP3.LUT R5, R4, 0x30, R5, 0xf8, !PT ;  /* 0x0000003004057812 */ /* 0x000fe200078ef805 */
[----:B------:R-:W-:Y:S01]  /*3bc0*/  USEL UR4, URZ, 0x1, UP0 ;  /* 0x000000013f047887 */ /* 0x000fe20008000000 */
[----:B------:R-:W-:Y:S01]  /*3bd0*/  SHF.R.S32.HI R0, RZ, 0x1, R0 ;  /* 0x00000001ff007819 */ /* 0x000fe20000011400 */
[----:B------:R-:W-:Y:S01]  /*3be0*/  USHF.L.U32 UR47, UR18, 0x3, URZ ;  /* 0x00000003122f7899 */ /* 0x000fe2000800063f */
[----:B------:R-:W-:Y:S01]  /*3bf0*/  LOP3.LUT R2, R5, 0x8, R2, 0xf8, !PT ;  /* 0x0000000805027812 */ /* 0x000fe200078ef802 */
[----:B------:R-:W-:Y:S01]  /*3c00*/  IMAD.MOV.U32 R152, RZ, RZ, RZ ;  /* 0x000000ffff987224 */ /* 0x000fe200078e00ff */
[----:B------:R-:W-:Y:S01]  /*3c10*/  LEA.HI R5, R3, R158, RZ, 0x4 ;  /* 0x0000009e03057211 */ /* 0x000fe200078f20ff */
[----:B------:R-:W-:Y:S01]  /*3c20*/  ULOP3.LUT UR53, UR47, 0x8, URZ, 0xc0, !UPT ;  /* 0x000000082f357892 */ /* 0x000fe2000f8ec03f */
[----:B------:R-:W-:Y:S01]  /*3c30*/  SHF.L.U32 R0, R0, 0x7, RZ ;  /* 0x0000000700007819 */ /* 0x000fe200000006ff */
[----:B------:R-:W-:Y:S01]  /*3c40*/  ULOP3.LUT UR48, UR40, 0x1, URZ, 0xfc, !UPT ;  /* 0x0000000128307892 */ /* 0x000fe2000f8efc3f */
[----:B----4-:R-:W-:Y:S01]  /*3c50*/  SHF.R.S32.HI R6, RZ, 0x4, R5 ;  /* 0x00000004ff067819 */ /* 0x010fe20000011405 */
[----:B------:R-:W-:Y:S01]  /*3c60*/  ULOP3.LUT UR49, UR59, 0x1, URZ, 0xfc, !UPT ;  /* 0x000000013b317892 */ /* 0x000fe2000f8efc3f */
[----:B------:R-:W-:Y:S01]  /*3c70*/  LOP3.LUT R3, R0, 0x180, RZ, 0xc0, !PT ;  /* 0x0000018000037812 */ /* 0x000fe200078ec0ff */
[----:B------:R-:W-:Y:S01]  /*3c80*/  ULOP3.LUT UR54, UR61, 0x1, URZ, 0xfc, !UPT ;  /* 0x000000013d367892 */ /* 0x000fe2000f8efc3f */
[----:B------:R-:W-:Y:S01]  /*3c90*/  LEA.HI R5, R5, R6, RZ, 0x1 ;  /* 0x0000000605057211 */ /* 0x000fe200078f08ff */
[----:B---3--:R-:W-:Y:S01]  /*3ca0*/  ULEA UR50, UR56, UR50, 0x18 ;  /* 0x0000003238327291 */ /* 0x008fe2000f8ec03f */
[----:B------:R-:W-:Y:S01]  /*3cb0*/  LOP3.LUT R4, R3, R4, RZ, 0xfc, !PT ;  /* 0x0000000403047212 */ /* 0x000fe200078efcff */
[----:B------:R-:W-:Y:S01]  /*3cc0*/  ULOP3.LUT UR55, UR47, 0x8, URZ, 0xc, !UPT ;  /* 0x000000082f377892 */ /* 0x000fe2000f8e0c3f */
[----:B------:R-:W-:Y:S01]  /*3cd0*/  LOP3.LUT R5, R5, 0x7ffffe, RZ, 0xc0, !PT ;  /* 0x007ffffe05057812 */ /* 0x000fe200078ec0ff */
[----:B------:R-:W-:Y:S01]  /*3ce0*/  UIADD3 UR52, UR50, 0x80, URZ ;  /* 0x0000008032347890 */ /* 0x000fe2000fffe03f */
[----:B------:R-:W-:Y:S01]  /*3cf0*/  SHF.R.U32.HI R4, RZ, 0x3, R4 ;  /* 0x00000003ff047819 */ /* 0x000fe20000011604 */
[----:B------:R-:W-:Y:S01]  /*3d00*/  UIADD3 UR51, UR50, 0x34510, URZ ;  /* 0x0003451032337890 */ /* 0x000fe2000fffe03f */
[----:B------:R-:W-:Y:S01]  /*3d10*/  MOV R7, 0x1 ;  /* 0x0000000100077802 */ /* 0x000fe20000000f00 */
[----:B------:R-:W-:Y:S01]  /*3d20*/  IMAD.IADD R5, R6, 0x1, -R5 ;  /* 0x0000000106057824 */ /* 0x000fe200078e0a05 */
[----:B------:R-:W-:Y:S01]  /*3d30*/  LOP3.LUT R2, R4, R2, R3, 0x1e, !PT ;  /* 0x0000000204027212 */ /* 0x000fe200078e1e03 */
[----:B------:R-:W-:Y:S01]  /*3d40*/  @!UP1 UIADD3 UR52, UR50, URZ, URZ ;  /* 0x0000003f32349290 */ /* 0x000fe2000fffe03f */
[----:B------:R-:W-:Y:S01]  /*3d50*/  IADD3 R158, R158, 0x1f, RZ ;  /* 0x0000001f9e9e7810 */ /* 0x000fe20007ffe0ff */
[----:B------:R-:W-:Y:S01]  /*3d60*/  ULOP3.LUT UR53, UR53, 0x18, URZ, 0x3c, !UPT ;  /* 0x0000001835357892 */ /* 0x000fe2000f8e3c3f */
[----:B------:R-:W-:Y:S01]  /*3d70*/  MOV R153, UR4 ;  /* 0x0000000400997c02 */ /* 0x000fe20008000f00 */
[----:B------:R-:W-:Y:S01]  /*3d80*/  IMAD R157, R5, 0x200, R2 ;  /* 0x00000200059d7824 */ /* 0x000fe200078e0202 */
[----:B------:R-:W-:-:S02]  /*3d90*/  UIADD3 UR5, UR47, UR51, URZ ;  /* 0x000000332f057290 */ /* 0x000fc4000fffe03f */
[----:B------:R-:W-:-:S12]  /*3da0*/  UIADD3 UR52, UR52, 0x34780, URZ ;  /* 0x0003478034347890 */ /* 0x000fd8000fffe03f */
.L_x_160:
[----:B-1-3--:R-:W1:Y:S02]  /*3db0*/  LDC.64 R2, c[0x0][0x290] ;  /* 0x0000a400ff027b82 */ /* 0x00ae640000000a00 */
[----:B-1----:R-:W-:-:S05]  /*3dc0*/  IMAD.WIDE R2, R18, 0xc, R2 ;  /* 0x0000000c12027825 */ /* 0x002fca00078e0202 */
[----:B--2---:R-:W2:Y:S01]  /*3dd0*/  LDG.E R5, desc[UR38][R2.64+0x8] ;  /* 0x0000082602057981 */ /* 0x004ea2000c1e1900 */
[----:B------:R-:W-:Y:S01]  /*3de0*/  SHF.L.U32 R11, R153, 0x1f, RZ ;  /* 0x0000001f990b7819 */ /* 0x000fe200000006ff */
[----:B------:R-:W-:Y:S01]  /*3df0*/  IMAD.U32 R8, RZ, RZ, UR51 ;  /* 0x00000033ff087e24 */ /* 0x000fe2000f8e00ff */
[----:B------:R-:W-:-:S03]  /*3e00*/  UMOV UR9, UR41 ;  /* 0x0000002900097c82 */ /* 0x000fc60008000000 */
[----:B------:R-:W1:Y:S01]  /*3e10*/  SYNCS.PHASECHK.TRANS64.TRYWAIT P0, [R8+UR47], R11 ;  /* 0x0000000b080075a7 */ /* 0x000e62000800016f */
[----:B--2---:R-:W-:-:S04]  /*3e20*/  IADD3 R6, R5, 0x7f, RZ ;  /* 0x0000007f05067810 */ /* 0x004fc80007ffe0ff */
[----:B------:R-:W-:-:S04]  /*3e30*/  SHF.R.S32.HI R9, RZ, 0x1f, R6 ;  /* 0x0000001fff097819 */ /* 0x000fc80000011406 */
[----:B------:R-:W-:Y:S01]  /*3e40*/  LEA.HI R6, R9, R6, RZ, 0x7 ;  /* 0x0000000609067211 */ /* 0x000fe200078f38ff */
[----:B-1----:R-:W-:Y:S06]  /*3e50*/  @!P0 BRA `(.L_x_37) ;  /* 0x0000016000c08947 */ /* 0x002fec0003800000 */
.L_x_362:
[----:B------:R2:W-:Y:S01]  /*3e60*/  STL [R1], RZ ;  /* 0x000000ff01007387 */ /* 0x0005e20000100800 */
[----:B------:R-:W-:Y:S01]  /*3e70*/  ISETP.GE.AND P0, PT, R5, 0x1, PT ;  /* 0x000000010500780c */ /* 0x000fe20003f06270 */
[----:B------:R-:W-:Y:S01]  /*3e80*/  UMOV UR8, URZ ;  /* 0x0000003f00087c82 */ /* 0x000fe20008000000 */
[--C-:B------:R-:W-:Y:S01]  /*3e90*/  IMAD.MOV.U32 R155, RZ, RZ, R18.reuse ;  /* 0x000000ffff9b7224 */ /* 0x100fe200078e0012 */
[----:B------:R2:W-:Y:S01]  /*3ea0*/  STL [R1+0x4], RZ ;  /* 0x000004ff01007387 */ /* 0x0005e20000100800 */
[----:B------:R-:W-:Y:S02]  /*3eb0*/  SHF.R.S32.HI R19, RZ, 0x1f, R18 ;  /* 0x0000001fff137819 */ /* 0x000fe40000011412 */
[----:B------:R-:W-:Y:S02]  /*3ec0*/  CS2R R150, SRZ ;  /* 0x0000000000967805 */ /* 0x000fe4000001ff00 */
[----:B------:R-:W-:Y:S01]  /*3ed0*/  MOV R2, UR42 ;  /* 0x0000002a00027c02 */ /* 0x000fe20008000f00 */
[----:B------:R2:W-:Y:S01]  /*3ee0*/  STL [R1+0x8], RZ ;  /* 0x000008ff01007387 */ /* 0x0005e20000100800 */
[----:B------:R-:W-:-:S02]  /*3ef0*/  CS2R R24, SRZ ;  /* 0x0000000000187805 */ /* 0x000fc4000001ff00 */
[----:B------:R-:W-:Y:S02]  /*3f00*/  CS2R R26, SRZ ;  /* 0x00000000001a7805 */ /* 0x000fe4000001ff00 */
[----:B------:R-:W-:Y:S01]  /*3f10*/  CS2R R28, SRZ ;  /* 0x00000000001c7805 */ /* 0x000fe2000001ff00 */
[----:B------:R2:W-:Y:S01]  /*3f20*/  STL [R1+0xc], RZ ;  /* 0x00000cff01007387 */ /* 0x0005e20000100800 */
[----:B------:R-:W-:Y:S02]  /*3f30*/  CS2R R30, SRZ ;  /* 0x00000000001e7805 */ /* 0x000fe4000001ff00 */
[----:B------:R-:W-:Y:S02]  /*3f40*/  CS2R R32, SRZ ;  /* 0x0000000000207805 */ /* 0x000fe4000001ff00 */
[----:B------:R-:W-:Y:S01]  /*3f50*/  CS2R R34, SRZ ;  /* 0x0000000000227805 */ /* 0x000fe2000001ff00 */
        /* <DEDUP_REMOVED lines=65> */
[----:B------:R-:W-:-:S02]  /*4370*/  SHF.R.S32.HI R6, RZ, 0x7, R6 ;  /* 0x00000007ff067819 */ /* 0x000fc40000011406 */
        /* <DEDUP_REMOVED lines=11> */
[----:B------:R-:W-:-:S03]  /*4430*/  CS2R R148, SRZ ;  /* 0x0000000000947805 */ /* 0x000fc6000001ff00 */
[----:B------:R2:W-:Y:S04]  /*4440*/  STL [R1+0x60], RZ ;  /* 0x000060ff01007387 */ /* 0x0005e80000100800 */
        /* <DEDUP_REMOVED lines=102> */
[----:B------:R2:W-:Y:S01]  /*4ab0*/  STL [R1+0x1fc], RZ ;  /* 0x0001fcff01007387 */ /* 0x0005e20000100800 */
[----:B------:R-:W-:Y:S05]  /*4ac0*/  @!P0 BRA `(.L_x_38) ;  /* 0x0000003800348947 */ /* 0x000fea0003800000 */
[----:B------:R-:W-:-:S06]  /*4ad0*/  UISETP.NE.AND UP0, UPT, UR48, 0x3, UPT ;  /* 0x000000033000788c */ /* 0x000fcc000bf05270 */
[----:B------:R-:W-:-:S13]  /*4ae0*/  PLOP3.LUT P1, PT, PT, PT, UP0, 0x80, 0x0 ;  /* 0x000000000000781c */ /* 0x000fda0003f2f008 */
[----:B------:R-:W-:Y:S05]  /*4af0*/  @!P1 BRA `(.L_x_39) ;  /* 0x0000000000049947 */ /* 0x000fea0003800000 */
[----:B------:R-:W-:Y:S01]  /*4b00*/  BPT.TRAP 0x1 ;  /* 0x000000040000795c */ /* 0x000fe20000300000 */
.L_x_39:
[----:B------:R-:W-:Y:S01]  /*4b10*/  ULEA UR4, UR41, UR50, 0x3 ;  /* 0x0000003229047291 */ /* 0x000fe2000f8e183f */
[----:B-1----:R-:W-:-:S05]  /*4b20*/  IMAD.U32 R0, RZ, RZ, UR42 ;  /* 0x0000002aff007e24 */ /* 0x002fca000f8e00ff */
[----:B------:R-:W-:-:S04]  /*4b30*/  SHF.L.U32 R0, R0, 0x1f, RZ ;  /* 0x0000001f00007819 */ /* 0x000fc800000006ff */
[----:B------:R1:W3:Y:S01]  /*4b40*/  SYNCS.PHASECHK.TRANS64.TRYWAIT P0, [UR4+0x34480], R0 ;  /* 0x03448000ff0075a7 */ /* 0x0002e20008000144 */
[----:B------:R-:W-:Y:S05]  /*4b50*/  @!P1 BRA `(.L_x_40) ;  /* 0x0000000000049947 */ /* 0x000fea0003800000 */
[----:B------:R-:W-:Y:S01]  /*4b60*/  BPT.TRAP 0x1 ;  /* 0x000000040000795c */ /* 0x000fe20000300000 */
.L_x_40:
[----:B---3--:R-:W-:Y:S05]  /*4b70*/  @P0 BRA `(.L_x_41) ;  /* 0x0000000000080947 */ /* 0x008fea0003800000 */
[----:B------:R-:W3:Y:S02]  /*4b80*/  SYNCS.PHASECHK.TRANS64.TRYWAIT P0, [UR4+0x34480], R0 ;  /* 0x03448000ff0075a7 */ /* 0x000ee40008000144 */
[----:B---3--:R-:W-:Y:S05]  /*4b90*/  @!P0 BRA `(.L_x_42) ;  /* 0x00000154008c8947 */ /* 0x008fea0003800000 */
.L_x_41:
[----:B------:R-:W-:Y:S01]  /*4ba0*/  UIADD3 UR5, UR50, 0x10000, URZ ;  /* 0x0001000032057890 */ /* 0x000fe2000fffe03f */
[----:B------:R-:W-:Y:S01]  /*4bb0*/  WARPGROUP.ARRIVE ;  /* 0x00000000000079c5 */ /* 0x000fe20000000000 */
[----:B------:R-:W-:Y:S01]  /*4bc0*/  USHF.R.U32.HI UR4, URZ, 0x4, UR50 ;  /* 0x000000043f047899 */ /* 0x000fe20008011632 */
[----:B------:R4:W-:Y:S01]  /*4bd0*/  STL [R1+0x310], R23 ;  /* 0x0003101701007387 */ /* 0x0009e20000100800 */
[----:B------:R-:W-:Y:S02]  /*4be0*/  USHF.R.U32.HI UR5, URZ, 0x4, UR5 ;  /* 0x000000043f057899 */ /* 0x000fe40008011605 */
[----:B------:R-:W-:Y:S01]  /*4bf0*/  ULOP3.LUT UR4, UR4, 0x3fff, URZ, 0xc0, !UPT ;  /* 0x00003fff04047892 */ /* 0x000fe2000f8ec03f */
[----:B------:R1:W-:Y:S01]  /*4c00*/  STL [R1+0x30c], R22 ;  /* 0x00030c1601007387 */ /* 0x0003e20000100800 */
[----:B------:R-:W-:Y:S02]  /*4c10*/  ULOP3.LUT UR5, UR5, 0x3fff, URZ, 0xc0, !UPT ;  /* 0x00003fff05057892 */ /* 0x000fe4000f8ec03f */
[----:B------:R-:W-:Y:S01]  /*4c20*/  ULOP3.LUT UR4, UR4, 0x10000, URZ, 0xfc, !UPT ;  /* 0x0001000004047892 */ /* 0x000fe2000f8efc3f */
[----:B------:R2:W-:Y:S01]  /*4c30*/  STL [R1+0x308], R19 ;  /* 0x0003081301007387 */ /* 0x0005e20000100800 */
[----:B------:R-:W-:-:S02]  /*4c40*/  ULOP3.LUT UR5, UR5, 0x10000, URZ, 0xfc, !UPT ;  /* 0x0001000005057892 */ /* 0x000fc4000f8efc3f */
[----:B------:R-:W-:Y:S01]  /*4c50*/  ULEA UR8, UR41, UR4, 0xa ;  /* 0x0000000429087291 */ /* 0x000fe2000f8e503f */
[----:B------:R3:W-:Y:S01]  /*4c60*/  STL [R1+0x304], R18 ;  /* 0x0003041201007387 */ /* 0x0007e20000100800 */
[----:B------:R-:W-:Y:S01]  /*4c70*/  ULEA UR9, UR41, UR5, 0xb ;  /* 0x0000000529097291 */ /* 0x000fe2000f8e583f */
[----:B------:R-:W-:Y:S02]  /*4c80*/  UMOV UR7, 0x40000040 ;  /* 0x4000004000077882 */ /* 0x000fe40000000000 */
[----:B------:R-:W-:Y:S01]  /*4c90*/  UMOV UR5, 0x40000040 ;  /* 0x4000004000057882 */ /* 0x000fe20000000000 */
[----:B------:R3:W-:Y:S01]  /*4ca0*/  STL [R1+0x300], R17 ;  /* 0x0003001101007387 */ /* 0x0007e20000100800 */
[----:B------:R-:W-:Y:S02]  /*4cb0*/  UMOV UR4, UR8 ;  /* 0x0000000800047c82 */ /* 0x000fe40008000000 */
[----:B------:R-:W-:Y:S01]  /*4cc0*/  UMOV UR6, UR9 ;  /* 0x0000000900067c82 */ /* 0x000fe20008000000 */
[----:B------:R3:W-:Y:S01]  /*4cd0*/  STL [R1+0x2fc], R16 ;  /* 0x0002fc1001007387 */ /* 0x0007e20000100800 */
[----:B------:R-:W-:Y:S01]  /*4ce0*/  QGMMA.64x256x32.F32.E4M3.E4M3 R24, gdesc[UR4], RZ, !UPT, gsb0 ;  /* 0x03e00000041879f3 */ /* 0x000fe2000c0008ff */
[----:B------:R-:W-:-:S02]  /*4cf0*/  UIADD3 UR4, UR8, 0x200, URZ ;  /* 0x0000020008047890 */ /* 0x000fc4000fffe03f */
[----:B------:R3:W-:Y:S01]  /*4d00*/  STL [R1+0x2f8], R8 ;  /* 0x0002f80801007387 */ /* 0x0007e20000100800 */
[----:B------:R-:W-:-:S03]  /*4d10*/  UMOV UR5, 0x40000040 ;  /* 0x4000004000057882 */ /* 0x000fc60000000000 */
[----:B------:R3:W-:Y:S04]  /*4d20*/  STL [R1+0x2f4], R7 ;  /* 0x0002f40701007387 */ /* 0x0007e80000100800 */
[----:B------:R3:W-:Y:S04]  /*4d30*/  STL [R1+0x2f0], R6 ;  /* 0x0002f00601007387 */ /* 0x0007e80000100800 */
[----:B------:R3:W-:Y:S01]  /*4d40*/  STL [R1+0x2ec], R5 ;  /* 0x0002ec0501007387 */ /* 0x0007e20000100800 */
[----:B------:R-:W-:-:S03]  /*4d50*/  WARPGROUP.DEPBAR.LE gsb0, 0x0 ;  /* 0x00008000000079c5 */ /* 0x000fc60000010000 */
[----:B------:R-:W-:Y:S01]  /*4d60*/  STL.64 [R1], R24 ;  /* 0x0000001801007387 */ /* 0x000fe20000100a00 */
[----:B------:R-:W-:Y:S01]  /*4d70*/  MOV R227, R58 ;  /* 0x0000003a00e37202 */ /* 0x000fe20000000f00 */
[----:B------:R-:W-:Y:S01]  /*4d80*/  IMAD.MOV.U32 R226, RZ, RZ, R59 ;  /* 0x000000ffffe27224 */ /* 0x000fe200078e003b */
[----:B------:R-:W-:Y:S01]  /*4d90*/  MOV R225, R60 ;  /* 0x0000003c00e17202 */ /* 0x000fe20000000f00 */
[----:B------:R-:W-:Y:S01]  /*4da0*/  STL.64 [R1+0x8], R26 ;  /* 0x0000081a01007387 */ /* 0x000fe20000100a00 */
[----:B------:R-:W-:Y:S01]  /*4db0*/  IMAD.MOV.U32 R224, RZ, RZ, R61 ;  /* 0x000000ffffe07224 */ /* 0x000fe200078e003d */
[----:B------:R-:W-:Y:S01]  /*4dc0*/  MOV R223, R62 ;  /* 0x0000003e00df7202 */ /* 0x000fe20000000f00 */
[----:B------:R-:W-:Y:S01]  /*4dd0*/  IMAD.MOV.U32 R222, RZ, RZ, R63 ;  /* 0x000000ffffde7224 */ /* 0x000fe200078e003f */
[----:B------:R-:W-:Y:S01]  /*4de0*/  STL.64 [R1+0x10], R28 ;  /* 0x0000101c01007387 */ /* 0x000fe20000100a00 */
        /* <DEDUP_REMOVED lines=78> */
[----:B----4-:R-:W-:Y:S01]  /*52d0*/  IMAD.MOV.U32 R23, RZ, RZ, R129 ;  /* 0x000000ffff177224 */ /* 0x010fe200078e0081 */
[----:B-1----:R-:W-:Y:S01]  /*52e0*/  MOV R22, R130 ;  /* 0x0000008200167202 */ /* 0x002fe20000000f00 */
[----:B------:R-:W-:Y:S01]  /*52f0*/  IMAD.MOV.U32 R21, RZ, RZ, R131 ;  /* 0x000000ffff157224 */ /* 0x000fe200078e0083 */
[----:B------:R-:W-:Y:S01]  /*5300*/  MOV R20, R132 ;  /* 0x0000008400147202 */ /* 0x000fe20000000f00 */
[----:B--2---:R-:W-:Y:S01]  /*5310*/  IMAD.MOV.U32 R19, RZ, RZ, R133 ;  /* 0x000000ffff137224 */ /* 0x004fe200078e0085 */
[----:B---3--:R-:W-:Y:S01]  /*5320*/  MOV R18, R134 ;  /* 0x0000008600127202 */ /* 0x008fe20000000f00 */
        /* <DEDUP_REMOVED lines=16> */
[----:B------:R1:W-:Y:S01]  /*5430*/  STL.64 [R1+0x80], R56 ;  /* 0x0000803801007387 */ /* 0x0003e20000100a00 */
[----:B------:R-:W-:-:S03]  /*5440*/  IMAD.MOV.U32 R0, RZ, RZ, R151 ;  /* 0x000000ffff007224 */ /* 0x000fc600078e0097 */
[----:B------:R-:W-:Y:S04]  /*5450*/  STL [R1+0x5f8], R158 ;  /* 0x0005f89e01007387 */ /* 0x000fe80000100800 */
[----:B------:R-:W-:Y:S01]  /*5460*/  STL [R1+0x5f4], R157 ;  /* 0x0005f49d01007387 */ /* 0x000fe20000100800 */
[----:B-1----:R-:W-:-:S03]  /*5470*/  WARPGROUP.ARRIVE ;  /* 0x00000000000079c5 */ /* 0x002fc60000000000 */
[----:B------:R-:W-:Y:S04]  /*5480*/  STL [R1+0x5f0], R155 ;  /* 0x0005f09b01007387 */ /* 0x000fe80000100800 */
[----:B------:R-:W-:Y:S01]  /*5490*/  STL.64 [R1+0x5e8], R152 ;  /* 0x0005e89801007387 */ /* 0x000fe20000100a00 */
[----:B------:R-:W-:Y:S03]  /*54a0*/  QGMMA.64x256x32.F32.E4M3.E4M3 R24, gdesc[UR4], RZ, !UPT, gsb0 ;  /* 0x03e00000041879f3 */ /* 0x000fe6000c0008ff */
[----:B------:R-:W-:Y:S02]  /*54b0*/  WARPGROUP.DEPBAR.LE gsb0, 0x0 ;  /* 0x00008000000079c5 */ /* 0x000fe40000010000 */
[----:B------:R-:W-:Y:S04]  /*54c0*/  STL.64 [R1+0x5e0], R150 ;  /* 0x0005e09601007387 */ /* 0x000fe80000100a00 */
        /* <DEDUP_REMOVED lines=24> */
[----:B------:R1:W-:Y:S04]  /*5650*/  STL.64 [R1+0x518], R100 ;  /* 0x0005186401007387 */ /* 0x0003e80000100a00 */
[----:B-1----:R-:W2:Y:S04]  /*5660*/  LDL.LU R100, [R1] ;  /* 0x0000000001647983 */ /* 0x002ea80000300800 */
[----:B------:R-:W2:Y:S04]  /*5670*/  LDL.LU R101, [R1+0x4] ;  /* 0x0000040001657983 */ /* 0x000ea80000300800 */
        /* <DEDUP_REMOVED lines=31> */
[----:B------:R-:W2:Y:S01]  /*5870*/  LDL.LU R133, [R1+0x84] ;  /* 0x0000840001857983 */ /* 0x000ea20000300800 */
        /* <DEDUP_REMOVED lines=46> */
[----:B------:R-:W-:-:S02]  /*5b60*/  UIADD3 UR4, UR8, 0x2, URZ ;  /* 0x0000000208047890 */ /* 0x000fc4000fffe03f */
[----:B------:R-:W-:Y:S01]  /*5b70*/  UIADD3 UR6, UR9, 0x2, URZ ;  /* 0x0000000209067890 */ /* 0x000fe2000fffe03f */
[----:B------:R-:W-:Y:S01]  /*5b80*/  UMOV UR5, 0x40000040 ;  /* 0x4000004000057882 */ /* 0x000fe20000000000 */
[----:B------:R-:W-:Y:S01]  /*5b90*/  UMOV UR7, 0x40000040 ;  /* 0x4000004000077882 */ /* 0x000fe20000000000 */
[----:B--2---:R-:W-:-:S06]  /*5ba0*/  WARPGROUP.ARRIVE ;  /* 0x00000000000079c5 */ /* 0x004fcc0000000000 */
[----:B------:R-:W-:Y:S03]  /*5bb0*/  QGMMA.64x256x32.F32.E4M3.E4M3 R100, gdesc[UR4], R100, gsb0 ;  /* 0x03e00000046479f3 */ /* 0x000fe60008000864 */
[----:B------:R-:W-:Y:S02]  /*5bc0*/  WARPGROUP.DEPBAR.LE gsb0, 0x0 ;  /* 0x00008000000079c5 */ /* 0x000fe40000010000 */
[----:B------:R-:W-:Y:S04]  /*5bd0*/  STL.64 [R1], R100 ;  /* 0x0000006401007387 */ /* 0x000fe80000100a00 */
        /* <DEDUP_REMOVED lines=63> */
[----:B-1----:R-:W2:Y:S04]  /*5fd0*/  LDL.LU R158, [R1+0x5f8] ;  /* 0x0005f800019e7983 */ /* 0x002ea80000300800 */
[----:B------:R-:W3:Y:S04]  /*5fe0*/  LDL.LU R157, [R1+0x5f4] ;  /* 0x0005f400019d7983 */ /* 0x000ee80000300800 */
[----:B------:R-:W4:Y:S04]  /*5ff0*/  LDL.LU R155, [R1+0x5f0] ;  /* 0x0005f000019b7983 */ /* 0x000f280000300800 */
[----:B------:R-:W4:Y:S04]  /*6000*/  LDL.LU.64 R152, [R1+0x5e8] ;  /* 0x0005e80001987983 */ /* 0x000f280000300a00 */
[----:B------:R-:W2:Y:S04]  /*6010*/  LDL.LU.64 R150, [R1+0x5e0] ;  /* 0x0005e00001967983 */ /* 0x000ea80000300a00 */
        /* <DEDUP_REMOVED lines=24> */
[----:B------:R-:W2:Y:S01]  /*61a0*/  LDL.LU.64 R100, [R1+0x518] ;  /* 0x0005180001647983 */ /* 0x000ea20000300a00 */
[----:B------:R-:W-:Y:S01]  /*61b0*/  UIADD3 UR4, UR8, 0x202, URZ ;  /* 0x0000020208047890 */ /* 0x000fe2000fffe03f */
[----:B------:R-:W-:Y:S01]  /*61c0*/  UMOV UR5, 0x40000040 ;  /* 0x4000004000057882 */ /* 0x000fe20000000000 */
[----:B--2---:R-:W-:-:S07]  /*61d0*/  WARPGROUP.ARRIVE ;  /* 0x00000000000079c5 */ /* 0x004fce0000000000 */
[----:B------:R-:W-:Y:S03]  /*61e0*/  QGMMA.64x256x32.F32.E4M3.E4M3 R24, gdesc[UR4], R24, gsb0 ;  /* 0x03e00000041879f3 */ /* 0x000fe60008000818 */
        /* <DEDUP_REMOVED lines=65> */
[----:B-1----:R-:W2:Y:S04]  /*6600*/  LDL.LU.64 R24, [R1] ;  /* 0x0000000001187983 */ /* 0x002ea80000300a00 */
        /* <DEDUP_REMOVED lines=63> */
[----:B------:R-:W-:-:S02]  /*6a00*/  UIADD3 UR4, UR8, 0x4, URZ ;  /* 0x0000000408047890 */ /* 0x000fc4000fffe03f */
[----:B------:R-:W-:Y:S01]  /*6a10*/  UIADD3 UR6, UR9, 0x4, URZ ;  /* 0x0000000409067890 */ /* 0x000fe2000fffe03f */
[----:B------:R-:W-:Y:S01]  /*6a20*/  UMOV UR5, 0x40000040 ;  /* 0x4000004000057882 */ /* 0x000fe20000000000 */
[----:B------:R-:W-:Y:S01]  /*6a30*/  UMOV UR7, 0x40000040 ;  /* 0x4000004000077882 */ /* 0x000fe20000000000 */
[----:B--2---:R-:W-:-:S06]  /*6a40*/  WARPGROUP.ARRIVE ;  /* 0x00000000000079c5 */ /* 0x004fcc0000000000 */
[----:B------:R-:W-:Y:S03]  /*6a50*/  QGMMA.64x256x32.F32.E4M3.E4M3 R24, gdesc[UR4], R24, gsb0 ;  /* 0x03e00000041879f3 */ /* 0x000fe60008000818 */
[----:B------:R-:W-:Y:S02]  /*6a60*/  WARPGROUP.DEPBAR.LE gsb0, 0x0 ;  /* 0x00008000000079c5 */ /* 0x000fe40000010000 */
        /* <DEDUP_REMOVED lines=64> */
[----:B------:R1:W-:Y:S01]  /*6e70*/  STL.64 [R1+0x80], R56 ;  /* 0x0000803801007387 */ /* 0x0003e20000100a00 */
[----:B------:R-:W-:Y:S01]  /*6e80*/  MOV R178, R102 ;  /* 0x0000006600b27202 */ /* 0x000fe20000000f00 */
[----:B------:R-:W-:Y:S01]  /*6e90*/  IMAD.MOV.U32 R179, RZ, RZ, R103 ;  /* 0x000000ffffb37224 */ /* 0x000fe200078e0067 */
[----:B------:R-:W-:Y:S01]  /*6ea0*/  MOV R176, R100 ;  /* 0x0000006400b07202 */ /* 0x000fe20000000f00 */
[----:B------:R-:W2:Y:S01]  /*6eb0*/  LDL.LU.64 R150, [R1+0x510] ;  /* 0x0005100001967983 */ /* 0x000ea20000300a00 */
[----:B------:R-:W-:Y:S01]  /*6ec0*/  IMAD.MOV.U32 R177, RZ, RZ, R101 ;  /* 0x000000ffffb17224 */ /* 0x000fe200078e0065 */
[----:B------:R-:W-:Y:S01]  /*6ed0*/  MOV R174, R98 ;  /* 0x0000006200ae7202 */ /* 0x000fe20000000f00 */
[----:B------:R-:W-:Y:S01]  /*6ee0*/  IMAD.MOV.U32 R175, RZ, RZ, R99 ;  /* 0x000000ffffaf7224 */ /* 0x000fe200078e0063 */
[----:B------:R-:W2:Y:S01]  /*6ef0*/  LDL.LU.64 R148, [R1+0x508] ;  /* 0x0005080001947983 */ /* 0x000ea20000300a00 */
        /* <DEDUP_REMOVED lines=52> */
[----:B------:R-:W-:-:S03]  /*7240*/  IMAD.MOV.U32 R22, RZ, RZ, R59 ;  /* 0x000000ffff167224 */ /* 0x000fc600078e003b */
        /* <DEDUP_REMOVED lines=32> */
[----:B-1----:R-:W2:Y:S04]  /*7450*/  LDL.LU.64 R56, [R1+0x398] ;  /* 0x0003980001387983 */ /* 0x002ea80000300a00 */
        /* <DEDUP_REMOVED lines=17> */
[----:B------:R-:W-:-:S02]  /*7570*/  UMOV UR5, 0x40000040 ;  /* 0x4000004000057882 */ /* 0x000fc40000000000 */
[----:B------:R-:W-:Y:S04]  /*7580*/  STL [R1+0x2e8], R158 ;  /* 0x0002e89e01007387 */ /* 0x000fe80000100800 */
[----:B---3--:R-:W-:Y:S04]  /*7590*/  STL [R1+0x2e4], R157 ;  /* 0x0002e49d01007387 */ /* 0x008fe80000100800 */
[----:B----4-:R-:W-:Y:S04]  /*75a0*/  STL [R1+0x2e0], R155 ;  /* 0x0002e09b01007387 */ /* 0x010fe80000100800 */
[----:B------:R-:W-:Y:S01]  /*75b0*/  STL.64 [R1+0x2d8], R152 ;  /* 0x0002d89801007387 */ /* 0x000fe20000100a00 */
[----:B--2---:R-:W-:-:S06]  /*75c0*/  WARPGROUP.ARRIVE ;  /* 0x00000000000079c5 */ /* 0x004fcc0000000000 */
        /* <DEDUP_REMOVED lines=98> */
[----:B------:R-:W-:Y:S01]  /*7bf0*/  UIADD3 UR4, UR8, 0x6, URZ ;  /* 0x0000000608047890 */ /* 0x000fe2000fffe03f */
[----:B------:R3:W5:Y:S01]  /*7c00*/  LDL.LU R23, [R1+0x310] ;  /* 0x0003100001177983 */ /* 0x0007620000300800 */
[----:B------:R-:W-:Y:S01]  /*7c10*/  UIADD3 UR6, UR9, 0x6, URZ ;  /* 0x0000000609067890 */ /* 0x000fe2000fffe03f */
[----:B------:R-:W-:Y:S01]  /*7c20*/  UMOV UR5, 0x40000040 ;  /* 0x4000004000057882 */ /* 0x000fe20000000000 */
[----:B------:R-:W-:Y:S01]  /*7c30*/  UMOV UR7, 0x40000040 ;  /* 0x4000004000077882 */ /* 0x000fe20000000000 */
[----:B------:R3:W5:Y:S04]  /*7c40*/  LDL.LU R22, [R1+0x30c] ;  /* 0x00030c0001167983 */ /* 0x0007680000300800 */
[----:B------:R3:W5:Y:S04]  /*7c50*/  LDL.LU R19, [R1+0x308] ;  /* 0x0003080001137983 */ /* 0x0007680000300800 */
[----:B------:R3:W5:Y:S04]  /*7c60*/  LDL.LU R18, [R1+0x304] ;  /* 0x0003040001127983 */ /* 0x0007680000300800 */
[----:B------:R3:W5:Y:S04]  /*7c70*/  LDL.LU R17, [R1+0x300] ;  /* 0x0003000001117983 */ /* 0x0007680000300800 */
[----:B------:R3:W5:Y:S04]  /*7c80*/  LDL.LU R16, [R1+0x2fc] ;  /* 0x0002fc0001107983 */ /* 0x0007680000300800 */
[----:B------:R3:W5:Y:S04]  /*7c90*/  LDL.LU R8, [R1+0x2f8] ;  /* 0x0002f80001087983 */ /* 0x0007680000300800 */
[----:B------:R3:W5:Y:S04]  /*7ca0*/  LDL.LU R7, [R1+0x2f4] ;  /* 0x0002f40001077983 */ /* 0x0007680000300800 */
[----:B------:R3:W5:Y:S04]  /*7cb0*/  LDL.LU R6, [R1+0x2f0] ;  /* 0x0002f00001067983 */ /* 0x0007680000300800 */
[----:B------:R3:W5:Y:S01]  /*7cc0*/  LDL.LU R5, [R1+0x2ec] ;  /* 0x0002ec0001057983 */ /* 0x0007620000300800 */
        /* <DEDUP_REMOVED lines=67> */
[----:B-1----:R3:W5:Y:S04]  /*8100*/  LDL.LU R158, [R1+0x2e8] ;  /* 0x0002e800019e7983 */ /* 0x0027680000300800 */
[----:B------:R3:W5:Y:S04]  /*8110*/  LDL.LU R157, [R1+0x2e4] ;  /* 0x0002e400019d7983 */ /* 0x0007680000300800 */
[----:B------:R3:W5:Y:S04]  /*8120*/  LDL.LU R155, [R1+0x2e0] ;  /* 0x0002e000019b7983 */ /* 0x0007680000300800 */
[----:B------:R3:W5:Y:S04]  /*8130*/  LDL.LU.64 R152, [R1+0x2d8] ;  /* 0x0002d80001987983 */ /* 0x0007680000300a00 */
        /* <DEDUP_REMOVED lines=28> */
[----:B------:R-:W-:-:S04]  /*8300*/  UIADD3 UR9, UR41, 0x1, URZ ;  /* 0x0000000129097890 */ /* 0x000fc8000fffe03f */
[----:B------:R-:W-:Y:S01]  /*8310*/  UISETP.NE.AND UP0, UPT, UR9, 0x4, UPT ;  /* 0x000000040900788c */ /* 0x000fe2000bf05270 */
[----:B------:R-:W-:-:S03]  /*8320*/  UMOV UR8, 0x1 ;  /* 0x0000000100087882 */ /* 0x000fc60000000000 */
[----:B------:R-:W-:Y:S01]  /*8330*/  USEL UR9, UR9, URZ, UP0 ;  /* 0x0000003f09097287 */ /* 0x000fe20008000000 */
[----:B--2---:R-:W-:-:S06]  /*8340*/  WARPGROUP.ARRIVE ;  /* 0x00000000000079c5 */ /* 0x004fcc0000000000 */
[----:B------:R-:W-:Y:S01]  /*8350*/  QGMMA.64x256x32.F32.E4M3.E4M3 R24, gdesc[UR4], R24, gsb0 ;  /* 0x03e00000041879f3 */ /* 0x000fe20008000818 */
[----:B------:R-:W-:-:S04]  /*8360*/  USEL UR4, URZ, 0x1, UP0 ;  /* 0x000000013f047887 */ /* 0x000fc80008000000 */
[----:B------:R-:W-:-:S06]  /*8370*/  ULOP3.LUT UR4, UR42, UR4, URZ, 0x3c, !UPT ;  /* 0x000000042a047292 */ /* 0x000fcc000f8e3c3f */
[----:B---3--:R-:W-:Y:S01]  /*8380*/  MOV R2, UR4 ;  /* 0x0000000400027c02 */ /* 0x008fe20008000f00 */
[----:B------:R-:W-:-:S06]  /*8390*/  WARPGROUP.DEPBAR.LE gsb0, 0x0 ;  /* 0x00008000000079c5 */ /* 0x000fcc0000010000 */
.L_x_38:
[----:B-1---5:R-:W-:-:S05]  /*83a0*/  VIMNMX R0, R6, 0x1, PT ;  /* 0x0000000106007848 */ /* 0x022fca0003fe0100 */
[----:B------:R-:W-:-:S05]  /*83b0*/  IMAD.IADD R6, R6, 0x1, -R0 ;  /* 0x0000000106067824 */ /* 0x000fca00078e0a00 */
[----:B------:R-:W-:-:S13]  /*83c0*/  ISETP.GE.AND P0, PT, R6, 0x1, PT ;  /* 0x000000010600780c */ /* 0x000fda0003f06270 */
[----:B------:R-:W-:Y:S05]  /*83d0*/  @!P0 BRA `(.L_x_43) ;  /* 0x0000004400848947 */ /* 0x000fea0003800000 */
[----:B------:R-:W-:Y:S01]  /*83e0*/  MOV R3, R6 ;  /* 0x0000000600037202 */ /* 0x000fe20000000f00 */
[----:B------:R-:W-:-:S07]  /*83f0*/  IMAD.U32 R0, RZ, RZ, UR41 ;  /* 0x00000029ff007e24 */ /* 0x000fce000f8e00ff */
.L_x_50:
[----:B------:R-:W-:-:S06]  /*8400*/  UISETP.NE.AND UP0, UPT, UR48, 0x3, UPT ;  /* 0x000000033000788c */ /* 0x000fcc000bf05270 */
[----:B------:R-:W-:-:S13]  /*8410*/  PLOP3.LUT P1, PT, PT, PT, UP0, 0x80, 0x0 ;  /* 0x000000000000781c */ /* 0x000fda0003f2f008 */
[----:B------:R-:W-:Y:S05]  /*8420*/  @!P1 BRA `(.L_x_44) ;  /* 0x0000000000049947 */ /* 0x000fea0003800000 */
[----:B------:R-:W-:Y:S01]  /*8430*/  BPT.TRAP 0x1 ;  /* 0x000000040000795c */ /* 0x000fe20000300000 */
.L_x_44:
[----:B------:R-:W-:Y:S01]  /*8440*/  ULEA UR4, UR9, UR50, 0x3 ;  /* 0x0000003209047291 */ /* 0x000fe2000f8e183f */
[----:B------:R-:W-:-:S08]  /*8450*/  SHF.L.U32 R4, R2, 0x1f, RZ ;  /* 0x0000001f02047819 */ /* 0x000fd000000006ff */
[----:B------:R1:W3:Y:S01]  /*8460*/  SYNCS.PHASECHK.TRANS64.TRYWAIT P0, [UR4+0x34480], R4 ;  /* 0x03448004ff0075a7 */ /* 0x0002e20008000144 */
[----:B------:R-:W-:Y:S05]  /*8470*/  @!P1 BRA `(.L_x_45) ;  /* 0x0000000000049947 */ /* 0x000fea0003800000 */
[----:B------:R-:W-:Y:S01]  /*8480*/  BPT.TRAP 0x1 ;  /* 0x000000040000795c */ /* 0x000fe20000300000 */
.L_x_45:
[----:B---3--:R-:W-:Y:S05]  /*8490*/  @P0 BRA `(.L_x_46) ;  /* 0x0000000000080947 */ /* 0x008fea0003800000 */
[----:B------:R-:W3:Y:S02]  /*84a0*/  SYNCS.PHASECHK.TRANS64.TRYWAIT P0, [UR4+0x34480], R4 ;  /* 0x03448004ff0075a7 */ /* 0x000ee40008000144 */
[----:B---3--:R-:W-:Y:S05]  /*84b0*/  @!P0 BRA `(.L_x_47) ;  /* 0x0000011c005c8947 */ /* 0x008fea0003800000 */
.L_x_46:
        /* <DEDUP_REMOVED lines=64> */
[----:B----4-:R-:W4:Y:S04]  /*88c0*/  LDL.LU.64 R24, [R1] ;  /* 0x0000000001187983 */ /* 0x010f280000300a00 */
[----:B------:R-:W4:Y:S04]  /*88d0*/  LDL.LU.64 R26, [R1+0x8] ;  /* 0x00000800011a7983 */ /* 0x000f280000300a00 */
        /* <DEDUP_REMOVED lines=61> */
[----:B------:R-:W4:Y:S01]  /*8cb0*/  LDL.LU.64 R150, [R1+0x1f8] ;  /* 0x0001f80001967983 */ /* 0x000f220000300a00 */
[----:B------:R-:W-:-:S02]  /*8cc0*/  UIADD3 UR5, UR50, 0x10000, URZ ;  /* 0x0001000032057890 */ /* 0x000fc4000fffe03f */
[----:B------:R-:W-:Y:S01]  /*8cd0*/  USHF.R.U32.HI UR4, URZ, 0x4, UR50 ;  /* 0x000000043f047899 */ /* 0x000fe20008011632 */
[----:B------:R-:W-:Y:S01]  /*8ce0*/  STL [R1+0x31c], R23 ;  /* 0x00031c1701007387 */ /* 0x000fe20000100800 */
[----:B------:R-:W-:Y:S02]  /*8cf0*/  USHF.R.U32.HI UR5, URZ, 0x4, UR5 ;  /* 0x000000043f057899 */ /* 0x000fe40008011605 */
[----:B------:R-:W-:Y:S01]  /*8d00*/  ULOP3.LUT UR4, UR4, 0x3fff, URZ, 0xc0, !UPT ;  /* 0x00003fff04047892 */ /* 0x000fe2000f8ec03f */
[----:B------:R-:W-:Y:S01]  /*8d10*/  STL [R1+0x318], R22 ;  /* 0x0003181601007387 */ /* 0x000fe20000100800 */
[----:B------:R-:W-:Y:S02]  /*8d20*/  ULOP3.LUT UR5, UR5, 0x3fff, URZ, 0xc0, !UPT ;  /* 0x00003fff05057892 */ /* 0x000fe4000f8ec03f */
[----:B------:R-:W-:Y:S01]  /*8d30*/  ULOP3.LUT UR4, UR4, 0x10000, URZ, 0xfc, !UPT ;  /* 0x0001000004047892 */ /* 0x000fe2000f8efc3f */
[----:B------:R-:W-:Y:S01]  /*8d40*/  STL [R1+0x314], R19 ;  /* 0x0003141301007387 */ /* 0x000fe20000100800 */
[----:B------:R-:W-:-:S02]  /*8d50*/  ULOP3.LUT UR5, UR5, 0x10000, URZ, 0xfc, !UPT ;  /* 0x0001000005057892 */ /* 0x000fc4000f8efc3f */
[----:B------:R-:W-:Y:S01]  /*8d60*/  UISETP.NE.U32.AND UP0, UPT, UR8, URZ, UPT ;  /* 0x0000003f0800728c */ /* 0x000fe2000bf05070 */
[----:B------:R-:W-:Y:S01]  /*8d70*/  STL [R1+0x310], R18 ;  /* 0x0003101201007387 */ /* 0x000fe20000100800 */
[----:B------:R-:W-:Y:S02]  /*8d80*/  ULEA UR10, UR9, UR4, 0xa ;  /* 0x00000004090a7291 */ /* 0x000fe4000f8e503f */
[----:B------:R-:W-:Y:S01]  /*8d90*/  ULEA UR11, UR9, UR5, 0xb ;  /* 0x00000005090b7291 */ /* 0x000fe2000f8e583f */
[----:B------:R-:W-:Y:S01]  /*8da0*/  STL [R1+0x30c], R17 ;  /* 0x00030c1101007387 */ /* 0x000fe20000100800 */
[----:B------:R-:W-:Y:S01]  /*8db0*/  UMOV UR7, 0x40000040 ;  /* 0x4000004000077882 */ /* 0x000fe20000000000 */
[----:B------:R-:W-:Y:S02]  /*8dc0*/  UMOV UR5, 0x40000040 ;  /* 0x4000004000057882 */ /* 0x000fe40000000000 */
[----:B------:R-:W-:Y:S01]  /*8dd0*/  UMOV UR4, UR10 ;  /* 0x0000000a00047c82 */ /* 0x000fe20008000000 */
[----:B------:R-:W-:Y:S01]  /*8de0*/  STL [R1+0x308], R16 ;  /* 0x0003081001007387 */ /* 0x000fe20000100800 */
[----:B------:R-:W-:-:S03]  /*8df0*/  UMOV UR6, UR11 ;  /* 0x0000000b00067c82 */ /* 0x000fc60008000000 */
[----:B------:R-:W-:Y:S04]  /*8e00*/  STL [R1+0x304], R8 ;  /* 0x0003040801007387 */ /* 0x000fe80000100800 */
[----:B------:R-:W-:Y:S04]  /*8e10*/  STL [R1+0x300], R7 ;  /* 0x0003000701007387 */ /* 0x000fe80000100800 */
[----:B------:R-:W-:Y:S04]  /*8e20*/  STL [R1+0x2fc], R6 ;  /* 0x0002fc0601007387 */ /* 0x000fe80000100800 */
[----:B------:R-:W-:Y:S04]  /*8e30*/  STL [R1+0x2f8], R5 ;  /* 0x0002f80501007387 */ /* 0x000fe80000100800 */
[----:B------:R-:W-:Y:S04]  /*8e40*/  STL [R1+0x2f4], R3 ;  /* 0x0002f40301007387 */ /* 0x000fe80000100800 */
[----:B------:R1:W-:Y:S04]  /*8e50*/  STL [R1+0x2f0], R2 ;  /* 0x0002f00201007387 */ /* 0x0003e80000100800 */
[----:B------:R2:W-:Y:S01]  /*8e60*/  STL [R1+0x2ec], R0 ;  /* 0x0002ec0001007387 */ /* 0x0005e20000100800 */
[----:B----4-:R-:W-:-:S06]  /*8e70*/  WARPGROUP.ARRIVE ;  /* 0x00000000000079c5 */ /* 0x010fcc0000000000 */
[----:B------:R-:W-:Y:S03]  /*8e80*/  QGMMA.64x256x32.F32.E4M3.E4M3 R24, gdesc[UR4], R24, UP0, gsb0 ;  /* 0x03e00000041879f3 */ /* 0x000fe6000b800818 */
[----:B------:R-:W-:Y:S02]  /*8e90*/  WARPGROUP.DEPBAR.LE gsb0, 0x0 ;  /* 0x00008000000079c5 */ /* 0x000fe40000010000 */
[----:B------:R-:W-:Y:S01]  /*8ea0*/  STL.64 [R1], R24 ;  /* 0x0000001801007387 */ /* 0x000fe20000100a00 */
[----:B-1----:R-:W-:Y:S01]  /*8eb0*/  MOV R2, R150 ;  /* 0x0000009600027202 */ /* 0x002fe20000000f00 */
[----:B--2---:R-:W-:Y:S01]  /*8ec0*/  IMAD.MOV.U32 R0, RZ, RZ, R151 ;  /* 0x000000ffff007224 */ /* 0x004fe200078e0097 */
[----:B---3--:R-:W-:Y:S01]  /*8ed0*/  MOV R4, R148 ;  /* 0x0000009400047202 */ /* 0x008fe20000000f00 */
        /* <DEDUP_REMOVED lines=174> */
[----:B------:R-:W-:Y:S04]  /*99c0*/  STL [R1+0x5fc], R157 ;  /* 0x0005fc9d01007387 */ /* 0x000fe80000100800 */
[----:B------:R-:W-:Y:S04]  /*99d0*/  STL [R1+0x5f8], R155 ;  /* 0x0005f89b01007387 */ /* 0x000fe80000100800 */
[----:B------:R-:W-:Y:S01]  /*99e0*/  STL.64 [R1+0x5f0], R152 ;  /* 0x0005f09801007387 */ /* 0x000fe20000100a00 */
[----:B--2---:R-:W-:-:S06]  /*99f0*/  WARPGROUP.ARRIVE ;  /* 0x00000000000079c5 */ /* 0x004fcc0000000000 */
[----:B------:R-:W-:Y:S03]  /*9a00*/  QGMMA.64x256x32.F32.E4M3.E4M3 R24, gdesc[UR4], R24, UP0, gsb0 ;  /* 0x03e00000041879f3 */ /* 0x000fe6000b800818 */
        /* <DEDUP_REMOVED lines=112> */
[----:B------:R-:W-:Y:S03]  /*a110*/  QGMMA.64x256x32.F32.E4M3.E4M3 R100, gdesc[UR4], R100, UP0, gsb0 ;  /* 0x03e00000046479f3 */ /* 0x000fe6000b800864 */
        /* <DEDUP_REMOVED lines=247> */
[----:B------:R-:W-:Y:S01]  /*b090*/  STL.64 [R1+0x60], R48 ;  /* 0x0000603001007387 */ /* 0x000fe20000100a00 */
[----:B------:R-:W-:-:S03]  /*b0a0*/  MOV R9, R150 ;  /* 0x0000009600097202 */ /* 0x000fc60000000f00 */
[----:B------:R-:W-:Y:S01]  /*b0b0*/  STL.64 [R1+0x68], R50 ;  /* 0x0000683201007387 */ /* 0x000fe20000100a00 */
[----:B------:R-:W-:-:S03]  /*b0c0*/  IMAD.MOV.U32 R4, RZ, RZ, R151 ;  /* 0x000000ffff047224 */ /* 0x000fc600078e0097 */
[----:B------:R-:W-:Y:S01]  /*b0d0*/  STL.64 [R1+0x70], R52 ;  /* 0x0000703401007387 */ /* 0x000fe20000100a00 */
[----:B------:R-:W-:Y:S01]  /*b0e0*/  MOV R11, R148 ;  /* 0x00000094000b7202 */ /* 0x000fe20000000f00 */
[----:B------:R-:W-:Y:S02]  /*b0f0*/  IMAD.MOV.U32 R10, RZ, RZ, R149 ;  /* 0x000000ffff0a7224 */ /* 0x000fe400078e0095 */
[----:B------:R-:W-:Y:S01]  /*b100*/  STL.64 [R1+0x78], R54 ;  /* 0x0000783601007387 */ /* 0x000fe20000100a00 */
[----:B------:R-:W-:Y:S01]  /*b110*/  MOV R13, R146 ;  /* 0x00000092000d7202 */ /* 0x000fe20000000f00 */
[----:B------:R-:W-:Y:S02]  /*b120*/  IMAD.MOV.U32 R12, RZ, RZ, R147 ;  /* 0x000000ffff0c7224 */ /* 0x000fe400078e0093 */
[----:B------:R1:W-:Y:S01]  /*b130*/  STL.64 [R1+0x80], R56 ;  /* 0x0000803801007387 */ /* 0x0003e20000100a00 */
[----:B------:R-:W-:Y:S01]  /*b140*/  MOV R15, R144 ;  /* 0x00000090000f7202 */ /* 0x000fe20000000f00 */
[----:B------:R-:W-:-:S02]  /*b150*/  IMAD.MOV.U32 R14, RZ, RZ, R145 ;  /* 0x000000ffff0e7224 */ /* 0x000fc400078e0091 */
[----:B------:R-:W2:Y:S01]  /*b160*/  LDL.LU.64 R150, [R1+0x518] ;  /* 0x0005180001967983 */ /* 0x000ea20000300a00 */
[----:B------:R-:W-:Y:S01]  /*b170*/  MOV R21, R142 ;  /* 0x0000008e00157202 */ /* 0x000fe20000000f00 */
[----:B------:R-:W-:Y:S02]  /*b180*/  IMAD.MOV.U32 R20, RZ, RZ, R143 ;  /* 0x000000ffff147224 */ /* 0x000fe400078e008f */
[----:B------:R-:W2:Y:S01]  /*b190*/  LDL.LU.64 R148, [R1+0x510] ;  /* 0x0005100001947983 */ /* 0x000ea20000300a00 */
[----:B------:R-:W-:Y:S01]  /*b1a0*/  MOV R216, R140 ;  /* 0x0000008c00d87202 */ /* 0x000fe20000000f00 */
[----:B------:R-:W-:Y:S02]  /*b1b0*/  IMAD.MOV.U32 R217, RZ, RZ, R141 ;  /* 0x000000ffffd97224 */ /* 0x000fe400078e008d */
[----:B------:R-:W2:Y:S01]  /*b1c0*/  LDL.LU.64 R146, [R1+0x508] ;  /* 0x0005080001927983 */ /* 0x000ea20000300a00 */
        /* <DEDUP_REMOVED lines=244> */
[----:B------:R-:W-:Y:S01]  /*c110*/  UIADD3 UR4, UR10, 0x6, URZ ;  /* 0x000000060a047890 */ /* 0x000fe2000fffe03f */
[----:B------:R-:W-:Y:S01]  /*c120*/  MOV R227, R4 ;  /* 0x0000000400e37202 */ /* 0x000fe20000000f00 */
[----:B------:R-:W-:Y:S01]  /*c130*/  UIADD3 UR6, UR11, 0x6, URZ ;  /* 0x000000060b067890 */ /* 0x000fe2000fffe03f */
[----:B------:R1:W5:Y:S01]  /*c140*/  LDL.LU R23, [R1+0x31c] ;  /* 0x00031c0001177983 */ /* 0x0003620000300800 */
[----:B------:R-:W-:Y:S01]  /*c150*/  UMOV UR5, 0x40000040 ;  /* 0x4000004000057882 */ /* 0x000fe20000000000 */
[----:B------:R-:W-:-:S02]  /*c160*/  UMOV UR7, 0x40000040 ;  /* 0x4000004000077882 */ /* 0x000fc40000000000 */
        /* <DEDUP_REMOVED lines=79> */
[----:B--2---:R1:W5:Y:S04]  /*c660*/  LDL.LU R158, [R1+0x2e8] ;  /* 0x0002e800019e7983 */ /* 0x0043680000300800 */
        /* <DEDUP_REMOVED lines=34> */
[----:B-1----:R-:W-:Y:S05]  /*c890*/  @!P1 BRA `(.L_x_48) ;  /* 0x0000000000049947 */ /* 0x002fea0003800000 */
[----:B------:R-:W-:Y:S01]  /*c8a0*/  BPT.TRAP 0x1 ;  /* 0x000000040000795c */ /* 0x000fe20000300000 */
.L_x_48:
[----:B-----5:R-:W-:Y:S01]  /*c8b0*/  ISETP.NE.AND P0, PT, R22, RZ, PT ;  /* 0x000000ff1600720c */ /* 0x020fe20003f05270 */
[----:B------:R-:W-:-:S12]  /*c8c0*/  UISETP.GT.U32.AND UP0, UPT, UR40, 0x1, UPT ;  /* 0x000000012800788c */ /* 0x000fd8000bf04070 */
[----:B------:R-:W-:-:S05]  /*c8d0*/  @P0 LEA R4, R0, UR50, 0x3 ;  /* 0x0000003200040c11 */ /* 0x000fca000f8e18ff */
[----:B------:R-:W-:-:S05]  /*c8e0*/  @P0 VIADD R4, R4, 0x344a0 ;  /* 0x000344a004040836 */ /* 0x000fca0000000000 */
[----:B------:R-:W-:-:S04]  /*c8f0*/  @P0 PRMT R4, R23, 0x654, R4 ;  /* 0x0000065417040816 */ /* 0x000fc80000000004 */
[----:B------:R1:W-:Y:S01]  /*c900*/  @P0 SYNCS.ARRIVE.TRANS64.RED.A1T0 RZ, [R4+URZ], RZ ;  /* 0x000000ff04ff09a7 */ /* 0x0003e2000810043f */
[----:B------:R-:W-:-:S13]  /*c910*/  PLOP3.LUT P0, PT, PT, PT, UP0, 0x80, 0x0 ;  /* 0x000000000000781c */ /* 0x000fda0003f0f008 */
[----:B-1----:R-:W-:Y:S05]  /*c920*/  @P0 BRA `(.L_x_49) ;  /* 0x0000000000040947 */ /* 0x002fea0003800000 */
[----:B------:R-:W-:Y:S01]  /*c930*/  BPT.TRAP 0x1 ;  /* 0x000000040000795c */ /* 0x000fe20000300000 */
.L_x_49:
[----:B------:R-:W-:Y:S01]  /*c940*/  UIADD3 UR9, UR9, 0x1, URZ ;  /* 0x0000000109097890 */ /* 0x000fe2000fffe03f */
[C---:B------:R-:W-:Y:S01]  /*c950*/  ISETP.GT.AND P1, PT, R3.reuse, 0x1, PT ;  /* 0x000000010300780c */ /* 0x040fe20003f24270 */
[----:B------:R-:W-:Y:S01]  /*c960*/  VIADD R3, R3, 0xffffffff ;  /* 0xffffffff03037836 */ /* 0x000fe20000000000 */
[----:B------:R-:W-:Y:S01]  /*c970*/  IADD3 R0, R0, 0x1, RZ ;  /* 0x0000000100007810 */ /* 0x000fe20007ffe0ff */
[----:B------:R-:W-:-:S03]  /*c980*/  UISETP.NE.AND UP0, UPT, UR9, 0x4, UPT ;  /* 0x000000040900788c */ /* 0x000fc6000bf05270 */
[C---:B------:R-:W-:Y:S01]  /*c990*/  ISETP.NE.AND P0, PT, R0.reuse, 0x4, PT ;  /* 0x000000040000780c */ /* 0x040fe20003f05270 */
[----:B------:R-:W-:Y:S02]  /*c9a0*/  USEL UR4, URZ, 0x1, UP0 ;  /* 0x000000013f047887 */ /* 0x000fe40008000000 */
[----:B------:R-:W-:Y:S01]  /*c9b0*/  USEL UR9, UR9, URZ, UP0 ;  /* 0x0000003f09097287 */ /* 0x000fe20008000000 */
[----:B------:R-:W-:-:S03]  /*c9c0*/  SEL R0, R0, RZ, P0 ;  /* 0x000000ff00007207 */ /* 0x000fc60000000000 */
[----:B------:R-:W-:Y:S01]  /*c9d0*/  LOP3.LUT R2, R2, UR4, RZ, 0x3c, !PT ;  /* 0x0000000402027c12 */ /* 0x000fe2000f8e3cff */
[----:B------:R-:W-:Y:S07]  /*c9e0*/  @P1 BRA `(.L_x_50) ;  /* 0xffffffb800841947 */ /* 0x000fee000383ffff */
.L_x_43:
[----:B------:R-:W-:Y:S02]  /*c9f0*/  ISETP.GE.AND P0, PT, R5, 0x1, PT ;  /* 0x000000010500780c */ /* 0x000fe40003f06270 */
[----:B------:R-:W-:-:S04]  /*ca00*/  MOV R0, UR55 ;  /* 0x0000003700007c02 */ /* 0x000fc80008000f00 */
[----:B------:R1:W-:Y:S07]  /*ca10*/  SYNCS.ARRIVE.TRANS64.A1T0 RZ, [R0+UR51], RZ ;  /* 0x000000ff00ff79a7 */ /* 0x0003ee0008100033 */
[----:B------:R-:W-:Y:S05]  /*ca20*/  @!P0 BRA `(.L_x_51) ;  /* 0x0000000000408947 */ /* 0x000fea0003800000 */
[----:B------:R-:W-:-:S06]  /*ca30*/  UISETP.NE.AND UP0, UPT, UR48, 0x3, UPT ;  /* 0x000000033000788c */ /* 0x000fcc000bf05270 */
[----:B------:R-:W-:-:S13]  /*ca40*/  PLOP3.LUT P0, PT, PT, PT, UP0, 0x80, 0x0 ;  /* 0x000000000000781c */ /* 0x000fda0003f0f008 */
[----:B------:R-:W-:Y:S05]  /*ca50*/  @!P0 BRA `(.L_x_52) ;  /* 0x0000000000048947 */ /* 0x000fea0003800000 */
[----:B------:R-:W-:Y:S01]  /*ca60*/  BPT.TRAP 0x1 ;  /* 0x000000040000795c */ /* 0x000fe20000300000 */
.L_x_52:
[----:B------:R-:W-:Y:S01]  /*ca70*/  ISETP.NE.AND P0, PT, R22, RZ, PT ;  /* 0x000000ff1600720c */ /* 0x000fe20003f05270 */
[----:B------:R-:W-:Y:S01]  /*ca80*/  IMAD.U32 R2, RZ, RZ, UR50 ;  /* 0x00000032ff027e24 */ /* 0x000fe2000f8e00ff */
[----:B------:R-:W-:-:S11]  /*ca90*/  UISETP.GT.U32.AND UP0, UPT, UR40, 0x1, UPT ;  /* 0x000000012800788c */ /* 0x000fd6000bf04070 */
[----:B------:R-:W-:-:S05]  /*caa0*/  @P0 VIADD R6, R6, UR41 ;  /* 0x0000002906060c36 */ /* 0x000fca0008000000 */
[----:B-1----:R-:W-:-:S04]  /*cab0*/  @P0 SHF.L.U32 R0, R6, 0x3, RZ ;  /* 0x0000000306000819 */ /* 0x002fc800000006ff */
[----:B------:R-:W-:-:S04]  /*cac0*/  @P0 LOP3.LUT R0, R0, 0x18, RZ, 0xc0, !PT ;  /* 0x0000001800000812 */ /* 0x000fc800078ec0ff */
[----:B------:R-:W-:-:S04]  /*cad0*/  @P0 IADD3 R0, R2, 0x344a0, R0 ;  /* 0x000344a002000810 */ /* 0x000fc80007ffe000 */
[----:B------:R-:W-:-:S04]  /*cae0*/  @P0 PRMT R0, R23, 0x654, R0 ;  /* 0x0000065417000816 */ /* 0x000fc80000000000 */
[----:B------:R3:W-:Y:S01]  /*caf0*/  @P0 SYNCS.ARRIVE.TRANS64.RED.A1T0 RZ, [R0+URZ], RZ ;  /* 0x000000ff00ff09a7 */ /* 0x0007e2000810043f */
[----:B------:R-:W-:-:S13]  /*cb00*/  PLOP3.LUT P0, PT, PT, PT, UP0, 0x80, 0x0 ;  /* 0x000000000000781c */ /* 0x000fda0003f0f008 */
[----:B---3--:R-:W-:Y:S05]  /*cb10*/  @P0 BRA `(.L_x_51) ;  /* 0x0000000000040947 */ /* 0x008fea0003800000 */
[----:B------:R-:W-:Y:S01]  /*cb20*/  BPT.TRAP 0x1 ;  /* 0x000000040000795c */ /* 0x000fe20000300000 */
.L_x_51:
[----:B-1----:R-:W-:Y:S02]  /*cb30*/  SHF.L.U32 R0, R153, 0x1f, RZ ;  /* 0x0000001f99007819 */ /* 0x002fe400000006ff */
[----:B------:R-:W-:Y:S02]  /*cb40*/  R2UR UR4, R5 ;  /* 0x00000000050472ca */ /* 0x000fe400000e0000 */
[----:B------:R-:W1:Y:S11]  /*cb50*/  SYNCS.PHASECHK.TRANS64.TRYWAIT P0, [R8+UR47+0x10], R0 ;  /* 0x00001000080075a7 */ /* 0x000e76000800016f */
[----:B------:R-:W-:-:S04]  /*cb60*/  UIADD3 UR4, UR4, 0x7f, URZ ;  /* 0x0000007f04047890 */ /* 0x000fc8000fffe03f */
[----:B------:R-:W-:-:S04]  /*cb70*/  USHF.R.S32.HI UR5, URZ, 0x1f, UR4 ;  /* 0x0000001f3f057899 */ /* 0x000fc80008011404 */
[----:B------:R-:W-:-:S04]  /*cb80*/  ULEA.HI UR5, UR5, UR4, URZ, 0x7 ;  /* 0x0000000405057291 */ /* 0x000fc8000f8f383f */
[----:B------:R-:W-:Y:S01]  /*cb90*/  USHF.R.S32.HI UR5, URZ, 0x7, UR5 ;  /* 0x000000073f057899 */ /* 0x000fe20008011405 */
[----:B-1----:R-:W-:Y:S11]  /*cba0*/  @!P0 BRA `(.L_x_53) ;  /* 0x000000d400b88947 */ /* 0x002ff60003800000 */
.L_x_363:
[----:B------:R-:W-:Y:S01]  /*cbb0*/  UIADD3 UR41, UR5, UR41, URZ ;  /* 0x0000002905297290 */ /* 0x000fe2000fffe03f */
[----:B------:R-:W-:-:S03]  /*cbc0*/  LOP3.LUT P0, RZ, R7, 0xff, RZ, 0xc0, !PT ;  /* 0x000000ff07ff7812 */ /* 0x000fc6000780c0ff */
[----:B------:R-:W-:Y:S02]  /*cbd0*/  USHF.R.U32.HI UR4, URZ, 0x2, UR41 ;  /* 0x000000023f047899 */ /* 0x000fe40008011629 */
[----:B------:R-:W-:Y:S02]  /*cbe0*/  UISETP.GT.U32.AND UP0, UPT, UR41, 0x3, UPT ;  /* 0x000000032900788c */ /* 0x000fe4000bf04070 */
[----:B------:R-:W-:Y:S02]  /*cbf0*/  ULOP3.LUT UR4, UR4, 0x1, URZ, 0xc0, !UPT ;  /* 0x0000000104047892 */ /* 0x000fe4000f8ec03f */
[----:B------:R-:W-:Y:S02]  /*cc00*/  UISETP.LT.U32.AND UP0, UPT, UR5, 0x4, UP0 ;  /* 0x000000040500788c */ /* 0x000fe40008701070 */
[----:B------:R-:W-:Y:S02]  /*cc10*/  UISETP.NE.U32.AND UP1, UPT, UR4, 0x1, UPT ;  /* 0x000000010400788c */ /* 0x000fe4000bf25070 */
[----:B------:R-:W-:-:S02]  /*cc20*/  ULOP3.LUT UR41, UR41, 0x3, URZ, 0xc0, !UPT ;  /* 0x0000000329297892 */ /* 0x000fc4000f8ec03f */
[----:B------:R-:W-:Y:S02]  /*cc30*/  UISETP.GT.U32.AND UP1, UPT, UR5, 0x3, !UP1 ;  /* 0x000000030500788c */ /* 0x000fe4000cf24070 */
[----:B------:R-:W-:Y:S02]  /*cc40*/  USEL UR5, URZ, 0x1, !UP0 ;  /* 0x000000013f057887 */ /* 0x000fe4000c000000 */
[----:B------:R-:W-:-:S04]  /*cc50*/  USEL UR4, URZ, 0x1, !UP1 ;  /* 0x000000013f047887 */ /* 0x000fc8000c800000 */
[----:B------:R-:W-:Y:S01]  /*cc60*/  ULOP3.LUT UR42, UR4, UR42, UR5, 0x96, !UPT ;  /* 0x0000002a042a7292 */ /* 0x000fe2000f8e9605 */
[----:B------:R-:W-:Y:S11]  /*cc70*/  @!P0 BRA `(.L_x_54) ;  /* 0x00000000000c8947 */ /* 0x000ff60003800000 */
[----:B------:R-:W-:-:S04]  /*cc80*/  DEPBAR {5,4,3,2,1,0} ;  /* 0x0000003f0000791a */ /* 0x000fc80000000000 */
[----:B------:R3:W-:Y:S02]  /*cc90*/  UTMACCTL.IV [UR36] ;  /* 0x00000000240079b9 */ /* 0x0007e40008000000 */
[----:B---3--:R-:W-:Y:S01]  /*cca0*/  NOP ;  /* 0x0000000000007918 */ /* 0x008fe20000000000 */
.L_x_54:
[----:B------:R-:W-:Y:S01]  /*ccb0*/  UIADD3 UR4, UR50, 0x30000, URZ ;  /* 0x0003000032047890 */ /* 0x000fe2000fffe03f */
[----:B------:R-:W-:Y:S02]  /*ccc0*/  R2UR UR45, R16 ;  /* 0x00000000102d72ca */ /* 0x000fe400000e0000 */
[----:B------:R-:W-:Y:S01]  /*ccd0*/  R2UR UR46, R17 ;  /* 0x00000000112e72ca */ /* 0x000fe200000e0000 */
[----:B------:R-:W-:-:S06]  /*cce0*/  ULOP3.LUT UP0, URZ, UR4, 0x3ff, URZ, 0xc0, !UPT ;  /* 0x000003ff043f7892 */ /* 0x000fcc000f80c03f */
[----:B------:R-:W-:-:S04]  /*ccf0*/  PLOP3.LUT P0, PT, PT, PT, UP0, 0x80, 0x0 ;  /* 0x000000000000781c */ /* 0x000fc80003f0f008 */
[----:B------:R-:W-:Y:S02]  /*cd00*/  USHF.L.U32 UR45, UR45, 0x7, URZ ;  /* 0x000000072d2d7899 */ /* 0x000fe4000800063f */
[----:B------:R-:W-:-:S07]  /*cd10*/  USHF.L.U32 UR46, UR46, 0x8, URZ ;  /* 0x000000082e2e7899 */ /* 0x000fce000800063f */
[----:B------:R-:W-:Y:S05]  /*cd20*/  @!P0 BRA `(.L_x_55) ;  /* 0x00000000007c8947 */ /* 0x000fea0003800000 */
[----:B------:R-:W-:Y:S01]  /*cd30*/  MOV R16, 0x0 ;  /* 0x0000000000107802 */ /* 0x000fe20000000f00 */
[----:B------:R-:W-:Y:S01]  /*cd40*/  ULDC.64 UR4, c[0x4][0x68] ;  /* 0x01001a0000047ab9 */ /* 0x000fe20000000a00 */
[----:B------:R-:W-:Y:S01]  /*cd50*/  ULDC.64 UR6, c[0x4][0x70] ;  /* 0x01001c0000067ab9 */ /* 0x000fe20000000a00 */
[----:B------:R-:W-:Y:S01]  /*cd60*/  ULDC.64 UR8, c[0x4][0x8] ;  /* 0x0100020000087ab9 */ /* 0x000fe20000000a00 */
[----:B-1----:R1:W3:Y:S01]  /*cd70*/  LDC.64 R2, c[0x4][R16] ;  /* 0x0100000010027b82 */ /* 0x0022e20000000a00 */
[----:B------:R-:W-:Y:S01]  /*cd80*/  MOV R4, UR4 ;  /* 0x0000000400047c02 */ /* 0x000fe20008000f00 */
[----:B------:R-:W-:Y:S01]  /*cd90*/  IMAD.U32 R5, RZ, RZ, UR5 ;  /* 0x00000005ff057e24 */ /* 0x000fe2000f8e00ff */
[----:B------:R-:W-:Y:S01]  /*cda0*/  MOV R6, UR6 ;  /* 0x0000000600067c02 */ /* 0x000fe20008000f00 */
[----:B------:R-:W-:Y:S01]  /*cdb0*/  IMAD.U32 R7, RZ, RZ, UR7 ;  /* 0x00000007ff077e24 */ /* 0x000fe2000f8e00ff */
[----:B------:R-:W-:Y:S01]  /*cdc0*/  MOV R10, UR8 ;  /* 0x00000008000a7c02 */ /* 0x000fe20008000f00 */
[----:B------:R-:W-:Y:S01]  /*cdd0*/  IMAD.U32 R11, RZ, RZ, UR9 ;  /* 0x00000009ff0b7e24 */ /* 0x000fe2000f8e00ff */
[----:B------:R-:W-:Y:S01]  /*cde0*/  MOV R8, 0x70 ;  /* 0x0000007000087802 */ /* 0x000fe20000000f00 */
[----:B------:R-:W-:Y:S01]  /*cdf0*/  IMAD.MOV.U32 R12, RZ, RZ, 0x1 ;  /* 0x00000001ff0c7424 */ /* 0x000fe200078e00ff */
[----:B-1----:R-:W-:-:S07]  /*ce00*/  MOV R13, RZ ;  /* 0x000000ff000d7202 */ /* 0x002fce0000000f00 */
[----:B------:R-:W-:-:S07]  /*ce10*/  LEPC R20, `(.L_x_56) ;  /* 0x000000001014794e */ /* 0x000fce0000000000 */
[----:B--23--:R-:W-:Y:S05]  /*ce20*/  CALL.ABS.NOINC R2 ;  /* 0x0000000002007343 */ /* 0x00cfea0003c00000 */
.L_x_56:
[----:B------:R1:W2:Y:S01]  /*ce30*/  LDC.64 R2, c[0x4][R16] ;  /* 0x0100000010027b82 */ /* 0x0002a20000000a00 */
[----:B------:R-:W-:Y:S01]  /*ce40*/  ULDC.64 UR4, c[0x4][0x68] ;  /* 0x01001a0000047ab9 */ /* 0x000fe20000000a00 */
[----:B------:R-:W-:Y:S01]  /*ce50*/  ULDC.64 UR6, c[0x4][0x70] ;  /* 0x01001c0000067ab9 */ /* 0x000fe20000000a00 */
[----:B------:R-:W-:Y:S01]  /*ce60*/  ULDC.64 UR8, c[0x4][0x8] ;  /* 0x0100020000087ab9 */ /* 0x000fe20000000a00 */
[----:B------:R-:W-:Y:S01]  /*ce70*/  IMAD.U32 R4, RZ, RZ, UR4 ;  /* 0x00000004ff047e24 */ /* 0x000fe2000f8e00ff */
[----:B------:R-:W-:Y:S01]  /*ce80*/  MOV R5, UR5 ;  /* 0x0000000500057c02 */ /* 0x000fe20008000f00 */
[----:B------:R-:W-:Y:S01]  /*ce90*/  IMAD.U32 R6, RZ, RZ, UR6 ;  /* 0x00000006ff067e24 */ /* 0x000fe2000f8e00ff */
[----:B------:R-:W-:Y:S01]  /*cea0*/  MOV R7, UR7 ;  /* 0x0000000700077c02 */ /* 0x000fe20008000f00 */
[----:B------:R-:W-:Y:S01]  /*ceb0*/  IMAD.U32 R10, RZ, RZ, UR8 ;  /* 0x00000008ff0a7e24 */ /* 0x000fe2000f8e00ff */
[----:B------:R-:W-:Y:S01]  /*cec0*/  MOV R11, UR9 ;  /* 0x00000009000b7c02 */ /* 0x000fe20008000f00 */
[----:B------:R-:W-:Y:S01]  /*ced0*/  IMAD.MOV.U32 R8, RZ, RZ, 0x70 ;  /* 0x00000070ff087424 */ /* 0x000fe200078e00ff */
[----:B------:R-:W-:Y:S01]  /*cee0*/  MOV R12, 0x1 ;  /* 0x00000001000c7802 */ /* 0x000fe20000000f00 */
[----:B-1----:R-:W-:-:S07]  /*cef0*/  IMAD.MOV.U32 R13, RZ, RZ, RZ ;  /* 0x000000ffff0d7224 */ /* 0x002fce00078e00ff */
[----:B------:R-:W-:-:S07]  /*cf00*/  LEPC R20, `(.L_x_55) ;  /* 0x000000001014794e */ /* 0x000fce0000000000 */
[----:B--2---:R-:W-:Y:S05]  /*cf10*/  CALL.ABS.NOINC R2 ;  /* 0x0000000002007343 */ /* 0x004fea0003c00000 */
.L_x_55:
[----:B------:R-:W-:Y:S02]  /*cf20*/  ULDC.64 UR4, c[0x0][0x590] ;  /* 0x0001640000047ab9 */ /* 0x000fe40000000a00 */
[----:B------:R-:W-:-:S04]  /*cf30*/  ISETP.NE.U32.AND P0, PT, RZ, UR4, PT ;  /* 0x00000004ff007c0c */ /* 0x000fc8000bf05070 */
[----:B------:R-:W-:-:S13]  /*cf40*/  ISETP.NE.AND.EX P0, PT, RZ, UR5, PT, P0 ;  /* 0x00000005ff007c0c */ /* 0x000fda000bf05300 */
[----:B------:R-:W-:Y:S05]  /*cf50*/  @!P0 BRA `(.L_x_57) ;  /* 0x0000000000148947 */ /* 0x000fea0003800000 */
[----:B-1----:R-:W-:-:S04]  /*cf60*/  LEA R2, P0, R18, UR4, 0x3 ;  /* 0x0000000412027c11 */ /* 0x002fc8000f8018ff */
[----:B------:R-:W-:-:S06]  /*cf70*/  LEA.HI.X R3, R18, UR5, R19, 0x3, P0 ;  /* 0x0000000512037c11 */ /* 0x000fcc00080f1c13 */
[----:B------:R-:W3:Y:S04]  /*cf80*/  LDG.E.64 R2, desc[UR38][R2.64] ;  /* 0x0000002602027981 */ /* 0x000ee8000c1e1b00 */
[----:B---3--:R1:W5:Y:S01]  /*cf90*/  LD.E R0, desc[UR38][R2.64] ;  /* 0x0000002602007980 */ /* 0x008362000c101900 */
[----:B------:R-:W-:Y:S05]  /*cfa0*/  BRA `(.L_x_58) ;  /* 0x0000000000307947 */ /* 0x000fea0003800000 */
.L_x_57:
[----:B------:R-:W-:Y:S02]  /*cfb0*/  ULDC.64 UR4, c[0x0][0x588] ;  /* 0x0001620000047ab9 */ /* 0x000fe40000000a00 */
[----:B------:R-:W-:-:S04]  /*cfc0*/  ISETP.NE.U32.AND P0, PT, RZ, UR4, PT ;  /* 0x00000004ff007c0c */ /* 0x000fc8000bf05070 */
[----:B------:R-:W-:-:S13]  /*cfd0*/  ISETP.NE.AND.EX P0, PT, RZ, UR5, PT, P0 ;  /* 0x00000005ff007c0c */ /* 0x000fda000bf05300 */
[----:B------:R-:W-:Y:S05]  /*cfe0*/  @!P0 BRA `(.L_x_59) ;  /* 0x0000000000188947 */ /* 0x000fea0003800000 */
[----:B------:R-:W3:Y:S01]  /*cff0*/  LDC.64 R4, c[0x0][0x588] ;  /* 0x00016200ff047b82 */ /* 0x000ee20000000a00 */
[----:B------:R-:W-:Y:S02]  /*d000*/  ULDC UR4, c[0x0][0x598] ;  /* 0x0001660000047ab9 */ /* 0x000fe40000000800 */
[----:B-1----:R-:W-:-:S04]  /*d010*/  IMAD R2, R18, UR4, RZ ;  /* 0x0000000412027c24 */ /* 0x002fc8000f8e02ff */
[----:B---3--:R-:W-:-:S05]  /*d020*/  IMAD.WIDE R2, R2, 0x4, R4 ;  /* 0x0000000402027825 */ /* 0x008fca00078e0204 */
[----:B------:R3:W5:Y:S01]  /*d030*/  LDG.E R0, desc[UR38][R2.64] ;  /* 0x0000002602007981 */ /* 0x000762000c1e1900 */
[----:B------:R-:W-:Y:S05]  /*d040*/  BRA `(.L_x_58) ;  /* 0x0000000000087947 */ /* 0x000fea0003800000 */
.L_x_59:
[----:B------:R-:W-:Y:S02]  /*d050*/  ULDC UR4, c[0x0][0x580] ;  /* 0x0001600000047ab9 */ /* 0x000fe40000000800 */
[----:B-1----:R-:W-:-:S07]  /*d060*/  MOV R0, UR4 ;  /* 0x0000000400007c02 */ /* 0x002fce0008000f00 */
.L_x_58:
[----:B------:R-:W-:Y:S02]  /*d070*/  ULDC.64 UR4, c[0x0][0x5b8] ;  /* 0x00016e0000047ab9 */ /* 0x000fe40000000a00 */
[----:B------:R-:W-:-:S04]  /*d080*/  ISETP.NE.U32.AND P0, PT, RZ, UR4, PT ;  /* 0x00000004ff007c0c */ /* 0x000fc8000bf05070 */
[----:B------:R-:W-:-:S13]  /*d090*/  ISETP.NE.AND.EX P0, PT, RZ, UR5, PT, P0 ;  /* 0x00000005ff007c0c */ /* 0x000fda000bf05300 */
[----:B------:R-:W-:Y:S05]  /*d0a0*/  @!P0 BRA `(.L_x_60) ;  /* 0x0000000000148947 */ /* 0x000fea0003800000 */
[----:B-1-3--:R-:W-:-:S04]  /*d0b0*/  LEA R2, P0, R18, UR4, 0x3 ;  /* 0x0000000412027c11 */ /* 0x00afc8000f8018ff */
[----:B------:R-:W-:-:S06]  /*d0c0*/  LEA.HI.X R3, R18, UR5, R19, 0x3, P0 ;  /* 0x0000000512037c11 */ /* 0x000fcc00080f1c13 */
[----:B------:R-:W3:Y:S04]  /*d0d0*/  LDG.E.64 R2, desc[UR38][R2.64] ;  /* 0x0000002602027981 */ /* 0x000ee8000c1e1b00 */
[----:B---3--:R3:W5:Y:S01]  /*d0e0*/  LD.E R2, desc[UR38][R2.64] ;  /* 0x0000002602027980 */ /* 0x008762000c101900 */
[----:B------:R-:W-:Y:S05]  /*d0f0*/  BRA `(.L_x_61) ;  /* 0x0000000000307947 */ /* 0x000fea0003800000 */
.L_x_60:
[----:B------:R-:W-:Y:S02]  /*d100*/  ULDC.64 UR4, c[0x0][0x5b0] ;  /* 0x00016c0000047ab9 */ /* 0x000fe40000000a00 */
[----:B------:R-:W-:-:S04]  /*d110*/  ISETP.NE.U32.AND P0, PT, RZ, UR4, PT ;  /* 0x00000004ff007c0c */ /* 0x000fc8000bf05070 */
[----:B------:R-:W-:-:S13]  /*d120*/  ISETP.NE.AND.EX P0, PT, RZ, UR5, PT, P0 ;  /* 0x00000005ff007c0c */ /* 0x000fda000bf05300 */
[----:B------:R-:W-:Y:S05]  /*d130*/  @!P0 BRA `(.L_x_62) ;  /* 0x0000000000188947 */ /* 0x000fea0003800000 */
[----:B------:R-:W4:Y:S01]  /*d140*/  LDC.64 R4, c[0x0][0x5b0] ;  /* 0x00016c00ff047b82 */ /* 0x000f220000000a00 */
[----:B------:R-:W-:Y:S02]  /*d150*/  ULDC UR4, c[0x0][0x5c0] ;  /* 0x0001700000047ab9 */ /* 0x000fe40000000800 */
[----:B-1-3--:R-:W-:-:S04]  /*d160*/  IMAD R2, R18, UR4, RZ ;  /* 0x0000000412027c24 */ /* 0x00afc8000f8e02ff */
[----:B----4-:R-:W-:-:S06]  /*d170*/  IMAD.WIDE R2, R2, 0x4, R4 ;  /* 0x0000000402027825 */ /* 0x010fcc00078e0204 */
[----:B------:R1:W5:Y:S01]  /*d180*/  LDG.E R2, desc[UR38][R2.64] ;  /* 0x0000002602027981 */ /* 0x000362000c1e1900 */
[----:B------:R-:W-:Y:S05]  /*d190*/  BRA `(.L_x_61) ;  /* 0x0000000000087947 */ /* 0x000fea0003800000 */
.L_x_62:
[----:B------:R-:W-:Y:S02]  /*d1a0*/  ULDC UR4, c[0x0][0x5a8] ;  /* 0x00016a0000047ab9 */ /* 0x000fe40000000800 */
[----:B-1-3--:R-:W-:-:S07]  /*d1b0*/  IMAD.U32 R2, RZ, RZ, UR4 ;  /* 0x00000004ff027e24 */ /* 0x00afce000f8e00ff */
.L_x_61:
[----:B------:R-:W-:Y:S01]  /*d1c0*/  ISETP.GT.U32.AND P0, PT, R158, 0x3e, PT ;  /* 0x0000003e9e00780c */ /* 0x000fe20003f04070 */
[----:B------:R-:W-:Y:S01]  /*d1d0*/  BSSY B0, `(.L_x_63) ;  /* 0x0000007000007945 */ /* 0x000fe20003800000 */
[----:B------:R-:W-:-:S11]  /*d1e0*/  PRMT R16, RZ, 0x7610, R16 ;  /* 0x00007610ff107816 */ /* 0x000fd60000000010 */
[----:B------:R-:W-:Y:S05]  /*d1f0*/  @P0 BRA `(.L_x_64) ;  /* 0x0000000000100947 */ /* 0x000fea0003800000 */
[----:B------:R-:W-:-:S03]  /*d200*/  UMOV UR4, 0xffffffff ;  /* 0xffffffff00047882 */ /* 0x000fc60000000000 */
[----:B------:R-:W-:Y:S05]  /*d210*/  BRA.DIV UR4, `(.L_x_65) ;  /* 0x000000d204387947 */ /* 0x000fea000b800000 */
[----:B------:R-:W-:-:S13]  /*d220*/  ELECT P6, URZ, PT ;  /* 0x00000000003f782f */ /* 0x000fda00038c0000 */
.L_x_365:
[----:B------:R-:W-:-:S07]  /*d230*/  SEL R16, RZ, 0x1, !P6 ;  /* 0x00000001ff107807 */ /* 0x000fce0007000000 */
.L_x_64:
[----:B------:R-:W-:Y:S05]  /*d240*/  BSYNC B0 ;  /* 0x0000000000007941 */ /* 0x000fea0003800000 */
.L_x_63:
[----:B-1-3--:R-:W-:-:S04]  /*d250*/  MOV R3, UR54 ;  /* 0x0000003600037c02 */ /* 0x00afc80008000f00 */
[----:B------:R-:W-:-:S13]  /*d260*/  ISETP.NE.AND P0, PT, R3, 0x3, PT ;  /* 0x000000030300780c */ /* 0x000fda0003f05270 */
[----:B------:R-:W-:Y:S05]  /*d270*/  @!P0 BRA `(.L_x_66) ;  /* 0x0000000000048947 */ /* 0x000fea0003800000 */
[----:B------:R-:W-:Y:S01]  /*d280*/  BPT.TRAP 0x1 ;  /* 0x000000040000795c */ /* 0x000fe20000300000 */
.L_x_66:
[----:B------:R-:W-:Y:S02]  /*d290*/  SHF.L.U32 R159, RZ, 0x1f, RZ ;  /* 0x0000001fff9f7819 */ /* 0x000fe400000006ff */
[----:B-----5:R-:W-:Y:S02]  /*d2a0*/  FSETP.NEU.AND P1, PT, R0, RZ, PT ;  /* 0x000000ff0000720b */ /* 0x020fe40003f2d000 */
[----:B------:R-:W1:Y:S02]  /*d2b0*/  SYNCS.PHASECHK.TRANS64.TRYWAIT P2, [UR50+0x344c0], R159 ;  /* 0x0344c09fff0075a7 */ /* 0x000e640008040172 */
[----:B-1----:R-:W-:Y:S09]  /*d2c0*/  @!P2 BRA `(.L_x_67) ;  /* 0x000000d00024a947 */ /* 0x002ff20003800000 */
.L_x_366:
[----:B------:R-:W3:Y:S04]  /*d2d0*/  LDL.LU R3, [R1] ;  /* 0x0000000001037983 */ /* 0x000ee80000300800 */
[----:B------:R-:W4:Y:S04]  /*d2e0*/  LDL.LU R7, [R1+0x4] ;  /* 0x0000040001077983 */ /* 0x000f280000300800 */
[----:B------:R-:W5:Y:S01]  /*d2f0*/  LDL.LU R6, [R1+0x8] ;  /* 0x0000080001067983 */ /* 0x000f620000300800 */
[----:B------:R-:W-:Y:S01]  /*d300*/  IMAD.MOV.U32 R8, RZ, RZ, RZ ;  /* 0x000000ffff087224 */ /* 0x000fe200078e00ff */
[----:B-1----:R-:W-:Y:S01]  /*d310*/  @P1 LEA R4, R157, UR50, 0x1 ;  /* 0x000000329d041c11 */ /* 0x002fe2000f8e08ff */
[----:B------:R-:W-:Y:S05]  /*d320*/  @P1 WARPSYNC.ALL ;  /* 0x0000000000001948 */ /* 0x000fea0003800000 */
[----:B------:R-:W1:Y:S01]  /*d330*/  @P1 LDSM.16.MT88.4 R8, [R4+0x30000] ;  /* 0x030000000408183b */ /* 0x000e620000004200 */
[----:B------:R-:W-:Y:S01]  /*d340*/  BSSY B0, `(.L_x_68) ;  /* 0x000000f000007945 */ /* 0x000fe20003800000 */
[----:B-1----:R-:W-:-:S02]  /*d350*/  HADD2.F32 R5, -RZ, R8.H0_H0 ;  /* 0x20000008ff057230 */ /* 0x002fc40000004100 */
[----:B---3--:R-:W-:-:S04]  /*d360*/  FMUL R3, R3, R2 ;  /* 0x0000000203037220 */ /* 0x008fc80000400000 */
[----:B------:R-:W-:Y:S01]  /*d370*/  FFMA R5, R5, R0, R3 ;  /* 0x0000000005057223 */ /* 0x000fe20000000003 */
[----:B------:R-:W-:Y:S02]  /*d380*/  HADD2.F32 R3, -RZ, R8.H1_H1 ;  /* 0x30000008ff037230 */ /* 0x000fe40000004100 */
[-C--:B----4-:R-:W-:Y:S01]  /*d390*/  FMUL R12, R7, R2.reuse ;  /* 0x00000002070c7220 */ /* 0x090fe20000400000 */
[----:B-----5:R-:W-:-:S03]  /*d3a0*/  FMUL R13, R6, R2 ;  /* 0x00000002060d7220 */ /* 0x020fc60000400000 */
[----:B------:R-:W-:-:S05]  /*d3b0*/  FFMA R12, R3, R0, R12 ;  /* 0x00000000030c7223 */ /* 0x000fca000000000c */
[----:B------:R-:W-:Y:S02]  /*d3c0*/  F2FP.F16.F32.PACK_AB R12, R12, R5 ;  /* 0x000000050c0c723e */ /* 0x000fe400000000ff */
[----:B------:R-:W1:Y:S01]  /*d3d0*/  @P1 LDSM.16.MT88.4 R4, [R4+0x30800] ;  /* 0x030800000404183b */ /* 0x000e620000004200 */
[----:B------:R-:W-:Y:S05]  /*d3e0*/  @P1 BRA `(.L_x_69) ;  /* 0x0000000000101947 */ /* 0x000fea0003800000 */
[----:B------:R-:W-:Y:S02]  /*d3f0*/  MOV R9, RZ ;  /* 0x000000ff00097202 */ /* 0x000fe40000000f00 */
[----:B------:R-:W-:Y:S02]  /*d400*/  CS2R R10, SRZ ;  /* 0x00000000000a7805 */ /* 0x000fe4000001ff00 */
[----:B-1----:R-:W-:Y:S02]  /*d410*/  CS2R R4, SRZ ;  /* 0x0000000000047805 */ /* 0x002fe4000001ff00 */
[----:B------:R-:W-:-:S07]  /*d420*/  CS2R R6, SRZ ;  /* 0x0000000000067805 */ /* 0x000fce000001ff00 */
.L_x_69:
[----:B------:R-:W-:Y:S05]  /*d430*/  BSYNC B0 ;  /* 0x0000000000007941 */ /* 0x000fea0003800000 */
.L_x_68:
[----:B------:R-:W3:Y:S04]  /*d440*/  LDL.LU R164, [R1+0xc] ;  /* 0x00000c0001a47983 */ /* 0x000ee80000300800 */
[----:B------:R-:W4:Y:S04]  /*d450*/  LDL.LU R18, [R1+0x10] ;  /* 0x0000100001127983 */ /* 0x000f280000300800 */
[----:B------:R-:W5:Y:S04]  /*d460*/  LDL.LU R17, [R1+0x14] ;  /* 0x0000140001117983 */ /* 0x000f680000300800 */
        /* <DEDUP_REMOVED lines=10> */
[--C-:B------:R-:W-:Y:S01]  /*d510*/  HADD2.F32 R3, -RZ, R9.reuse.H0_H0 ;  /* 0x20000009ff037230 */ /* 0x100fe20000004100 */
[----:B------:R-:W-:Y:S05]  /*d520*/  WARPSYNC.ALL ;  /* 0x0000000000007948 */ /* 0x000fea0003800000 */
[----:B------:R-:W-:Y:S01]  /*d530*/  FFMA R14, R3, R0, R13 ;  /* 0x00000000030e7223 */ /* 0x000fe2000000000d */
[----:B------:R-:W-:Y:S01]  /*d540*/  HADD2.F32 R3, -RZ, R9.H1_H1 ;  /* 0x30000009ff037230 */ /* 0x000fe20000004100 */
[----:B------:R-:W-:Y:S01]  /*d550*/  PRMT R16, R16, 0x9910, RZ ;  /* 0x0000991010107816 */ /* 0x000fe200000000ff */
[----:B------:R-:W-:Y:S01]  /*d560*/  BSSY B0, `(.L_x_70) ;  /* 0x000003f000007945 */ /* 0x000fe20003800000 */
[----:B---3--:R-:W-:-:S04]  /*d570*/  FMUL R13, R164, R2 ;  /* 0x00000002a40d7220 */ /* 0x008fc80000400000 */
[----:B------:R-:W-:Y:S01]  /*d580*/  FFMA R13, R3, R0, R13 ;  /* 0x00000000030d7223 */ /* 0x000fe2000000000d */
[----:B----4-:R-:W-:-:S04]  /*d590*/  FMUL R3, R18, R2 ;  /* 0x0000000212037220 */ /* 0x010fc80000400000 */
[----:B------:R-:W-:Y:S01]  /*d5a0*/  F2FP.F16.F32.PACK_AB R13, R13, R14 ;  /* 0x0000000e0d0d723e */ /* 0x000fe200000000ff */
[----:B------:R-:W-:-:S05]  /*d5b0*/  HADD2.F32 R14, -RZ, R10.H0_H0 ;  /* 0x2000000aff0e7230 */ /* 0x000fca0000004100 */
[----:B------:R-:W-:Y:S01]  /*d5c0*/  FFMA R18, R14, R0, R3 ;  /* 0x000000000e127223 */ /* 0x000fe20000000003 */
[----:B------:R-:W-:Y:S02]  /*d5d0*/  HADD2.F32 R14, -RZ, R10.H1_H1 ;  /* 0x3000000aff0e7230 */ /* 0x000fe40000004100 */
[----:B-----5:R-:W-:-:S04]  /*d5e0*/  FMUL R3, R17, R2 ;  /* 0x0000000211037220 */ /* 0x020fc80000400000 */
[----:B------:R-:W-:Y:S01]  /*d5f0*/  FFMA R17, R14, R0, R3 ;  /* 0x000000000e117223 */ /* 0x000fe20000000003 */
[----:B------:R-:W-:Y:S02]  /*d600*/  HADD2.F32 R14, -RZ, R11.H0_H0 ;  /* 0x2000000bff0e7230 */ /* 0x000fe40000004100 */
[----:B--2---:R-:W-:-:S04]  /*d610*/  FMUL R3, R15, R2 ;  /* 0x000000020f037220 */ /* 0x004fc80000400000 */
[----:B------:R-:W-:Y:S01]  /*d620*/  FFMA R15, R14, R0, R3 ;  /* 0x000000000e0f7223 */ /* 0x000fe20000000003 */
[----:B------:R-:W-:Y:S02]  /*d630*/  HADD2.F32 R14, -RZ, R11.H1_H1 ;  /* 0x3000000bff0e7230 */ /* 0x000fe40000004100 */
[----:B------:R-:W-:-:S04]  /*d640*/  FMUL R3, R163, R2 ;  /* 0x00000002a3037220 */ /* 0x000fc80000400000 */
[----:B------:R-:W-:Y:S01]  /*d650*/  FFMA R3, R14, R0, R3 ;  /* 0x000000000e037223 */ /* 0x000fe20000000003 */
[----:B------:R-:W-:-:S04]  /*d660*/  F2FP.F16.F32.PACK_AB R14, R17, R18 ;  /* 0x00000012110e723e */ /* 0x000fc800000000ff */
[----:B------:R-:W-:Y:S02]  /*d670*/  F2FP.F16.F32.PACK_AB R15, R3, R15 ;  /* 0x0000000f030f723e */ /* 0x000fe400000000ff */
[----:B------:R-:W-:-:S05]  /*d680*/  LEA R3, R157, UR50, 0x1 ;  /* 0x000000329d037c11 */ /* 0x000fca000f8e08ff */
[----:B------:R1:W-:Y:S02]  /*d690*/  STSM.16.MT88.4 [R3+0x30000], R12 ;  /* 0x0300000c03007844 */ /* 0x0003e40000004200 */
[--C-:B-1----:R-:W-:Y:S02]  /*d6a0*/  HADD2.F32 R13, -RZ, R4.reuse.H1_H1 ;  /* 0x30000004ff0d7230 */ /* 0x102fe40000004100 */
[-C--:B------:R-:W-:Y:S01]  /*d6b0*/  FMUL R12, R21, R2.reuse ;  /* 0x00000002150c7220 */ /* 0x080fe20000400000 */
[----:B------:R-:W-:Y:S02]  /*d6c0*/  HADD2.F32 R14, -RZ, R4.H0_H0 ;  /* 0x20000004ff0e7230 */ /* 0x000fe40000004100 */
[----:B------:R-:W-:Y:S01]  /*d6d0*/  FMUL R15, R154, R2 ;  /* 0x000000029a0f7220 */ /* 0x000fe20000400000 */
[-C--:B------:R-:W-:Y:S01]  /*d6e0*/  FFMA R21, R13, R0.reuse, R12 ;  /* 0x000000000d157223 */ /* 0x080fe2000000000c */
[--C-:B------:R-:W-:Y:S02]  /*d6f0*/  HADD2.F32 R13, -RZ, R5.reuse.H1_H1 ;  /* 0x30000005ff0d7230 */ /* 0x100fe40000004100 */
[----:B------:R-:W-:Y:S01]  /*d700*/  FFMA R154, R14, R0, R15 ;  /* 0x000000000e9a7223 */ /* 0x000fe2000000000f */
[----:B------:R-:W-:Y:S01]  /*d710*/  FMUL R12, R19, R2 ;  /* 0x00000002130c7220 */ /* 0x000fe20000400000 */
[----:B------:R-:W-:-:S02]  /*d720*/  HADD2.F32 R14, -RZ, R5.H0_H0 ;  /* 0x20000005ff0e7230 */ /* 0x000fc40000004100 */
[----:B------:R-:W-:Y:S01]  /*d730*/  FMUL R15, R20, R2 ;  /* 0x00000002140f7220 */ /* 0x000fe20000400000 */
[-C--:B------:R-:W-:Y:S01]  /*d740*/  FFMA R19, R13, R0.reuse, R12 ;  /* 0x000000000d137223 */ /* 0x080fe2000000000c */
[--C-:B------:R-:W-:Y:S02]  /*d750*/  HADD2.F32 R13, -RZ, R6.reuse.H1_H1 ;  /* 0x30000006ff0d7230 */ /* 0x100fe40000004100 */
[----:B------:R-:W-:Y:S01]  /*d760*/  FFMA R20, R14, R0, R15 ;  /* 0x000000000e147223 */ /* 0x000fe2000000000f */
[-C--:B------:R-:W-:Y:S01]  /*d770*/  FMUL R12, R161, R2.reuse ;  /* 0x00000002a10c7220 */ /* 0x080fe20000400000 */
[----:B------:R-:W-:Y:S02]  /*d780*/  HADD2.F32 R14, -RZ, R6.H0_H0 ;  /* 0x20000006ff0e7230 */ /* 0x000fe40000004100 */
[----:B------:R-:W-:Y:S01]  /*d790*/  FMUL R15, R162, R2 ;  /* 0x00000002a20f7220 */ /* 0x000fe20000400000 */
[----:B------:R-:W-:Y:S01]  /*d7a0*/  FFMA R17, R13, R0, R12 ;  /* 0x000000000d117223 */ /* 0x000fe2000000000c */
[----:B------:R-:W-:-:S02]  /*d7b0*/  HADD2.F32 R13, -RZ, R7.H0_H0 ;  /* 0x20000007ff0d7230 */ /* 0x000fc40000004100 */
[----:B------:R-:W-:Y:S01]  /*d7c0*/  FFMA R18, R14, R0, R15 ;  /* 0x000000000e127223 */ /* 0x000fe2000000000f */
[----:B------:R-:W-:Y:S02]  /*d7d0*/  HADD2.F32 R12, -RZ, R7.H1_H1 ;  /* 0x30000007ff0c7230 */ /* 0x000fe40000004100 */
[-C--:B------:R-:W-:Y:S01]  /*d7e0*/  FMUL R14, R160, R2.reuse ;  /* 0x00000002a00e7220 */ /* 0x080fe20000400000 */
[----:B------:R-:W-:Y:S01]  /*d7f0*/  FMUL R15, R156, R2 ;  /* 0x000000029c0f7220 */ /* 0x000fe20000400000 */
[----:B------:R-:W-:Y:S02]  /*d800*/  IMAD.MOV.U32 R156, RZ, RZ, R16 ;  /* 0x000000ffff9c7224 */ /* 0x000fe400078e0010 */
[-C--:B------:R-:W-:Y:S01]  /*d810*/  FFMA R16, R13, R0.reuse, R14 ;  /* 0x000000000d107223 */ /* 0x080fe2000000000e */
[----:B------:R-:W-:Y:S01]  /*d820*/  FFMA R15, R12, R0, R15 ;  /* 0x000000000c0f7223 */ /* 0x000fe2000000000f */
[----:B------:R-:W-:Y:S02]  /*d830*/  F2FP.F16.F32.PACK_AB R12, R21, R154 ;  /* 0x0000009a150c723e */ /* 0x000fe400000000ff */
[----:B------:R-:W-:-:S02]  /*d840*/  F2FP.F16.F32.PACK_AB R13, R19, R20 ;  /* 0x00000014130d723e */ /* 0x000fc400000000ff */
[----:B------:R-:W-:Y:S02]  /*d850*/  F2FP.F16.F32.PACK_AB R14, R17, R18 ;  /* 0x00000012110e723e */ /* 0x000fe400000000ff */
[----:B------:R-:W-:Y:S02]  /*d860*/  F2FP.F16.F32.PACK_AB R15, R15, R16 ;  /* 0x000000100f0f723e */ /* 0x000fe400000000ff */
[----:B------:R-:W-:-:S03]  /*d870*/  ISETP.NE.AND P2, PT, R156, RZ, PT ;  /* 0x000000ff9c00720c */ /* 0x000fc60003f45270 */
[----:B------:R1:W-:Y:S01]  /*d880*/  STSM.16.MT88.4 [R3+0x30800], R12 ;  /* 0x0308000c03007844 */ /* 0x0003e20000004200 */
[----:B------:R-:W-:Y:S01]  /*d890*/  @!PT LDS RZ, [RZ] ;  /* 0x00000000fffff984 */ /* 0x000fe20000000800 */
[----:B------:R-:W-:Y:S01]  /*d8a0*/  @!PT LDS RZ, [RZ] ;  /* 0x00000000fffff984 */ /* 0x000fe20000000800 */
[----:B------:R-:W-:Y:S01]  /*d8b0*/  @!PT LDS RZ, [RZ] ;  /* 0x00000000fffff984 */ /* 0x000fe20000000800 */
[----:B------:R-:W-:Y:S01]  /*d8c0*/  @!PT LDS RZ, [RZ] ;  /* 0x00000000fffff984 */ /* 0x000fe20000000800 */
[----:B------:R2:W-:Y:S06]  /*d8d0*/  MEMBAR.ALL.CTA ;  /* 0x0000000000007992 */ /* 0x0005ec0000008000 */
[----:B--2---:R-:W2:Y:S02]  /*d8e0*/  FENCE.VIEW.ASYNC.S ;  /* 0x00000000000073c6 */ /* 0x004ea40000000000 */
[----:B--2---:R-:W-:Y:S06]  /*d8f0*/  BAR.SYNC.DEFER_BLOCKING 0x1, 0x80 ;  /* 0x0042000000007b1d */ /* 0x004fec0000010000 */
[----:B------:R-:W-:Y:S05]  /*d900*/  @!P2 BRA `(.L_x_71) ;  /* 0x000000000010a947 */ /* 0x000fea0003800000 */
[----:B------:R-:W-:-:S09]  /*d910*/  UIADD3 UR44, UR50, 0x30000, URZ ;  /* 0x00030000322c7890 */ /* 0x000fd2000fffe03f */
[----:B------:R2:W-:Y:S01]  /*d920*/  UTMASTG.2D [UR44], [UR36] ;  /* 0x0000002c240073b5 */ /* 0x0005e20008008000 */
[----:B------:R0:W-:Y:S01]  /*d930*/  UTMACMDFLUSH ;  /* 0x00000000000079b7 */ /* 0x0001e20000000000 */
[----:B--2---:R-:W-:-:S04]  /*d940*/  DEPBAR.LE SB0, 0x1 ;  /* 0x000080400000791a */ /* 0x004fc80000000000 */
.L_x_71:
[----:B------:R-:W-:Y:S05]  /*d950*/  BSYNC B0 ;  /* 0x0000000000007941 */ /* 0x000fea0003800000 */
.L_x_70:
[----:B------:R-:W-:Y:S06]  /*d960*/  BAR.SYNC.DEFER_BLOCKING 0x1, 0x80 ;  /* 0x0042000000007b1d */ /* 0x000fec0000010000 */
[----:B------:R-:W-:Y:S05]  /*d970*/  @!P0 BRA `(.L_x_72) ;  /* 0x0000000000048947 */ /* 0x000fea0003800000 */
[----:B------:R-:W-:Y:S01]  /*d980*/  BPT.TRAP 0x1 ;  /* 0x000000040000795c */ /* 0x000fe20000300000 */
.L_x_72:
[----:B------:R-:W2:Y:S02]  /*d990*/  SYNCS.PHASECHK.TRANS64.TRYWAIT P3, [UR50+0x344c8], R159 ;  /* 0x0344c89fff0075a7 */ /* 0x000ea40008060172 */
[----:B--2---:R-:W-:Y:S05]  /*d9a0*/  @!P3 BRA `(.L_x_73) ;  /* 0x000000c80084b947 */ /* 0x004fea0003800000 */
.L_x_367:
[----:B------:R-:W-:Y:S05]  /*d9b0*/  @P1 WARPSYNC.ALL ;  /* 0x0000000000001948 */ /* 0x000fea0003800000 */
[----:B------:R-:W2:Y:S01]  /*d9c0*/  @P1 LDSM.16.MT88.4 R8, [R3+0x31000] ;  /* 0x031000000308183b */ /* 0x000ea20000004200 */
[-C--:B------:R-:W-:Y:S01]  /*d9d0*/  FMUL R28, R28, R2.reuse ;  /* 0x000000021c1c7220 */ /* 0x080fe20000400000 */
[-C--:B------:R-:W-:Y:S01]  /*d9e0*/  FMUL R29, R29, R2.reuse ;  /* 0x000000021d1d7220 */ /* 0x080fe20000400000 */
[-C--:B------:R-:W-:Y:S01]  /*d9f0*/  FMUL R24, R24, R2.reuse ;  /* 0x0000000218187220 */ /* 0x080fe20000400000 */
[----:B------:R-:W3:Y:S01]  /*da00*/  @P1 LDSM.16.MT88.4 R4, [R3+0x31800] ;  /* 0x031800000304183b */ /* 0x000ee20000004200 */
[-C--:B------:R-:W-:Y:S01]  /*da10*/  FMUL R26, R26, R2.reuse ;  /* 0x000000021a1a7220 */ /* 0x080fe20000400000 */
[-C--:B------:R-:W-:Y:S01]  /*da20*/  FMUL R30, R30, R2.reuse ;  /* 0x000000021e1e7220 */ /* 0x080fe20000400000 */
[-C--:B------:R-:W-:Y:S01]  /*da30*/  FMUL R25, R25, R2.reuse ;  /* 0x0000000219197220 */ /* 0x080fe20000400000 */
[-C--:B------:R-:W-:Y:S01]  /*da40*/  FMUL R27, R27, R2.reuse ;  /* 0x000000021b1b7220 */ /* 0x080fe20000400000 */
[-C--:B-1----:R-:W-:Y:S01]  /*da50*/  FMUL R15, R31, R2.reuse ;  /* 0x000000021f0f7220 */ /* 0x082fe20000400000 */
[----:B------:R-:W-:Y:S05]  /*da60*/  WARPSYNC.ALL ;  /* 0x0000000000007948 */ /* 0x000fea0003800000 */
[-C--:B------:R-:W-:Y:S01]  /*da70*/  FMUL R32, R32, R2.reuse ;  /* 0x0000000220207220 */ /* 0x080fe20000400000 */
[-C--:B------:R-:W-:Y:S01]  /*da80*/  FMUL R33, R33, R2.reuse ;  /* 0x0000000221217220 */ /* 0x080fe20000400000 */
[-C--:B------:R-:W-:Y:S01]  /*da90*/  FMUL R34, R34, R2.reuse ;  /* 0x0000000222227220 */ /* 0x080fe20000400000 */
[-C--:B------:R-:W-:Y:S01]  /*daa0*/  FMUL R35, R35, R2.reuse ;  /* 0x0000000223237220 */ /* 0x080fe20000400000 */
[-C--:B------:R-:W-:Y:S01]  /*dab0*/  FMUL R36, R36, R2.reuse ;  /* 0x0000000224247220 */ /* 0x080fe20000400000 */
[-C--:B------:R-:W-:Y:S01]  /*dac0*/  FMUL R37, R37, R2.reuse ;  /* 0x0000000225257220 */ /* 0x080fe20000400000 */
[-C--:B------:R-:W-:Y:S01]  /*dad0*/  FMUL R38, R38, R2.reuse ;  /* 0x0000000226267220 */ /* 0x080fe20000400000 */
[----:B------:R-:W-:Y:S01]  /*dae0*/  FMUL R39, R39, R2 ;  /* 0x0000000227277220 */ /* 0x000fe20000400000 */
[----:B------:R-:W-:Y:S01]  /*daf0*/  BSSY B0, `(.L_x_74) ;  /* 0x0000039000007945 */ /* 0x000fe20003800000 */
[----:B--2---:R-:W-:-:S02]  /*db00*/  HADD2.F32 R14, -RZ, R10.H0_H0 ;  /* 0x2000000aff0e7230 */ /* 0x004fc40000004100 */
[----:B------:R-:W-:Y:S02]  /*db10*/  HADD2.F32 R12, -RZ, R8.H0_H0 ;  /* 0x20000008ff0c7230 */ /* 0x000fe40000004100 */
[--C-:B------:R-:W-:Y:S02]  /*db20*/  HADD2.F32 R13, -RZ, R9.reuse.H0_H0 ;  /* 0x20000009ff0d7230 */ /* 0x100fe40000004100 */
[-C--:B------:R-:W-:Y:S01]  /*db30*/  FFMA R28, R14, R0.reuse, R28 ;  /* 0x000000000e1c7223 */ /* 0x080fe2000000001c */
[----:B------:R-:W-:Y:S02]  /*db40*/  HADD2.F32 R14, -RZ, R10.H1_H1 ;  /* 0x3000000aff0e7230 */ /* 0x000fe40000004100 */
[-C--:B------:R-:W-:Y:S01]  /*db50*/  FFMA R24, R12, R0.reuse, R24 ;  /* 0x000000000c187223 */ /* 0x080fe20000000018 */
[----:B------:R-:W-:Y:S02]  /*db60*/  HADD2.F32 R12, -RZ, R8.H1_H1 ;  /* 0x30000008ff0c7230 */ /* 0x000fe40000004100 */
[----:B------:R-:W-:Y:S01]  /*db70*/  FFMA R26, R13, R0, R26 ;  /* 0x000000000d1a7223 */ /* 0x000fe2000000001a */
[----:B------:R-:W-:-:S02]  /*db80*/  HADD2.F32 R13, -RZ, R9.H1_H1 ;  /* 0x30000009ff0d7230 */ /* 0x000fc40000004100 */
[-C--:B------:R-:W-:Y:S01]  /*db90*/  FFMA R29, R14, R0.reuse, R29 ;  /* 0x000000000e1d7223 */ /* 0x080fe2000000001d */
[--C-:B------:R-:W-:Y:S02]  /*dba0*/  HADD2.F32 R14, -RZ, R11.reuse.H0_H0 ;  /* 0x2000000bff0e7230 */ /* 0x100fe40000004100 */
[-C--:B------:R-:W-:Y:S01]  /*dbb0*/  FFMA R12, R12, R0.reuse, R25 ;  /* 0x000000000c0c7223 */ /* 0x080fe20000000019 */
[-C--:B------:R-:W-:Y:S02]  /*dbc0*/  FFMA R13, R13, R0.reuse, R27 ;  /* 0x000000000d0d7223 */ /* 0x080fe4000000001b */
[----:B------:R-:W-:Y:S01]  /*dbd0*/  FFMA R30, R14, R0, R30 ;  /* 0x000000000e1e7223 */ /* 0x000fe2000000001e */
[----:B------:R-:W-:Y:S01]  /*dbe0*/  HADD2.F32 R14, -RZ, R11.H1_H1 ;  /* 0x3000000bff0e7230 */ /* 0x000fe20000004100 */
[----:B------:R-:W-:Y:S02]  /*dbf0*/  F2FP.F16.F32.PACK_AB R12, R12, R24 ;  /* 0x000000180c0c723e */ /* 0x000fe400000000ff */
[----:B------:R-:W-:-:S02]  /*dc00*/  F2FP.F16.F32.PACK_AB R13, R13, R26 ;  /* 0x0000001a0d0d723e */ /* 0x000fc400000000ff */
[----:B------:R-:W-:Y:S01]  /*dc10*/  FFMA R15, R14, R0, R15 ;  /* 0x000000000e0f7223 */ /* 0x000fe2000000000f */
[----:B------:R-:W-:-:S04]  /*dc20*/  F2FP.F16.F32.PACK_AB R14, R29, R28 ;  /* 0x0000001c1d0e723e */ /* 0x000fc800000000ff */
[----:B------:R-:W-:-:S05]  /*dc30*/  F2FP.F16.F32.PACK_AB R15, R15, R30 ;  /* 0x0000001e0f0f723e */ /* 0x000fca00000000ff */
[----:B------:R3:W-:Y:S02]  /*dc40*/  STSM.16.MT88.4 [R3+0x31000], R12 ;  /* 0x0310000c03007844 */ /* 0x0007e40000004200 */
[--C-:B---3--:R-:W-:Y:S02]  /*dc50*/  HADD2.F32 R13, -RZ, R4.reuse.H0_H0 ;  /* 0x20000004ff0d7230 */ /* 0x108fe40000004100 */
[----:B------:R-:W-:-:S03]  /*dc60*/  HADD2.F32 R12, -RZ, R4.H1_H1 ;  /* 0x30000004ff0c7230 */ /* 0x000fc60000004100 */
[-C--:B------:R-:W-:Y:S01]  /*dc70*/  FFMA R32, R13, R0.reuse, R32 ;  /* 0x000000000d207223 */ /* 0x080fe20000000020 */
[--C-:B------:R-:W-:Y:S02]  /*dc80*/  HADD2.F32 R13, -RZ, R5.reuse.H0_H0 ;  /* 0x20000005ff0d7230 */ /* 0x100fe40000004100 */
[-C--:B------:R-:W-:Y:S01]  /*dc90*/  FFMA R33, R12, R0.reuse, R33 ;  /* 0x000000000c217223 */ /* 0x080fe20000000021 */
[----:B------:R-:W-:Y:S02]  /*dca0*/  HADD2.F32 R12, -RZ, R5.H1_H1 ;  /* 0x30000005ff0c7230 */ /* 0x000fe40000004100 */
[-C--:B------:R-:W-:Y:S01]  /*dcb0*/  FFMA R34, R13, R0.reuse, R34 ;  /* 0x000000000d227223 */ /* 0x080fe20000000022 */
[--C-:B------:R-:W-:Y:S02]  /*dcc0*/  HADD2.F32 R13, -RZ, R6.reuse.H0_H0 ;  /* 0x20000006ff0d7230 */ /* 0x100fe40000004100 */
[----:B------:R-:W-:Y:S01]  /*dcd0*/  FFMA R35, R12, R0, R35 ;  /* 0x000000000c237223 */ /* 0x000fe20000000023 */
[----:B------:R-:W-:-:S02]  /*dce0*/  HADD2.F32 R12, -RZ, R6.H1_H1 ;  /* 0x30000006ff0c7230 */ /* 0x000fc40000004100 */
[-C--:B------:R-:W-:Y:S01]  /*dcf0*/  FFMA R36, R13, R0.reuse, R36 ;  /* 0x000000000d247223 */ /* 0x080fe20000000024 */
[--C-:B------:R-:W-:Y:S02]  /*dd00*/  HADD2.F32 R13, -RZ, R7.reuse.H0_H0 ;  /* 0x20000007ff0d7230 */ /* 0x100fe40000004100 */
[-C--:B------:R-:W-:Y:S01]  /*dd10*/  FFMA R14, R12, R0.reuse, R37 ;  /* 0x000000000c0e7223 */ /* 0x080fe20000000025 */
[----:B------:R-:W-:Y:S02]  /*dd20*/  HADD2.F32 R12, -RZ, R7.H1_H1 ;  /* 0x30000007ff0c7230 */ /* 0x000fe40000004100 */
[----:B------:R-:W-:Y:S01]  /*dd30*/  FFMA R38, R13, R0, R38 ;  /* 0x000000000d267223 */ /* 0x000fe20000000026 */
[----:B------:R-:W-:Y:S02]  /*dd40*/  F2FP.F16.F32.PACK_AB R13, R35, R34 ;  /* 0x00000022230d723e */ /* 0x000fe400000000ff */
[----:B------:R-:W-:Y:S01]  /*dd50*/  FFMA R15, R12, R0, R39 ;  /* 0x000000000c0f7223 */ /* 0x000fe20000000027 */
[----:B------:R-:W-:-:S02]  /*dd60*/  F2FP.F16.F32.PACK_AB R12, R33, R32 ;  /* 0x00000020210c723e */ /* 0x000fc400000000ff */
[----:B------:R-:W-:Y:S02]  /*dd70*/  F2FP.F16.F32.PACK_AB R14, R14, R36 ;  /* 0x000000240e0e723e */ /* 0x000fe400000000ff */
[----:B------:R-:W-:-:S05]  /*dd80*/  F2FP.F16.F32.PACK_AB R15, R15, R38 ;  /* 0x000000260f0f723e */ /* 0x000fca00000000ff */
        /* <DEDUP_REMOVED lines=9> */
[----:B------:R-:W-:Y:S02]  /*de20*/  UIADD3 UR5, UR45, 0x40, URZ ;  /* 0x000000402d057890 */ /* 0x000fe4000fffe03f */
[----:B------:R-:W-:Y:S01]  /*de30*/  UIADD3 UR4, UR50, 0x31000, URZ ;  /* 0x0003100032047890 */ /* 0x000fe2000fffe03f */
[----:B------:R-:W-:-:S08]  /*de40*/  UMOV UR6, UR46 ;  /* 0x0000002e00067c82 */ /* 0x000fd00008000000 */
[----:B------:R2:W-:Y:S01]  /*de50*/  UTMASTG.2D [UR4], [UR36] ;  /* 0x00000004240073b5 */ /* 0x0005e20008008000 */
[----:B------:R0:W-:Y:S01]  /*de60*/  UTMACMDFLUSH ;  /* 0x00000000000079b7 */ /* 0x0001e20000000000 */
[----:B--2---:R-:W-:-:S04]  /*de70*/  DEPBAR.LE SB0, 0x1 ;  /* 0x000080400000791a */ /* 0x004fc80000000000 */
.L_x_75:
[----:B------:R-:W-:Y:S05]  /*de80*/  BSYNC B0 ;  /* 0x0000000000007941 */ /* 0x000fea0003800000 */
.L_x_74:
[----:B------:R-:W-:Y:S06]  /*de90*/  BAR.SYNC.DEFER_BLOCKING 0x1, 0x80 ;  /* 0x0042000000007b1d */ /* 0x000fec0000010000 */
[----:B------:R-:W-:Y:S05]  /*dea0*/  @!P0 BRA `(.L_x_76) ;  /* 0x0000000000048947 */ /* 0x000fea0003800000 */
[----:B------:R-:W-:Y:S01]  /*deb0*/  BPT.TRAP 0x1 ;  /* 0x000000040000795c */ /* 0x000fe20000300000 */
.L_x_76:
[----:B------:R-:W-:-:S04]  /*dec0*/  UIADD3 UR7, UR50, 0x344e0, URZ ;  /* 0x000344e032077890 */ /* 0x000fc8000fffe03f */
[----:B------:R-:W-:-:S09]  /*ded0*/  UPRMT UR7, UR56, 0x654, UR7 ;  /* 0x0000065438077896 */ /* 0x000fd20008000007 */
[----:B------:R-:W-:Y:S01]  /*dee0*/  SYNCS.ARRIVE.TRANS64.RED.A1T0 RZ, [UR7], RZ ;  /* 0x000000ffffff79a7 */ /* 0x000fe20008100407 */
[----:B------:R-:W-:Y:S05]  /*def0*/  @!P0 BRA `(.L_x_77) ;  /* 0x0000000000048947 */ /* 0x000fea0003800000 */
[----:B------:R-:W-:Y:S01]  /*df00*/  BPT.TRAP 0x1 ;  /* 0x000000040000795c */ /* 0x000fe20000300000 */
.L_x_77:
[----:B------:R-:W2:Y:S02]  /*df10*/  SYNCS.PHASECHK.TRANS64.TRYWAIT P3, [UR50+0x344d0], R159 ;  /* 0x0344d09fff0075a7 */ /* 0x000ea40008060172 */
[----:B--2---:R-:W-:Y:S05]  /*df20*/  @!P3 BRA `(.L_x_78) ;  /* 0x000000c4003cb947 */ /* 0x004fea0003800000 */
.L_x_368:
[----:B-1----:R-:W2:Y:S04]  /*df30*/  LDL.LU R12, [R1+0x40] ;  /* 0x00004000010c7983 */ /* 0x002ea80000300800 */
[----:B------:R-:W3:Y:S04]  /*df40*/  LDL.LU R31, [R1+0x44] ;  /* 0x00004400011f7983 */ /* 0x000ee80000300800 */
[----:B------:R-:W4:Y:S04]  /*df50*/  LDL.LU R15, [R1+0x48] ;  /* 0x00004800010f7983 */ /* 0x000f280000300800 */
[----:B------:R-:W5:Y:S04]  /*df60*/  LDL.LU R30, [R1+0x4c] ;  /* 0x00004c00011e7983 */ /* 0x000f680000300800 */
        /* <DEDUP_REMOVED lines=11> */
[----:B------:R-:W5:Y:S01]  /*e020*/  LDL.LU R24, [R1+0x7c] ;  /* 0x00007c0001187983 */ /* 0x000f620000300800 */
[----:B------:R-:W-:Y:S05]  /*e030*/  @P1 WARPSYNC.ALL ;  /* 0x0000000000001948 */ /* 0x000fea0003800000 */
[----:B------:R-:W1:Y:S04]  /*e040*/  @P1 LDSM.16.MT88.4 R8, [R3+0x32000] ;  /* 0x032000000308183b */ /* 0x000e680000004200 */
[----:B------:R-:W5:Y:S01]  /*e050*/  @P1 LDSM.16.MT88.4 R4, [R3+0x32800] ;  /* 0x032800000304183b */ /* 0x000f620000004200 */
[----:B------:R-:W-:Y:S05]  /*e060*/  WARPSYNC.ALL ;  /* 0x0000000000007948 */ /* 0x000fea0003800000 */
[----:B------:R-:W-:Y:S01]  /*e070*/  BSSY B0, `(.L_x_79) ;  /* 0x0000049000007945 */ /* 0x000fe20003800000 */
[----:B--2---:R-:W-:Y:S01]  /*e080*/  FMUL R13, R12, R2 ;  /* 0x000000020c0d7220 */ /* 0x004fe20000400000 */
[----:B-1----:R-:W-:-:S05]  /*e090*/  HADD2.F32 R12, -RZ, R8.H0_H0 ;  /* 0x20000008ff0c7230 */ /* 0x002fca0000004100 */
[----:B------:R-:W-:Y:S01]  /*e0a0*/  FFMA R14, R12, R0, R13 ;  /* 0x000000000c0e7223 */ /* 0x000fe2000000000d */
[----:B------:R-:W-:Y:S02]  /*e0b0*/  HADD2.F32 R12, -RZ, R8.H1_H1 ;  /* 0x30000008ff0c7230 */ /* 0x000fe40000004100 */
[----:B---3--:R-:W-:-:S04]  /*e0c0*/  FMUL R13, R31, R2 ;  /* 0x000000021f0d7220 */ /* 0x008fc80000400000 */
[----:B------:R-:W-:Y:S01]  /*e0d0*/  FFMA R12, R12, R0, R13 ;  /* 0x000000000c0c7223 */ /* 0x000fe2000000000d */
[----:B------:R-:W-:-:S04]  /*e0e0*/  HADD2.F32 R13, -RZ, R9.H0_H0 ;  /* 0x20000009ff0d7230 */ /* 0x000fc80000004100 */
[----:B------:R-:W-:Y:S01]  /*e0f0*/  F2FP.F16.F32.PACK_AB R12, R12, R14 ;  /* 0x0000000e0c0c723e */ /* 0x000fe200000000ff */
[----:B----4-:R-:W-:-:S04]  /*e100*/  FMUL R14, R15, R2 ;  /* 0x000000020f0e7220 */ /* 0x010fc80000400000 */
[----:B------:R-:W-:Y:S01]  /*e110*/  FFMA R15, R13, R0, R14 ;  /* 0x000000000d0f7223 */ /* 0x000fe2000000000e */
[----:B------:R-:W-:Y:S02]  /*e120*/  HADD2.F32 R13, -RZ, R9.H1_H1 ;  /* 0x30000009ff0d7230 */ /* 0x000fe40000004100 */
[----:B-----5:R-:W-:-:S04]  /*e130*/  FMUL R14, R30, R2 ;  /* 0x000000021e0e7220 */ /* 0x020fc80000400000 */
[----:B------:R-:W-:Y:S01]  /*e140*/  FFMA R13, R13, R0, R14 ;  /* 0x000000000d0d7223 */ /* 0x000fe2000000000e */
[----:B------:R-:W-:-:S04]  /*e150*/  HADD2.F32 R14, -RZ, R10.H0_H0 ;  /* 0x2000000aff0e7230 */ /* 0x000fc80000004100 */
[----:B------:R-:W-:Y:S01]  /*e160*/  F2FP.F16.F32.PACK_AB R13, R13, R15 ;  /* 0x0000000f0d0d723e */ /* 0x000fe200000000ff */
[----:B------:R-:W-:-:S04]  /*e170*/  FMUL R15, R18, R2 ;  /* 0x00000002120f7220 */ /* 0x000fc80000400000 */
[----:B------:R-:W-:Y:S01]  /*e180*/  FFMA R18, R14, R0, R15 ;  /* 0x000000000e127223 */ /* 0x000fe2000000000f */
[----:B------:R-:W-:Y:S02]  /*e190*/  HADD2.F32 R14, -RZ, R10.H1_H1 ;  /* 0x3000000aff0e7230 */ /* 0x000fe40000004100 */
[----:B------:R-:W-:-:S04]  /*e1a0*/  FMUL R15, R17, R2 ;  /* 0x00000002110f7220 */ /* 0x000fc80000400000 */
[----:B------:R-:W-:Y:S01]  /*e1b0*/  FFMA R17, R14, R0, R15 ;  /* 0x000000000e117223 */ /* 0x000fe2000000000f */
[----:B------:R-:W-:Y:S02]  /*e1c0*/  HADD2.F32 R14, -RZ, R11.H0_H0 ;  /* 0x2000000bff0e7230 */ /* 0x000fe40000004100 */
[----:B------:R-:W-:-:S04]  /*e1d0*/  FMUL R15, R16, R2 ;  /* 0x00000002100f7220 */ /* 0x000fc80000400000 */
[----:B------:R-:W-:Y:S01]  /*e1e0*/  FFMA R16, R14, R0, R15 ;  /* 0x000000000e107223 */ /* 0x000fe2000000000f */
[----:B------:R-:W-:Y:S02]  /*e1f0*/  HADD2.F32 R14, -RZ, R11.H1_H1 ;  /* 0x3000000bff0e7230 */ /* 0x000fe40000004100 */
[----:B------:R-:W-:-:S04]  /*e200*/  FMUL R15, R29, R2 ;  /* 0x000000021d0f7220 */ /* 0x000fc80000400000 */
[----:B------:R-:W-:Y:S01]  /*e210*/  FFMA R15, R14, R0, R15 ;  /* 0x000000000e0f7223 */ /* 0x000fe2000000000f */
[----:B------:R-:W-:-:S04]  /*e220*/  F2FP.F16.F32.PACK_AB R14, R17, R18 ;  /* 0x00000012110e723e */ /* 0x000fc800000000ff */
[----:B------:R-:W-:Y:S01]  /*e230*/  F2FP.F16.F32.PACK_AB R15, R15, R16 ;  /* 0x000000100f0f723e */ /* 0x000fe200000000ff */
[----:B------:R-:W-:-:S04]  /*e240*/  FMUL R16, R24, R2 ;  /* 0x0000000218107220 */ /* 0x000fc80000400000 */
[----:B------:R1:W-:Y:S02]  /*e250*/  STSM.16.MT88.4 [R3+0x32000], R12 ;  /* 0x0320000c03007844 */ /* 0x0003e40000004200 */
[--C-:B-1----:R-:W-:Y:S02]  /*e260*/  HADD2.F32 R13, -RZ, R4.reuse.H0_H0 ;  /* 0x20000004ff0d7230 */ /* 0x102fe40000004100 */
[-C--:B------:R-:W-:Y:S01]  /*e270*/  FMUL R15, R21, R2.reuse ;  /* 0x00000002150f7220 */ /* 0x080fe20000400000 */
[----:B------:R-:W-:Y:S02]  /*e280*/  HADD2.F32 R12, -RZ, R4.H1_H1 ;  /* 0x30000004ff0c7230 */ /* 0x000fe40000004100 */
[----:B------:R-:W-:Y:S01]  /*e290*/  FMUL R14, R20, R2 ;  /* 0x00000002140e7220 */ /* 0x000fe20000400000 */
[-C--:B------:R-:W-:Y:S01]  /*e2a0*/  FFMA R21, R13, R0.reuse, R15 ;  /* 0x000000000d157223 */ /* 0x080fe2000000000f */
[--C-:B------:R-:W-:Y:S02]  /*e2b0*/  HADD2.F32 R13, -RZ, R5.reuse.H0_H0 ;  /* 0x20000005ff0d7230 */ /* 0x100fe40000004100 */
[----:B------:R-:W-:Y:S01]  /*e2c0*/  FFMA R20, R12, R0, R14 ;  /* 0x000000000c147223 */ /* 0x000fe2000000000e */
[----:B------:R-:W-:-:S02]  /*e2d0*/  HADD2.F32 R12, -RZ, R5.H1_H1 ;  /* 0x30000005ff0c7230 */ /* 0x000fc40000004100 */
[-C--:B------:R-:W-:Y:S01]  /*e2e0*/  FMUL R15, R28, R2.reuse ;  /* 0x000000021c0f7220 */ /* 0x080fe20000400000 */
[----:B------:R-:W-:-:S03]  /*e2f0*/  FMUL R14, R19, R2 ;  /* 0x00000002130e7220 */ /* 0x000fc60000400000 */
[-C--:B------:R-:W-:Y:S01]  /*e300*/  FFMA R19, R13, R0.reuse, R15 ;  /* 0x000000000d137223 */ /* 0x080fe2000000000f */
[----:B------:R-:W-:Y:S01]  /*e310*/  FFMA R18, R12, R0, R14 ;  /* 0x000000000c127223 */ /* 0x000fe2000000000e */
[--C-:B------:R-:W-:Y:S02]  /*e320*/  HADD2.F32 R12, -RZ, R6.reuse.H0_H0 ;  /* 0x20000006ff0c7230 */ /* 0x100fe40000004100 */
[-C--:B------:R-:W-:Y:S01]  /*e330*/  FMUL R15, R27, R2.reuse ;  /* 0x000000021b0f7220 */ /* 0x080fe20000400000 */
[----:B------:R-:W-:Y:S02]  /*e340*/  HADD2.F32 R13, -RZ, R6.H1_H1 ;  /* 0x30000006ff0d7230 */ /* 0x000fe40000004100 */
[----:B------:R-:W-:Y:S01]  /*e350*/  FMUL R14, R26, R2 ;  /* 0x000000021a0e7220 */ /* 0x000fe20000400000 */
[-C--:B------:R-:W-:Y:S01]  /*e360*/  FFMA R17, R12, R0.reuse, R15 ;  /* 0x000000000c117223 */ /* 0x080fe2000000000f */
[--C-:B------:R-:W-:Y:S02]  /*e370*/  HADD2.F32 R12, -RZ, R7.reuse.H1_H1 ;  /* 0x30000007ff0c7230 */ /* 0x100fe40000004100 */
[----:B------:R-:W-:Y:S01]  /*e380*/  FFMA R14, R13, R0, R14 ;  /* 0x000000000d0e7223 */ /* 0x000fe2000000000e */
[----:B------:R-:W-:-:S02]  /*e390*/  HADD2.F32 R13, -RZ, R7.H0_H0 ;  /* 0x20000007ff0d7230 */ /* 0x000fc40000004100 */
[----:B------:R-:W-:Y:S01]  /*e3a0*/  FMUL R15, R25, R2 ;  /* 0x00000002190f7220 */ /* 0x000fe20000400000 */
[-C--:B------:R-:W-:Y:S01]  /*e3b0*/  FFMA R16, R12, R0.reuse, R16 ;  /* 0x000000000c107223 */ /* 0x080fe20000000010 */
[----:B------:R-:W-:Y:S02]  /*e3c0*/  F2FP.F16.F32.PACK_AB R12, R20, R21 ;  /* 0x00000015140c723e */ /* 0x000fe400000000ff */
[----:B------:R-:W-:Y:S01]  /*e3d0*/  FFMA R15, R13, R0, R15 ;  /* 0x000000000d0f7223 */ /* 0x000fe2000000000f */
[----:B------:R-:W-:Y:S02]  /*e3e0*/  F2FP.F16.F32.PACK_AB R13, R18, R19 ;  /* 0x00000013120d723e */ /* 0x000fe400000000ff */
        /* <DEDUP_REMOVED lines=17> */
.L_x_80:
[----:B------:R-:W-:Y:S05]  /*e500*/  BSYNC B0 ;  /* 0x0000000000007941 */ /* 0x000fea0003800000 */
.L_x_79:
[----:B------:R-:W-:Y:S06]  /*e510*/  BAR.SYNC.DEFER_BLOCKING 0x1, 0x80 ;  /* 0x0042000000007b1d */ /* 0x000fec0000010000 */
[----:B------:R-:W-:Y:S05]  /*e520*/  @!P0 BRA `(.L_x_81) ;  /* 0x0000000000048947 */ /* 0x000fea0003800000 */
[----:B------:R-:W-:Y:S01]  /*e530*/  BPT.TRAP 0x1 ;  /* 0x000000040000795c */ /* 0x000fe20000300000 */
.L_x_81:
[----:B------:R-:W-:-:S04]  /*e540*/  UIADD3 UR8, UR50, 0x344e8, URZ ;  /* 0x000344e832087890 */ /* 0x000fc8000fffe03f */
[----:B------:R-:W-:-:S09]  /*e550*/  UPRMT UR8, UR56, 0x654, UR8 ;  /* 0x0000065438087896 */ /* 0x000fd20008000008 */
[----:B------:R-:W-:Y:S01]  /*e560*/  SYNCS.ARRIVE.TRANS64.RED.A1T0 RZ, [UR8], RZ ;  /* 0x000000ffffff79a7 */ /* 0x000fe20008100408 */
[----:B------:R-:W-:Y:S05]  /*e570*/  @!P0 BRA `(.L_x_82) ;  /* 0x0000000000048947 */ /* 0x000fea0003800000 */
[----:B------:R-:W-:Y:S01]  /*e580*/  BPT.TRAP 0x1 ;  /* 0x000000040000795c */ /* 0x000fe20000300000 */
.L_x_82:
[----:B------:R-:W2:Y:S02]  /*e590*/  SYNCS.PHASECHK.TRANS64.TRYWAIT P3, [UR50+0x344d8], R159 ;  /* 0x0344d89fff0075a7 */ /* 0x000ea40008060172 */
[----:B--2---:R-:W-:Y:S05]  /*e5a0*/  @!P3 BRA `(.L_x_83) ;  /* 0x000000bc00b4b947 */ /* 0x004fea0003800000 */
.L_x_369:
[----:B------:R-:W-:Y:S05]  /*e5b0*/  @P1 WARPSYNC.ALL ;  /* 0x0000000000001948 */ /* 0x000fea0003800000 */
[----:B------:R-:W2:Y:S01]  /*e5c0*/  @P1 LDSM.16.MT88.4 R8, [R3+0x33000] ;  /* 0x033000000308183b */ /* 0x000ea20000004200 */
[-C--:B------:R-:W-:Y:S01]  /*e5d0*/  FMUL R41, R41, R2.reuse ;  /* 0x0000000229297220 */ /* 0x080fe20000400000 */
[-C--:B-1----:R-:W-:Y:S01]  /*e5e0*/  FMUL R13, R40, R2.reuse ;  /* 0x00000002280d7220 */ /* 0x082fe20000400000 */
[-C--:B------:R-:W-:Y:S01]  /*e5f0*/  FMUL R43, R43, R2.reuse ;  /* 0x000000022b2b7220 */ /* 0x080fe20000400000 */
[----:B------:R-:W1:Y:S01]  /*e600*/  @P1 LDSM.16.MT88.4 R4, [R3+0x33800] ;  /* 0x033800000304183b */ /* 0x000e620000004200 */
[-C--:B------:R-:W-:Y:S01]  /*e610*/  FMUL R15, R44, R2.reuse ;  /* 0x000000022c0f7220 */ /* 0x080fe20000400000 */
[-C--:B------:R-:W-:Y:S01]  /*e620*/  FMUL R17, R46, R2.reuse ;  /* 0x000000022e117220 */ /* 0x080fe20000400000 */
[-C--:B------:R-:W-:Y:S01]  /*e630*/  FMUL R47, R47, R2.reuse ;  /* 0x000000022f2f7220 */ /* 0x080fe20000400000 */
[-C--:B------:R-:W-:Y:S01]  /*e640*/  FMUL R49, R49, R2.reuse ;  /* 0x0000000231317220 */ /* 0x080fe20000400000 */
[----:B------:R-:W-:Y:S05]  /*e650*/  WARPSYNC.ALL ;  /* 0x0000000000007948 */ /* 0x000fea0003800000 */
[-C--:B------:R-:W-:Y:S01]  /*e660*/  FMUL R19, R50, R2.reuse ;  /* 0x0000000232137220 */ /* 0x080fe20000400000 */
[-C--:B------:R-:W-:Y:S01]  /*e670*/  FMUL R51, R51, R2.reuse ;  /* 0x0000000233337220 */ /* 0x080fe20000400000 */
[-C--:B------:R-:W-:Y:S01]  /*e680*/  FMUL R53, R53, R2.reuse ;  /* 0x0000000235357220 */ /* 0x080fe20000400000 */
[----:B------:R-:W-:Y:S01]  /*e690*/  FMUL R55, R55, R2 ;  /* 0x0000000237377220 */ /* 0x000fe20000400000 */
[----:B------:R-:W-:Y:S01]  /*e6a0*/  BSSY B0, `(.L_x_84) ;  /* 0x000003e000007945 */ /* 0x000fe20003800000 */
[----:B--2---:R-:W-:-:S02]  /*e6b0*/  HADD2.F32 R14, -RZ, R8.H1_H1 ;  /* 0x30000008ff0e7230 */ /* 0x004fc40000004100 */
[----:B------:R-:W-:Y:S02]  /*e6c0*/  HADD2.F32 R12, -RZ, R8.H0_H0 ;  /* 0x20000008ff0c7230 */ /* 0x000fe40000004100 */
[----:B------:R-:W-:Y:S02]  /*e6d0*/  HADD2.F32 R16, -RZ, R10.H1_H1 ;  /* 0x3000000aff107230 */ /* 0x000fe40000004100 */
[-C--:B------:R-:W-:Y:S01]  /*e6e0*/  FFMA R41, R14, R0.reuse, R41 ;  /* 0x000000000e297223 */ /* 0x080fe20000000029 */
[----:B------:R-:W-:Y:S02]  /*e6f0*/  HADD2.F32 R14, -RZ, R9.H0_H0 ;  /* 0x20000009ff0e7230 */ /* 0x000fe40000004100 */
[----:B------:R-:W-:Y:S01]  /*e700*/  FFMA R12, R12, R0, R13 ;  /* 0x000000000c0c7223 */ /* 0x000fe2000000000d */
[----:B------:R-:W-:Y:S01]  /*e710*/  FMUL R13, R42, R2 ;  /* 0x000000022a0d7220 */ /* 0x000fe20000400000 */
[----:B------:R-:W-:Y:S02]  /*e720*/  HADD2.F32 R18, -RZ, R11.H1_H1 ;  /* 0x3000000bff127230 */ /* 0x000fe40000004100 */
[----:B-1----:R-:W-:-:S02]  /*e730*/  HADD2.F32 R20, -RZ, R5.H1_H1 ;  /* 0x30000005ff147230 */ /* 0x002fc40000004100 */
[-C--:B------:R-:W-:Y:S01]  /*e740*/  FFMA R13, R14, R0.reuse, R13 ;  /* 0x000000000e0d7223 */ /* 0x080fe2000000000d */
[----:B------:R-:W-:Y:S02]  /*e750*/  HADD2.F32 R14, -RZ, R9.H1_H1 ;  /* 0x30000009ff0e7230 */ /* 0x000fe40000004100 */
[----:B------:R-:W-:Y:S01]  /*e760*/  FFMA R47, R18, R0, R47 ;  /* 0x00000000122f7223 */ /* 0x000fe2000000002f */
[----:B------:R-:W-:Y:S01]  /*e770*/  HADD2.F32 R18, -RZ, R4.H1_H1 ;  /* 0x30000004ff127230 */ /* 0x000fe20000004100 */
[----:B------:R-:W-:Y:S01]  /*e780*/  F2FP.F16.F32.PACK_AB R12, R41, R12 ;  /* 0x0000000c290c723e */ /* 0x000fe200000000ff */
[----:B------:R-:W-:-:S05]  /*e790*/  FFMA R14, R14, R0, R43 ;  /* 0x000000000e0e7223 */ /* 0x000fca000000002b */
[----:B------:R-:W-:Y:S01]  /*e7a0*/  F2FP.F16.F32.PACK_AB R13, R14, R13 ;  /* 0x0000000d0e0d723e */ /* 0x000fe200000000ff */
[----:B------:R-:W-:-:S05]  /*e7b0*/  HADD2.F32 R14, -RZ, R10.H0_H0 ;  /* 0x2000000aff0e7230 */ /* 0x000fca0000004100 */
[----:B------:R-:W-:Y:S01]  /*e7c0*/  FFMA R14, R14, R0, R15 ;  /* 0x000000000e0e7223 */ /* 0x000fe2000000000f */
[----:B------:R-:W-:-:S04]  /*e7d0*/  FMUL R15, R45, R2 ;  /* 0x000000022d0f7220 */ /* 0x000fc80000400000 */
[----:B------:R-:W-:Y:S01]  /*e7e0*/  FFMA R15, R16, R0, R15 ;  /* 0x00000000100f7223 */ /* 0x000fe2000000000f */
[----:B------:R-:W-:-:S04]  /*e7f0*/  HADD2.F32 R16, -RZ, R11.H0_H0 ;  /* 0x2000000bff107230 */ /* 0x000fc80000004100 */
[----:B------:R-:W-:Y:S01]  /*e800*/  F2FP.F16.F32.PACK_AB R14, R15, R14 ;  /* 0x0000000e0f0e723e */ /* 0x000fe200000000ff */
[----:B------:R-:W-:Y:S01]  /*e810*/  FFMA R16, R16, R0, R17 ;  /* 0x0000000010107223 */ /* 0x000fe20000000011 */
[----:B------:R-:W-:-:S04]  /*e820*/  FMUL R17, R48, R2 ;  /* 0x0000000230117220 */ /* 0x000fc80000400000 */
[----:B------:R-:W-:Y:S01]  /*e830*/  F2FP.F16.F32.PACK_AB R15, R47, R16 ;  /* 0x000000102f0f723e */ /* 0x000fe200000000ff */
[----:B------:R-:W-:-:S04]  /*e840*/  HADD2.F32 R16, -RZ, R4.H0_H0 ;  /* 0x20000004ff107230 */ /* 0x000fc80000004100 */
[----:B------:R1:W-:Y:S01]  /*e850*/  STSM.16.MT88.4 [R3+0x33000], R12 ;  /* 0x0330000c03007844 */ /* 0x0003e20000004200 */
[-C--:B------:R-:W-:Y:S01]  /*e860*/  FFMA R16, R16, R0.reuse, R17 ;  /* 0x0000000010107223 */ /* 0x080fe20000000011 */
[----:B------:R-:W-:Y:S01]  /*e870*/  FFMA R17, R18, R0, R49 ;  /* 0x0000000012117223 */ /* 0x000fe20000000031 */
[----:B------:R-:W-:Y:S02]  /*e880*/  HADD2.F32 R18, -RZ, R5.H0_H0 ;  /* 0x20000005ff127230 */ /* 0x000fe40000004100 */
[--C-:B-1----:R-:W-:Y:S02]  /*e890*/  HADD2.F32 R12, -RZ, R6.reuse.H0_H0 ;  /* 0x20000006ff0c7230 */ /* 0x102fe40000004100 */
[----:B------:R-:W-:Y:S01]  /*e8a0*/  FMUL R15, R52, R2 ;  /* 0x00000002340f7220 */ /* 0x000fe20000400000 */
[-C--:B------:R-:W-:Y:S01]  /*e8b0*/  FFMA R13, R18, R0.reuse, R19 ;  /* 0x00000000120d7223 */ /* 0x080fe20000000013 */
[----:B------:R-:W-:Y:S01]  /*e8c0*/  FFMA R14, R20, R0, R51 ;  /* 0x00000000140e7223 */ /* 0x000fe20000000033 */
[----:B------:R-:W-:-:S02]  /*e8d0*/  HADD2.F32 R18, -RZ, R6.H1_H1 ;  /* 0x30000006ff127230 */ /* 0x000fc40000004100 */
[----:B------:R-:W-:Y:S01]  /*e8e0*/  FFMA R15, R12, R0, R15 ;  /* 0x000000000c0f7223 */ /* 0x000fe2000000000f */
[--C-:B------:R-:W-:Y:S02]  /*e8f0*/  HADD2.F32 R12, -RZ, R7.reuse.H0_H0 ;  /* 0x20000007ff0c7230 */ /* 0x100fe40000004100 */
[----:B------:R-:W-:Y:S01]  /*e900*/  FMUL R19, R54, R2 ;  /* 0x0000000236137220 */ /* 0x000fe20000400000 */
[----:B------:R-:W-:Y:S02]  /*e910*/  HADD2.F32 R20, -RZ, R7.H1_H1 ;  /* 0x30000007ff147230 */ /* 0x000fe40000004100 */
[-C--:B------:R-:W-:Y:S01]  /*e920*/  FFMA R18, R18, R0.reuse, R53 ;  /* 0x0000000012127223 */ /* 0x080fe20000000035 */
[----:B------:R-:W-:Y:S01]  /*e930*/  F2FP.F16.F32.PACK_AB R13, R14, R13 ;  /* 0x0000000d0e0d723e */ /* 0x000fe200000000ff */
[----:B------:R-:W-:Y:S01]  /*e940*/  FFMA R19, R12, R0, R19 ;  /* 0x000000000c137223 */ /* 0x000fe20000000013 */
[----:B------:R-:W-:Y:S01]  /*e950*/  F2FP.F16.F32.PACK_AB R12, R17, R16 ;  /* 0x00000010110c723e */ /* 0x000fe200000000ff */
[----:B------:R-:W-:Y:S01]  /*e960*/  FFMA R20, R20, R0, R55 ;  /* 0x0000000014147223 */ /* 0x000fe20000000037 */
[----:B------:R-:W-:-:S04]  /*e970*/  F2FP.F16.F32.PACK_AB R14, R18, R15 ;  /* 0x0000000f120e723e */ /* 0x000fc800000000ff */
        /* <DEDUP_REMOVED lines=11> */
[----:B------:R-:W-:Y:S02]  /*ea30*/  UIADD3 UR5, UR45, 0x40, URZ ;  /* 0x000000402d057890 */ /* 0x000fe4000fffe03f */
[----:B------:R-:W-:-:S09]  /*ea40*/  UIADD3 UR4, UR50, 0x33000, URZ ;  /* 0x0003300032047890 */ /* 0x000fd2000fffe03f */
[----:B------:R2:W-:Y:S01]  /*ea50*/  UTMASTG.2D [UR4], [UR36] ;  /* 0x00000004240073b5 */ /* 0x0005e20008008000 */
[----:B------:R0:W-:Y:S01]  /*ea60*/  UTMACMDFLUSH ;  /* 0x00000000000079b7 */ /* 0x0001e20000000000 */
[----:B--2---:R-:W-:-:S04]  /*ea70*/  DEPBAR.LE SB0, 0x1 ;  /* 0x000080400000791a */ /* 0x004fc80000000000 */
.L_x_85:
[----:B------:R-:W-:Y:S05]  /*ea80*/  BSYNC B0 ;  /* 0x0000000000007941 */ /* 0x000fea0003800000 */
.L_x_84:
[----:B------:R-:W-:Y:S06]  /*ea90*/  BAR.SYNC.DEFER_BLOCKING 0x1, 0x80 ;  /* 0x0042000000007b1d */ /* 0x000fec0000010000 */
[----:B------:R-:W-:Y:S05]  /*eaa0*/  @!P0 BRA `(.L_x_86) ;  /* 0x0000000000048947 */ /* 0x000fea0003800000 */
[----:B------:R-:W-:Y:S01]  /*eab0*/  BPT.TRAP 0x1 ;  /* 0x000000040000795c */ /* 0x000fe20000300000 */
.L_x_86:
[----:B------:R-:W-:-:S04]  /*eac0*/  UIADD3 UR9, UR50, 0x344f0, URZ ;  /* 0x000344f032097890 */ /* 0x000fc8000fffe03f */
[----:B------:R-:W-:-:S09]  /*ead0*/  UPRMT UR9, UR56, 0x654, UR9 ;  /* 0x0000065438097896 */ /* 0x000fd20008000009 */
[----:B------:R-:W-:Y:S01]  /*eae0*/  SYNCS.ARRIVE.TRANS64.RED.A1T0 RZ, [UR9], RZ ;  /* 0x000000ffffff79a7 */ /* 0x000fe20008100409 */
[----:B------:R-:W-:Y:S05]  /*eaf0*/  @!P0 BRA `(.L_x_87) ;  /* 0x0000000000048947 */ /* 0x000fea0003800000 */
[----:B------:R-:W-:Y:S01]  /*eb00*/  BPT.TRAP 0x1 ;  /* 0x000000040000795c */ /* 0x000fe20000300000 */
.L_x_87:
[----:B------:R-:W-:-:S04]  /*eb10*/  MOV R20, 0x1 ;  /* 0x0000000100147802 */ /* 0x000fc80000000f00 */
[----:B------:R-:W-:-:S04]  /*eb20*/  SHF.L.U32 R20, R20, 0x1f, RZ ;  /* 0x0000001f14147819 */ /* 0x000fc800000006ff */
[----:B------:R-:W2:Y:S02]  /*eb30*/  SYNCS.PHASECHK.TRANS64.TRYWAIT P3, [UR50+0x344c0], R20 ;  /* 0x0344c014ff0075a7 */ /* 0x000ea40008060172 */
[----:B--2---:R-:W-:Y:S05]  /*eb40*/  @!P3 BRA `(.L_x_88) ;  /* 0x000000b80064b947 */ /* 0x004fea0003800000 */
.L_x_370:
        /* <DEDUP_REMOVED lines=21> */
[----:B-1----:R-:W-:-:S02]  /*eca0*/  HADD2.F32 R14, -RZ, R8.H1_H1 ;  /* 0x30000008ff0e7230 */ /* 0x002fc40000004100 */
[-C--:B--2---:R-:W-:Y:S01]  /*ecb0*/  FMUL R13, R13, R2.reuse ;  /* 0x000000020d0d7220 */ /* 0x084fe20000400000 */
[----:B---3--:R-:W-:Y:S01]  /*ecc0*/  FMUL R15, R12, R2 ;  /* 0x000000020c0f7220 */ /* 0x008fe20000400000 */
[----:B------:R-:W-:-:S03]  /*ecd0*/  HADD2.F32 R12, -RZ, R8.H0_H0 ;  /* 0x20000008ff0c7230 */ /* 0x000fc60000004100 */
[-C--:B------:R-:W-:Y:S01]  /*ece0*/  FFMA R15, R14, R0.reuse, R15 ;  /* 0x000000000e0f7223 */ /* 0x080fe2000000000f */
[--C-:B------:R-:W-:Y:S02]  /*ecf0*/  HADD2.F32 R14, -RZ, R9.reuse.H0_H0 ;  /* 0x20000009ff0e7230 */ /* 0x100fe40000004100 */
[----:B------:R-:W-:Y:S01]  /*ed00*/  FFMA R12, R12, R0, R13 ;  /* 0x000000000c0c7223 */ /* 0x000fe2000000000d */
[-C--:B----4-:R-:W-:Y:S01]  /*ed10*/  FMUL R13, R17, R2.reuse ;  /* 0x00000002110d7220 */ /* 0x090fe20000400000 */
[----:B-----5:R-:W-:Y:S01]  /*ed20*/  FMUL R17, R16, R2 ;  /* 0x0000000210117220 */ /* 0x020fe20000400000 */
[----:B------:R-:W-:Y:S02]  /*ed30*/  HADD2.F32 R16, -RZ, R9.H1_H1 ;  /* 0x30000009ff107230 */ /* 0x000fe40000004100 */
[----:B------:R-:W-:Y:S01]  /*ed40*/  FFMA R13, R14, R0, R13 ;  /* 0x000000000e0d7223 */ /* 0x000fe2000000000d */
[----:B------:R-:W-:Y:S01]  /*ed50*/  F2FP.F16.F32.PACK_AB R12, R15, R12 ;  /* 0x0000000c0f0c723e */ /* 0x000fe200000000ff */
[----:B------:R-:W-:Y:S01]  /*ed60*/  FMUL R15, R32, R2 ;  /* 0x00000002200f7220 */ /* 0x000fe20000400000 */
[----:B------:R-:W-:Y:S01]  /*ed70*/  FFMA R14, R16, R0, R17 ;  /* 0x00000000100e7223 */ /* 0x000fe20000000011 */
[----:B------:R-:W-:-:S02]  /*ed80*/  HADD2.F32 R16, -RZ, R10.H1_H1 ;  /* 0x3000000aff107230 */ /* 0x000fc40000004100 */
[----:B------:R-:W-:Y:S02]  /*ed90*/  FMUL R17, R31, R2 ;  /* 0x000000021f117220 */ /* 0x000fe40000400000 */
[----:B------:R-:W-:Y:S01]  /*eda0*/  F2FP.F16.F32.PACK_AB R13, R14, R13 ;  /* 0x0000000d0e0d723e */ /* 0x000fe200000000ff */
[----:B------:R-:W-:-:S05]  /*edb0*/  HADD2.F32 R14, -RZ, R10.H0_H0 ;  /* 0x2000000aff0e7230 */ /* 0x000fca0000004100 */
[-C--:B------:R-:W-:Y:S01]  /*edc0*/  FFMA R14, R14, R0.reuse, R15 ;  /* 0x000000000e0e7223 */ /* 0x080fe2000000000f */
[----:B------:R-:W-:Y:S01]  /*edd0*/  FFMA R15, R16, R0, R17 ;  /* 0x00000000100f7223 */ /* 0x000fe20000000011 */
[-C--:B------:R-:W-:Y:S01]  /*ede0*/  FMUL R17, R19, R2.reuse ;  /* 0x0000000213117220 */ /* 0x080fe20000400000 */
[-C--:B------:R-:W-:Y:S01]  /*edf0*/  FMUL R19, R18, R2.reuse ;  /* 0x0000000212137220 */ /* 0x080fe20000400000 */
[--C-:B------:R-:W-:Y:S02]  /*ee00*/  HADD2.F32 R16, -RZ, R11.reuse.H0_H0 ;  /* 0x2000000bff107230 */ /* 0x100fe40000004100 */
[----:B------:R-:W-:Y:S02]  /*ee10*/  HADD2.F32 R18, -RZ, R11.H1_H1 ;  /* 0x3000000bff127230 */ /* 0x000fe40000004100 */
[----:B------:R-:W-:Y:S01]  /*ee20*/  FMUL R21, R21, R2 ;  /* 0x0000000215157220 */ /* 0x000fe20000400000 */
[----:B------:R-:W-:Y:S01]  /*ee30*/  F2FP.F16.F32.PACK_AB R14, R15, R14 ;  /* 0x0000000e0f0e723e */ /* 0x000fe200000000ff */
[-C--:B------:R-:W-:Y:S01]  /*ee40*/  FFMA R16, R16, R0.reuse, R17 ;  /* 0x0000000010107223 */ /* 0x080fe20000000011 */
[----:B------:R-:W-:Y:S01]  /*ee50*/  FFMA R17, R18, R0, R19 ;  /* 0x0000000012117223 */ /* 0x000fe20000000013 */
[----:B------:R-:W-:Y:S01]  /*ee60*/  FMUL R19, R24, R2 ;  /* 0x0000000218137220 */ /* 0x000fe20000400000 */
[----:B------:R-:W-:-:S02]  /*ee70*/  HADD2.F32 R18, -RZ, R4.H0_H0 ;  /* 0x20000004ff127230 */ /* 0x000fc40000004100 */
[----:B------:R-:W-:Y:S02]  /*ee80*/  HADD2.F32 R24, -RZ, R4.H1_H1 ;  /* 0x30000004ff187230 */ /* 0x000fe40000004100 */
[----:B------:R-:W-:Y:S01]  /*ee90*/  FMUL R25, R25, R2 ;  /* 0x0000000219197220 */ /* 0x000fe20000400000 */
[----:B------:R-:W-:Y:S01]  /*eea0*/  F2FP.F16.F32.PACK_AB R15, R17, R16 ;  /* 0x00000010110f723e */ /* 0x000fe200000000ff */
[-C--:B------:R-:W-:Y:S01]  /*eeb0*/  FFMA R18, R18, R0.reuse, R19 ;  /* 0x0000000012127223 */ /* 0x080fe20000000013 */
[----:B------:R-:W-:Y:S01]  /*eec0*/  FFMA R19, R24, R0, R21 ;  /* 0x0000000018137223 */ /* 0x000fe20000000015 */
[-C--:B------:R-:W-:Y:S01]  /*eed0*/  FMUL R21, R26, R2.reuse ;  /* 0x000000021a157220 */ /* 0x080fe20000400000 */
[--C-:B------:R-:W-:Y:S02]  /*eee0*/  HADD2.F32 R24, -RZ, R5.reuse.H0_H0 ;  /* 0x20000005ff187230 */ /* 0x100fe40000004100 */
[----:B------:R-:W-:Y:S01]  /*eef0*/  FMUL R27, R27, R2 ;  /* 0x000000021b1b7220 */ /* 0x000fe20000400000 */
[----:B------:R-:W-:Y:S01]  /*ef00*/  HADD2.F32 R26, -RZ, R5.H1_H1 ;  /* 0x30000005ff1a7230 */ /* 0x000fe20000004100 */
[----:B------:R-:W-:Y:S01]  /*ef10*/  F2FP.F16.F32.PACK_AB R16, R19, R18 ;  /* 0x000000121310723e */ /* 0x000fe200000000ff */
[----:B------:R1:W-:Y:S01]  /*ef20*/  STSM.16.MT88.4 [R3+0x30000], R12 ;  /* 0x0300000c03007844 */ /* 0x0003e20000004200 */
[----:B------:R-:W-:-:S02]  /*ef30*/  FFMA R21, R24, R0, R21 ;  /* 0x0000000018157223 */ /* 0x000fc40000000015 */
[----:B------:R-:W-:Y:S01]  /*ef40*/  FFMA R24, R26, R0, R25 ;  /* 0x000000001a187223 */ /* 0x000fe20000000019 */
[-C--:B------:R-:W-:Y:S01]  /*ef50*/  FMUL R25, R28, R2.reuse ;  /* 0x000000021c197220 */ /* 0x080fe20000400000 */
[--C-:B------:R-:W-:Y:S02]  /*ef60*/  HADD2.F32 R26, -RZ, R6.reuse.H0_H0 ;  /* 0x20000006ff1a7230 */ /* 0x100fe40000004100 */
[----:B------:R-:W-:Y:S01]  /*ef70*/  FMUL R29, R29, R2 ;  /* 0x000000021d1d7220 */ /* 0x000fe20000400000 */
[----:B------:R-:W-:Y:S01]  /*ef80*/  HADD2.F32 R28, -RZ, R6.H1_H1 ;  /* 0x30000006ff1c7230 */ /* 0x000fe20000004100 */
[----:B------:R-:W-:Y:S01]  /*ef90*/  F2FP.F16.F32.PACK_AB R17, R24, R21 ;  /* 0x000000151811723e */ /* 0x000fe200000000ff */
[----:B------:R-:W-:-:S03]  /*efa0*/  FFMA R25, R26, R0, R25 ;  /* 0x000000001a197223 */ /* 0x000fc60000000019 */
[----:B------:R-:W-:Y:S01]  /*efb0*/  FFMA R26, R28, R0, R27 ;  /* 0x000000001c1a7223 */ /* 0x000fe2000000001b */
[----:B------:R-:W-:Y:S01]  /*efc0*/  FMUL R27, R30, R2 ;  /* 0x000000021e1b7220 */ /* 0x000fe20000400000 */
[--C-:B------:R-:W-:Y:S02]  /*efd0*/  HADD2.F32 R28, -RZ, R7.reuse.H0_H0 ;  /* 0x20000007ff1c7230 */ /* 0x100fe40000004100 */
[----:B------:R-:W-:Y:S01]  /*efe0*/  HADD2.F32 R30, -RZ, R7.H1_H1 ;  /* 0x30000007ff1e7230 */ /* 0x000fe20000004100 */
[----:B------:R-:W-:Y:S02]  /*eff0*/  F2FP.F16.F32.PACK_AB R18, R26, R25 ;  /* 0x000000191a12723e */ /* 0x000fe400000000ff */
[-C--:B------:R-:W-:Y:S02]  /*f000*/  FFMA R27, R28, R0.reuse, R27 ;  /* 0x000000001c1b7223 */ /* 0x080fe4000000001b */
[----:B------:R-:W-:-:S05]  /*f010*/  FFMA R28, R30, R0, R29 ;  /* 0x000000001e1c7223 */ /* 0x000fca000000001d */
        /* <DEDUP_REMOVED lines=16> */
.L_x_90:
[----:B------:R-:W-:Y:S05]  /*f120*/  BSYNC B0 ;  /* 0x0000000000007941 */ /* 0x000fea0003800000 */
.L_x_89:
[----:B------:R-:W-:Y:S06]  /*f130*/  BAR.SYNC.DEFER_BLOCKING 0x1, 0x80 ;  /* 0x0042000000007b1d */ /* 0x000fec0000010000 */
[----:B------:R-:W-:Y:S05]  /*f140*/  @!P0 BRA `(.L_x_91) ;  /* 0x0000000000048947 */ /* 0x000fea0003800000 */
[----:B------:R-:W-:Y:S01]  /*f150*/  BPT.TRAP 0x1 ;  /* 0x000000040000795c */ /* 0x000fe20000300000 */
.L_x_91:
[----:B------:R-:W-:-:S04]  /*f160*/  UIADD3 UR10, UR50, 0x344f8, URZ ;  /* 0x000344f8320a7890 */ /* 0x000fc8000fffe03f */
[----:B------:R-:W-:-:S09]  /*f170*/  UPRMT UR10, UR56, 0x654, UR10 ;  /* 0x00000654380a7896 */ /* 0x000fd2000800000a */
[----:B------:R-:W-:Y:S01]  /*f180*/  SYNCS.ARRIVE.TRANS64.RED.A1T0 RZ, [UR10], RZ ;  /* 0x000000ffffff79a7 */ /* 0x000fe2000810040a */
[----:B------:R-:W-:Y:S05]  /*f190*/  @!P0 BRA `(.L_x_92) ;  /* 0x0000000000048947 */ /* 0x000fea0003800000 */
[----:B------:R-:W-:Y:S01]  /*f1a0*/  BPT.TRAP 0x1 ;  /* 0x000000040000795c */ /* 0x000fe20000300000 */
.L_x_92:
[----:B------:R-:W2:Y:S02]  /*f1b0*/  SYNCS.PHASECHK.TRANS64.TRYWAIT P3, [UR50+0x344c8], R20 ;  /* 0x0344c814ff0075a7 */ /* 0x000ea40008060172 */
[----:B--2---:R-:W-:Y:S05]  /*f1c0*/  @!P3 BRA `(.L_x_93) ;  /* 0x000000b000dcb947 */ /* 0x004fea0003800000 */
.L_x_371:
[----:B------:R-:W-:Y:S05]  /*f1d0*/  @P1 WARPSYNC.ALL ;  /* 0x0000000000001948 */ /* 0x000fea0003800000 */
[----:B------:R-:W2:Y:S01]  /*f1e0*/  @P1 LDSM.16.MT88.4 R8, [R3+0x31000] ;  /* 0x031000000308183b */ /* 0x000ea20000004200 */
[-C--:B-1----:R-:W-:Y:S01]  /*f1f0*/  FMUL R13, R56, R2.reuse ;  /* 0x00000002380d7220 */ /* 0x082fe20000400000 */
[-C--:B------:R-:W-:Y:S01]  /*f200*/  FMUL R57, R57, R2.reuse ;  /* 0x0000000239397220 */ /* 0x080fe20000400000 */
[-C--:B------:R-:W-:Y:S01]  /*f210*/  FMUL R15, R58, R2.reuse ;  /* 0x000000023a0f7220 */ /* 0x080fe20000400000 */
[----:B------:R-:W1:Y:S01]  /*f220*/  @P1 LDSM.16.MT88.4 R4, [R3+0x31800] ;  /* 0x031800000304183b */ /* 0x000e620000004200 */
[-C--:B------:R-:W-:Y:S01]  /*f230*/  FMUL R59, R59, R2.reuse ;  /* 0x000000023b3b7220 */ /* 0x080fe20000400000 */
        /* <DEDUP_REMOVED lines=12> */
[----:B------:R-:W-:Y:S05]  /*f300*/  WARPSYNC.ALL ;  /* 0x0000000000007948 */ /* 0x000fea0003800000 */
[----:B------:R-:W-:Y:S01]  /*f310*/  BSSY B0, `(.L_x_94) ;  /* 0x0000039000007945 */ /* 0x000fe20003800000 */
[----:B--2---:R-:W-:-:S02]  /*f320*/  HADD2.F32 R12, -RZ, R8.H0_H0 ;  /* 0x20000008ff0c7230 */ /* 0x004fc40000004100 */
[----:B------:R-:W-:Y:S02]  /*f330*/  HADD2.F32 R14, -RZ, R8.H1_H1 ;  /* 0x30000008ff0e7230 */ /* 0x000fe40000004100 */
[--C-:B------:R-:W-:Y:S02]  /*f340*/  HADD2.F32 R16, -RZ, R9.reuse.H0_H0 ;  /* 0x20000009ff107230 */ /* 0x100fe40000004100 */
[-C--:B------:R-:W-:Y:S01]  /*f350*/  FFMA R12, R12, R0.reuse, R13 ;  /* 0x000000000c0c7223 */ /* 0x080fe2000000000d */
[----:B------:R-:W-:Y:S02]  /*f360*/  HADD2.F32 R18, -RZ, R9.H1_H1 ;  /* 0x30000009ff127230 */ /* 0x000fe40000004100 */
[-C--:B------:R-:W-:Y:S01]  /*f370*/  FFMA R13, R14, R0.reuse, R57 ;  /* 0x000000000e0d7223 */ /* 0x080fe20000000039 */
[----:B------:R-:W-:Y:S02]  /*f380*/  HADD2.F32 R24, -RZ, R11.H0_H0 ;  /* 0x2000000bff187230 */ /* 0x000fe40000004100 */
[----:B------:R-:W-:Y:S01]  /*f390*/  FFMA R14, R16, R0, R15 ;  /* 0x00000000100e7223 */ /* 0x000fe2000000000f */
[----:B------:R-:W-:-:S02]  /*f3a0*/  HADD2.F32 R16, -RZ, R10.H0_H0 ;  /* 0x2000000aff107230 */ /* 0x000fc40000004100 */
[-C--:B------:R-:W-:Y:S01]  /*f3b0*/  FFMA R15, R18, R0.reuse, R59 ;  /* 0x00000000120f7223 */ /* 0x080fe2000000003b */
[----:B------:R-:W-:Y:S02]  /*f3c0*/  HADD2.F32 R18, -RZ, R10.H1_H1 ;  /* 0x3000000aff127230 */ /* 0x000fe40000004100 */
[-C--:B------:R-:W-:Y:S01]  /*f3d0*/  FFMA R19, R24, R0.reuse, R19 ;  /* 0x0000000018137223 */ /* 0x080fe20000000013 */
[----:B------:R-:W-:Y:S02]  /*f3e0*/  HADD2.F32 R26, -RZ, R11.H1_H1 ;  /* 0x3000000bff1a7230 */ /* 0x000fe40000004100 */
[-C--:B------:R-:W-:Y:S01]  /*f3f0*/  FFMA R17, R16, R0.reuse, R17 ;  /* 0x0000000010117223 */ /* 0x080fe20000000011 */
[----:B-1----:R-:W-:Y:S02]  /*f400*/  HADD2.F32 R24, -RZ, R4.H0_H0 ;  /* 0x20000004ff187230 */ /* 0x002fe40000004100 */
[----:B------:R-:W-:Y:S01]  /*f410*/  FFMA R16, R18, R0, R61 ;  /* 0x0000000012107223 */ /* 0x000fe2000000003d */
[----:B------:R-:W-:-:S02]  /*f420*/  HADD2.F32 R28, -RZ, R5.H0_H0 ;  /* 0x20000005ff1c7230 */ /* 0x000fc40000004100 */
[-C--:B------:R-:W-:Y:S01]  /*f430*/  FFMA R18, R26, R0.reuse, R63 ;  /* 0x000000001a127223 */ /* 0x080fe2000000003f */
[----:B------:R-:W-:Y:S02]  /*f440*/  HADD2.F32 R26, -RZ, R4.H1_H1 ;  /* 0x30000004ff1a7230 */ /* 0x000fe40000004100 */
        /* <DEDUP_REMOVED lines=10> */
[----:B------:R-:W-:Y:S01]  /*f4f0*/  FFMA R29, R32, R0, R29 ;  /* 0x00000000201d7223 */ /* 0x000fe2000000001d */
[----:B------:R-:W-:Y:S01]  /*f500*/  F2FP.F16.F32.PACK_AB R12, R13, R12 ;  /* 0x0000000c0d0c723e */ /* 0x000fe200000000ff */
[----:B------:R-:W-:Y:S01]  /*f510*/  FFMA R28, R30, R0, R69 ;  /* 0x000000001e1c7223 */ /* 0x000fe20000000045 */
[----:B------:R-:W-:Y:S01]  /*f520*/  F2FP.F16.F32.PACK_AB R13, R15, R14 ;  /* 0x0000000e0f0d723e */ /* 0x000fe200000000ff */
[----:B------:R-:W-:Y:S01]  /*f530*/  FFMA R30, R34, R0, R71 ;  /* 0x00000000221e7223 */ /* 0x000fe20000000047 */
[----:B------:R-:W-:-:S02]  /*f540*/  F2FP.F16.F32.PACK_AB R14, R16, R17 ;  /* 0x00000011100e723e */ /* 0x000fc400000000ff */
[----:B------:R-:W-:Y:S02]  /*f550*/  F2FP.F16.F32.PACK_AB R15, R18, R19 ;  /* 0x00000013120f723e */ /* 0x000fe400000000ff */
[----:B------:R-:W-:Y:S02]  /*f560*/  F2FP.F16.F32.PACK_AB R16, R24, R21 ;  /* 0x000000151810723e */ /* 0x000fe400000000ff */
[----:B------:R-:W-:Y:S01]  /*f570*/  F2FP.F16.F32.PACK_AB R17, R26, R25 ;  /* 0x000000191a11723e */ /* 0x000fe200000000ff */
[----:B------:R1:W-:Y:S01]  /*f580*/  STSM.16.MT88.4 [R3+0x31000], R12 ;  /* 0x0310000c03007844 */ /* 0x0003e20000004200 */
        /* <DEDUP_REMOVED lines=17> */
.L_x_95:
[----:B------:R-:W-:Y:S05]  /*f6a0*/  BSYNC B0 ;  /* 0x0000000000007941 */ /* 0x000fea0003800000 */
.L_x_94:
[----:B------:R-:W-:Y:S06]  /*f6b0*/  BAR.SYNC.DEFER_BLOCKING 0x1, 0x80 ;  /* 0x0042000000007b1d */ /* 0x000fec0000010000 */
[----:B------:R-:W-:Y:S05]  /*f6c0*/  @!P0 BRA `(.L_x_96) ;  /* 0x0000000000048947 */ /* 0x000fea0003800000 */
[----:B------:R-:W-:Y:S01]  /*f6d0*/  BPT.TRAP 0x1 ;  /* 0x000000040000795c */ /* 0x000fe20000300000 */
.L_x_96:
[----:B------:R-:W-:Y:S01]  /*f6e0*/  SYNCS.ARRIVE.TRANS64.RED.A1T0 RZ, [UR7], RZ ;  /* 0x000000ffffff79a7 */ /* 0x000fe20008100407 */
[----:B------:R-:W-:Y:S05]  /*f6f0*/  @!P0 BRA `(.L_x_97) ;  /* 0x0000000000048947 */ /* 0x000fea0003800000 */
[----:B------:R-:W-:Y:S01]  /*f700*/  BPT.TRAP 0x1 ;  /* 0x000000040000795c */ /* 0x000fe20000300000 */
.L_x_97:
[----:B------:R-:W2:Y:S02]  /*f710*/  SYNCS.PHASECHK.TRANS64.TRYWAIT P3, [UR50+0x344d0], R20 ;  /* 0x0344d014ff0075a7 */ /* 0x000ea40008060172 */
[----:B--2---:R-:W-:Y:S05]  /*f720*/  @!P3 BRA `(.L_x_98) ;  /* 0x000000ac009cb947 */ /* 0x004fea0003800000 */
.L_x_372:
        /* <DEDUP_REMOVED lines=21> */
[----:B-1----:R-:W-:-:S02]  /*f880*/  HADD2.F32 R16, -RZ, R9.H0_H0 ;  /* 0x20000009ff107230 */ /* 0x002fc40000004100 */
[----:B------:R-:W-:Y:S02]  /*f890*/  HADD2.F32 R18, -RZ, R9.H1_H1 ;  /* 0x30000009ff127230 */ /* 0x000fe40000004100 */
[-C--:B--2---:R-:W-:Y:S01]  /*f8a0*/  FMUL R13, R13, R2.reuse ;  /* 0x000000020d0d7220 */ /* 0x084fe20000400000 */
[-C--:B---3--:R-:W-:Y:S01]  /*f8b0*/  FMUL R15, R14, R2.reuse ;  /* 0x000000020e0f7220 */ /* 0x088fe20000400000 */
[--C-:B------:R-:W-:Y:S02]  /*f8c0*/  HADD2.F32 R14, -RZ, R8.reuse.H1_H1 ;  /* 0x30000008ff0e7230 */ /* 0x100fe40000004100 */
[----:B----4-:R-:W-:Y:S01]  /*f8d0*/  FMUL R17, R12, R2 ;  /* 0x000000020c117220 */ /* 0x010fe20000400000 */
[----:B------:R-:W-:Y:S02]  /*f8e0*/  HADD2.F32 R12, -RZ, R8.H0_H0 ;  /* 0x20000008ff0c7230 */ /* 0x000fe40000004100 */
[----:B------:R-:W-:Y:S01]  /*f8f0*/  FFMA R15, R14, R0, R15 ;  /* 0x000000000e0f7223 */ /* 0x000fe2000000000f */
[----:B-----5:R-:W-:-:S02]  /*f900*/  FMUL R19, R19, R2 ;  /* 0x0000000213137220 */ /* 0x020fc40000400000 */
[-C--:B------:R-:W-:Y:S01]  /*f910*/  FFMA R12, R12, R0.reuse, R13 ;  /* 0x000000000c0c7223 */ /* 0x080fe2000000000d */
[-C--:B------:R-:W-:Y:S01]  /*f920*/  FFMA R13, R16, R0.reuse, R17 ;  /* 0x00000000100d7223 */ /* 0x080fe20000000011 */
[----:B------:R-:W-:Y:S01]  /*f930*/  FFMA R14, R18, R0, R19 ;  /* 0x00000000120e7223 */ /* 0x000fe20000000013 */
[--C-:B------:R-:W-:Y:S02]  /*f940*/  HADD2.F32 R16, -RZ, R10.reuse.H0_H0 ;  /* 0x2000000aff107230 */ /* 0x100fe40000004100 */
[-C--:B------:R-:W-:Y:S01]  /*f950*/  FMUL R17, R26, R2.reuse ;  /* 0x000000021a117220 */ /* 0x080fe20000400000 */
[----:B------:R-:W-:Y:S02]  /*f960*/  HADD2.F32 R18, -RZ, R10.H1_H1 ;  /* 0x3000000aff127230 */ /* 0x000fe40000004100 */
[----:B------:R-:W-:Y:S01]  /*f970*/  FMUL R19, R24, R2 ;  /* 0x0000000218137220 */ /* 0x000fe20000400000 */
[--C-:B------:R-:W-:Y:S02]  /*f980*/  HADD2.F32 R24, -RZ, R11.reuse.H0_H0 ;  /* 0x2000000bff187230 */ /* 0x100fe40000004100 */
[----:B------:R-:W-:Y:S01]  /*f990*/  FFMA R17, R16, R0, R17 ;  /* 0x0000000010117223 */ /* 0x000fe20000000011 */
[----:B------:R-:W-:-:S02]  /*f9a0*/  HADD2.F32 R26, -RZ, R11.H1_H1 ;  /* 0x3000000bff1a7230 */ /* 0x000fc40000004100 */
[----:B------:R-:W-:Y:S01]  /*f9b0*/  FMUL R21, R21, R2 ;  /* 0x0000000215157220 */ /* 0x000fe20000400000 */
[----:B------:R-:W-:Y:S01]  /*f9c0*/  FFMA R16, R18, R0, R19 ;  /* 0x0000000012107223 */ /* 0x000fe20000000013 */
[----:B------:R-:W-:Y:S01]  /*f9d0*/  F2FP.F16.F32.PACK_AB R13, R14, R13 ;  /* 0x0000000d0e0d723e */ /* 0x000fe200000000ff */
[----:B------:R-:W-:Y:S01]  /*f9e0*/  FMUL R25, R25, R2 ;  /* 0x0000000219197220 */ /* 0x000fe20000400000 */
[----:B------:R-:W-:Y:S01]  /*f9f0*/  FFMA R21, R24, R0, R21 ;  /* 0x0000000018157223 */ /* 0x000fe20000000015 */
[--C-:B------:R-:W-:Y:S01]  /*fa00*/  HADD2.F32 R24, -RZ, R4.reuse.H0_H0 ;  /* 0x20000004ff187230 */ /* 0x100fe20000004100 */
[----:B------:R-:W-:Y:S01]  /*fa10*/  F2FP.F16.F32.PACK_AB R12, R15, R12 ;  /* 0x0000000c0f0c723e */ /* 0x000fe200000000ff */
[----:B------:R-:W-:Y:S01]  /*fa20*/  FFMA R18, R26, R0, R25 ;  /* 0x000000001a127223 */ /* 0x000fe20000000019 */
[-C--:B------:R-:W-:Y:S01]  /*fa30*/  FMUL R19, R30, R2.reuse ;  /* 0x000000021e137220 */ /* 0x080fe20000400000 */
[----:B------:R-:W-:Y:S01]  /*fa40*/  HADD2.F32 R26, -RZ, R4.H1_H1 ;  /* 0x30000004ff1a7230 */ /* 0x000fe20000004100 */
[----:B------:R-:W-:Y:S01]  /*fa50*/  F2FP.F16.F32.PACK_AB R14, R16, R17 ;  /* 0x00000011100e723e */ /* 0x000fe200000000ff */
[----:B------:R-:W-:Y:S01]  /*fa60*/  FMUL R25, R28, R2 ;  /* 0x000000021c197220 */ /* 0x000fe20000400000 */
[----:B------:R-:W-:-:S02]  /*fa70*/  HADD2.F32 R28, -RZ, R5.H0_H0 ;  /* 0x20000005ff1c7230 */ /* 0x000fc40000004100 */
[----:B------:R-:W-:Y:S01]  /*fa80*/  FFMA R19, R24, R0, R19 ;  /* 0x0000000018137223 */ /* 0x000fe20000000013 */
[----:B------:R-:W-:Y:S02]  /*fa90*/  HADD2.F32 R30, -RZ, R5.H1_H1 ;  /* 0x30000005ff1e7230 */ /* 0x000fe40000004100 */
[----:B------:R-:W-:Y:S01]  /*faa0*/  FMUL R27, R27, R2 ;  /* 0x000000021b1b7220 */ /* 0x000fe20000400000 */
[----:B------:R-:W-:Y:S01]  /*fab0*/  FFMA R24, R26, R0, R25 ;  /* 0x000000001a187223 */ /* 0x000fe20000000019 */
[----:B------:R-:W-:Y:S01]  /*fac0*/  F2FP.F16.F32.PACK_AB R15, R18, R21 ;  /* 0x00000015120f723e */ /* 0x000fe200000000ff */
[----:B------:R-:W-:Y:S01]  /*fad0*/  FMUL R29, R29, R2 ;  /* 0x000000021d1d7220 */ /* 0x000fe20000400000 */
[-C--:B------:R-:W-:Y:S01]  /*fae0*/  FFMA R27, R28, R0.reuse, R27 ;  /* 0x000000001c1b7223 */ /* 0x080fe2000000001b */
[--C-:B------:R-:W-:Y:S01]  /*faf0*/  HADD2.F32 R28, -RZ, R6.reuse.H0_H0 ;  /* 0x20000006ff1c7230 */ /* 0x100fe20000004100 */
[----:B------:R-:W-:Y:S01]  /*fb00*/  F2FP.F16.F32.PACK_AB R16, R24, R19 ;  /* 0x000000131810723e */ /* 0x000fe200000000ff */
[----:B------:R-:W-:Y:S01]  /*fb10*/  FFMA R26, R30, R0, R29 ;  /* 0x000000001e1a7223 */ /* 0x000fe2000000001d */
[-C--:B------:R-:W-:Y:S01]  /*fb20*/  FMUL R25, R34, R2.reuse ;  /* 0x0000000222197220 */ /* 0x080fe20000400000 */
[----:B------:R-:W-:Y:S01]  /*fb30*/  HADD2.F32 R30, -RZ, R6.H1_H1 ;  /* 0x30000006ff1e7230 */ /* 0x000fe20000004100 */
[----:B------:R1:W-:Y:S01]  /*fb40*/  STSM.16.MT88.4 [R3+0x32000], R12 ;  /* 0x0320000c03007844 */ /* 0x0003e20000004200 */
        /* <DEDUP_REMOVED lines=8> */
[-C--:B------:R-:W-:Y:S02]  /*fbd0*/  FFMA R31, R32, R0.reuse, R31 ;  /* 0x00000000201f7223 */ /* 0x080fe4000000001f */
[----:B------:R-:W-:Y:S01]  /*fbe0*/  F2FP.F16.F32.PACK_AB R18, R28, R25 ;  /* 0x000000191c12723e */ /* 0x000fe200000000ff */
        /* <DEDUP_REMOVED lines=17> */
.L_x_100:
[----:B------:R-:W-:Y:S05]  /*fd00*/  BSYNC B0 ;  /* 0x0000000000007941 */ /* 0x000fea0003800000 */
.L_x_99:
[----:B------:R-:W-:Y:S06]  /*fd10*/  BAR.SYNC.DEFER_BLOCKING 0x1, 0x80 ;  /* 0x0042000000007b1d */ /* 0x000fec0000010000 */
[----:B------:R-:W-:Y:S05]  /*fd20*/  @!P0 BRA `(.L_x_101) ;  /* 0x0000000000048947 */ /* 0x000fea0003800000 */
[----:B------:R-:W-:Y:S01]  /*fd30*/  BPT.TRAP 0x1 ;  /* 0x000000040000795c */ /* 0x000fe20000300000 */
.L_x_101:
[----:B------:R-:W-:Y:S01]  /*fd40*/  SYNCS.ARRIVE.TRANS64.RED.A1T0 RZ, [UR8], RZ ;  /* 0x000000ffffff79a7 */ /* 0x000fe20008100408 */
[----:B------:R-:W-:Y:S05]  /*fd50*/  @!P0 BRA `(.L_x_102) ;  /* 0x0000000000048947 */ /* 0x000fea0003800000 */
[----:B------:R-:W-:Y:S01]  /*fd60*/  BPT.TRAP 0x1 ;  /* 0x000000040000795c */ /* 0x000fe20000300000 */
.L_x_102:
[----:B------:R-:W2:Y:S02]  /*fd70*/  SYNCS.PHASECHK.TRANS64.TRYWAIT P3, [UR50+0x344d8], R20 ;  /* 0x0344d814ff0075a7 */ /* 0x000ea40008060172 */
[----:B--2---:R-:W-:Y:S05]  /*fd80*/  @!P3 BRA `(.L_x_103) ;  /* 0x000000a8001cb947 */ /* 0x004fea0003800000 */
.L_x_373:
        /* <DEDUP_REMOVED lines=29> */
[----:B------:R-:W-:Y:S01]  /*ff60*/  FFMA R14, R18, R0, R75 ;  /* 0x00000000120e7223 */ /* 0x000fe2000000004b */
[----:B------:R-:W-:Y:S01]  /*ff70*/  FMUL R15, R76, R2 ;  /* 0x000000024c0f7220 */ /* 0x000fe20000400000 */
        /* <DEDUP_REMOVED lines=20> */
[----:B------:R-:W-:Y:S01]  /*100c0*/  F2FP.F16.F32.PACK_AB R13, R14, R13 ;  /* 0x0000000d0e0d723e */ /* 0x000fe200000000ff */
[-C--:B------:R-:W-:Y:S01]  /*100d0*/  FFMA R28, R30, R0.reuse, R85 ;  /* 0x000000001e1c7223 */ /* 0x080fe20000000055 */
        /* <DEDUP_REMOVED lines=24> */
.L_x_105:
[----:B------:R-:W-:Y:S05]  /*10260*/  BSYNC B0 ;  /* 0x0000000000007941 */ /* 0x000fea0003800000 */
.L_x_104:
[----:B------:R-:W-:Y:S06]  /*10270*/  BAR.SYNC.DEFER_BLOCKING 0x1, 0x80 ;  /* 0x0042000000007b1d */ /* 0x000fec0000010000 */
[----:B------:R-:W-:Y:S05]  /*10280*/  @!P0 BRA `(.L_x_106) ;  /* 0x0000000000048947 */ /* 0x000fea0003800000 */
[----:B------:R-:W-:Y:S01]  /*10290*/  BPT.TRAP 0x1 ;  /* 0x000000040000795c */ /* 0x000fe20000300000 */
.L_x_106:
[----:B------:R-:W-:Y:S01]  /*102a0*/  SYNCS.ARRIVE.TRANS64.RED.A1T0 RZ, [UR9], RZ ;  /* 0x000000ffffff79a7 */ /* 0x000fe20008100409 */
[----:B------:R-:W-:Y:S05]  /*102b0*/  @!P0 BRA `(.L_x_107) ;  /* 0x0000000000048947 */ /* 0x000fea0003800000 */
[----:B------:R-:W-:Y:S01]  /*102c0*/  BPT.TRAP 0x1 ;  /* 0x000000040000795c */ /* 0x000fe20000300000 */
.L_x_107:
[----:B------:R-:W2:Y:S02]  /*102d0*/  SYNCS.PHASECHK.TRANS64.TRYWAIT P3, [UR50+0x344c0], R159 ;  /* 0x0344c09fff0075a7 */ /* 0x000ea40008060172 */
[----:B--2---:R-:W-:Y:S05]  /*102e0*/  @!P3 BRA `(.L_x_108) ;  /* 0x000000a000dcb947 */ /* 0x004fea0003800000 */
.L_x_374:
        /* <DEDUP_REMOVED lines=93> */
.L_x_110:
[----:B------:R-:W-:Y:S05]  /*108c0*/  BSYNC B0 ;  /* 0x0000000000007941 */ /* 0x000fea0003800000 */
.L_x_109:
[----:B------:R-:W-:Y:S06]  /*108d0*/  BAR.SYNC.DEFER_BLOCKING 0x1, 0x80 ;  /* 0x0042000000007b1d */ /* 0x000fec0000010000 */
[----:B------:R-:W-:Y:S05]  /*108e0*/  @!P0 BRA `(.L_x_111) ;  /* 0x0000000000048947 */ /* 0x000fea0003800000 */
[----:B------:R-:W-:Y:S01]  /*108f0*/  BPT.TRAP 0x1 ;  /* 0x000000040000795c */ /* 0x000fe20000300000 */
.L_x_111:
[----:B------:R-:W-:Y:S01]  /*10900*/  SYNCS.ARRIVE.TRANS64.RED.A1T0 RZ, [UR10], RZ ;  /* 0x000000ffffff79a7 */ /* 0x000fe2000810040a */
[----:B------:R-:W-:Y:S05]  /*10910*/  @!P0 BRA `(.L_x_112) ;  /* 0x0000000000048947 */ /* 0x000fea0003800000 */
[----:B------:R-:W-:Y:S01]  /*10920*/  BPT.TRAP 0x1 ;  /* 0x000000040000795c */ /* 0x000fe20000300000 */
.L_x_112:
[----:B------:R-:W2:Y:S02]  /*10930*/  SYNCS.PHASECHK.TRANS64.TRYWAIT P3, [UR50+0x344c8], R159 ;  /* 0x0344c89fff0075a7 */ /* 0x000ea40008060172 */
[----:B--2---:R-:W-:Y:S05]  /*10940*/  @!P3 BRA `(.L_x_113) ;  /* 0x0000009c005cb947 */ /* 0x004fea0003800000 */
.L_x_375:
        /* <DEDUP_REMOVED lines=58> */
[----:B------:R-:W-:Y:S02]  /*10cf0*/  F2FP.F16.F32.PACK_AB R26, R28, R27 ;  /* 0x0000001b1c1a723e */ /* 0x000fe400000000ff */
[----:B------:R-:W-:Y:S01]  /*10d00*/  F2FP.F16.F32.PACK_AB R24, R24, R21 ;  /* 0x000000151818723e */ /* 0x000fe200000000ff */
[----:B------:R1:W-:Y:S01]  /*10d10*/  STSM.16.MT88.4 [R3+0x31000], R12 ;  /* 0x0310000c03007844 */ /* 0x0003e20000004200 */
        /* <DEDUP_REMOVED lines=16> */
.L_x_115:
[----:B------:R-:W-:Y:S05]  /*10e20*/  BSYNC B0 ;  /* 0x0000000000007941 */ /* 0x000fea0003800000 */
.L_x_114:
[----:B------:R-:W-:Y:S06]  /*10e30*/  BAR.SYNC.DEFER_BLOCKING 0x1, 0x80 ;  /* 0x0042000000007b1d */ /* 0x000fec0000010000 */
[----:B------:R-:W-:Y:S05]  /*10e40*/  @!P0 BRA `(.L_x_116) ;  /* 0x0000000000048947 */ /* 0x000fea0003800000 */
[----:B------:R-:W-:Y:S01]  /*10e50*/  BPT.TRAP 0x1 ;  /* 0x000000040000795c */ /* 0x000fe20000300000 */
.L_x_116:
[----:B------:R-:W-:Y:S01]  /*10e60*/  SYNCS.ARRIVE.TRANS64.RED.A1T0 RZ, [UR7], RZ ;  /* 0x000000ffffff79a7 */ /* 0x000fe20008100407 */
[----:B------:R-:W-:Y:S05]  /*10e70*/  @!P0 BRA `(.L_x_117) ;  /* 0x0000000000048947 */ /* 0x000fea0003800000 */
[----:B------:R-:W-:Y:S01]  /*10e80*/  BPT.TRAP 0x1 ;  /* 0x000000040000795c */ /* 0x000fe20000300000 */
.L_x_117:
[----:B------:R-:W2:Y:S02]  /*10e90*/  SYNCS.PHASECHK.TRANS64.TRYWAIT P3, [UR50+0x344d0], R159 ;  /* 0x0344d09fff0075a7 */ /* 0x000ea40008060172 */
[----:B--2---:R-:W-:Y:S05]  /*10ea0*/  @!P3 BRA `(.L_x_118) ;  /* 0x00000098001cb947 */ /* 0x004fea0003800000 */
.L_x_376:
        /* <DEDUP_REMOVED lines=26> */
[-C--:B----4-:R-:W-:Y:S01]  /*11050*/  FMUL R17, R12, R2.reuse ;  /* 0x000000020c117220 */ /* 0x090fe20000400000 */
[----:B------:R-:W-:Y:S02]  /*11060*/  HADD2.F32 R12, -RZ, R8.H0_H0 ;  /* 0x20000008ff0c7230 */ /* 0x000fe40000004100 */
[----:B-----5:R-:W-:Y:S01]  /*11070*/  FMUL R19, R19, R2 ;  /* 0x0000000213137220 */ /* 0x020fe20000400000 */
[----:B------:R-:W-:-:S02]  /*11080*/  FFMA R17, R16, R0, R17 ;  /* 0x0000000010117223 */ /* 0x000fc40000000011 */
        /* <DEDUP_REMOVED lines=63> */
.L_x_120:
[----:B------:R-:W-:Y:S05]  /*11480*/  BSYNC B0 ;  /* 0x0000000000007941 */ /* 0x000fea0003800000 */
.L_x_119:
[----:B------:R-:W-:Y:S06]  /*11490*/  BAR.SYNC.DEFER_BLOCKING 0x1, 0x80 ;  /* 0x0042000000007b1d */ /* 0x000fec0000010000 */
[----:B------:R-:W-:Y:S05]  /*114a0*/  @!P0 BRA `(.L_x_121) ;  /* 0x0000000000048947 */ /* 0x000fea0003800000 */
[----:B------:R-:W-:Y:S01]  /*114b0*/  BPT.TRAP 0x1 ;  /* 0x000000040000795c */ /* 0x000fe20000300000 */
.L_x_121:
[----:B------:R-:W-:Y:S01]  /*114c0*/  SYNCS.ARRIVE.TRANS64.RED.A1T0 RZ, [UR8], RZ ;  /* 0x000000ffffff79a7 */ /* 0x000fe20008100408 */
[----:B------:R-:W-:Y:S05]  /*114d0*/  @!P0 BRA `(.L_x_122) ;  /* 0x0000000000048947 */ /* 0x000fea0003800000 */
[----:B------:R-:W-:Y:S01]  /*114e0*/  BPT.TRAP 0x1 ;  /* 0x000000040000795c */ /* 0x000fe20000300000 */
.L_x_122:
[----:B------:R-:W2:Y:S02]  /*114f0*/  SYNCS.PHASECHK.TRANS64.TRYWAIT P3, [UR50+0x344d8], R159 ;  /* 0x0344d89fff0075a7 */ /* 0x000ea40008060172 */
[----:B--2---:R-:W-:Y:S05]  /*11500*/  @!P3 BRA `(.L_x_123) ;  /* 0x00000090009cb947 */ /* 0x004fea0003800000 */
.L_x_377:
        /* <DEDUP_REMOVED lines=77> */
.L_x_125:
[----:B------:R-:W-:Y:S05]  /*119e0*/  BSYNC B0 ;  /* 0x0000000000007941 */ /* 0x000fea0003800000 */
.L_x_124:
[----:B------:R-:W-:Y:S06]  /*119f0*/  BAR.SYNC.DEFER_BLOCKING 0x1, 0x80 ;  /* 0x0042000000007b1d */ /* 0x000fec0000010000 */
[----:B------:R-:W-:Y:S05]  /*11a00*/  @!P0 BRA `(.L_x_126) ;  /* 0x0000000000048947 */ /* 0x000fea0003800000 */
[----:B------:R-:W-:Y:S01]  /*11a10*/  BPT.TRAP 0x1 ;  /* 0x000000040000795c */ /* 0x000fe20000300000 */
.L_x_126:
[----:B------:R-:W-:Y:S01]  /*11a20*/  SYNCS.ARRIVE.TRANS64.RED.A1T0 RZ, [UR9], RZ ;  /* 0x000000ffffff79a7 */ /* 0x000fe20008100409 */
[----:B------:R-:W-:Y:S05]  /*11a30*/  @!P0 BRA `(.L_x_127) ;  /* 0x0000000000048947 */ /* 0x000fea0003800000 */
[----:B------:R-:W-:Y:S01]  /*11a40*/  BPT.TRAP 0x1 ;  /* 0x000000040000795c */ /* 0x000fe20000300000 */
.L_x_127:
[----:B------:R-:W2:Y:S02]  /*11a50*/  SYNCS.PHASECHK.TRANS64.TRYWAIT P3, [UR50+0x344c0], R20 ;  /* 0x0344c014ff0075a7 */ /* 0x000ea40008060172 */
[----:B--2---:R-:W-:Y:S05]  /*11a60*/  @!P3 BRA `(.L_x_128) ;  /* 0x0000008c005cb947 */ /* 0x004fea0003800000 */
.L_x_378:
        /* <DEDUP_REMOVED lines=93> */
.L_x_130:
[----:B------:R-:W-:Y:S05]  /*12040*/  BSYNC B0 ;  /* 0x0000000000007941 */ /* 0x000fea0003800000 */
.L_x_129:
[----:B------:R-:W-:Y:S06]  /*12050*/  BAR.SYNC.DEFER_BLOCKING 0x1, 0x80 ;  /* 0x0042000000007b1d */ /* 0x000fec0000010000 */
[----:B------:R-:W-:Y:S05]  /*12060*/  @!P0 BRA `(.L_x_131) ;  /* 0x0000000000048947 */ /* 0x000fea0003800000 */
[----:B------:R-:W-:Y:S01]  /*12070*/  BPT.TRAP 0x1 ;  /* 0x000000040000795c */ /* 0x000fe20000300000 */
.L_x_131:
[----:B------:R-:W-:Y:S01]  /*12080*/  SYNCS.ARRIVE.TRANS64.RED.A1T0 RZ, [UR10], RZ ;  /* 0x000000ffffff79a7 */ /* 0x000fe2000810040a */
[----:B------:R-:W-:Y:S05]  /*12090*/  @!P0 BRA `(.L_x_132) ;  /* 0x0000000000048947 */ /* 0x000fea0003800000 */
[----:B------:R-:W-:Y:S01]  /*120a0*/  BPT.TRAP 0x1 ;  /* 0x000000040000795c */ /* 0x000fe20000300000 */
.L_x_132:
[----:B------:R-:W2:Y:S02]  /*120b0*/  SYNCS.PHASECHK.TRANS64.TRYWAIT P3, [UR50+0x344c8], R20 ;  /* 0x0344c814ff0075a7 */ /* 0x000ea40008060172 */
[----:B--2---:R-:W-:Y:S05]  /*120c0*/  @!P3 BRA `(.L_x_133) ;  /* 0x0000008400dcb947 */ /* 0x004fea0003800000 */
.L_x_379:
        /* <DEDUP_REMOVED lines=77> */
.L_x_135:
[----:B------:R-:W-:Y:S05]  /*125a0*/  BSYNC B0 ;  /* 0x0000000000007941 */ /* 0x000fea0003800000 */
.L_x_134:
[----:B------:R-:W-:Y:S06]  /*125b0*/  BAR.SYNC.DEFER_BLOCKING 0x1, 0x80 ;  /* 0x0042000000007b1d */ /* 0x000fec0000010000 */
[----:B------:R-:W-:Y:S05]  /*125c0*/  @!P0 BRA `(.L_x_136) ;  /* 0x0000000000048947 */ /* 0x000fea0003800000 */
[----:B------:R-:W-:Y:S01]  /*125d0*/  BPT.TRAP 0x1 ;  /* 0x000000040000795c */ /* 0x000fe20000300000 */
.L_x_136:
[----:B------:R-:W-:Y:S01]  /*125e0*/  SYNCS.ARRIVE.TRANS64.RED.A1T0 RZ, [UR7], RZ ;  /* 0x000000ffffff79a7 */ /* 0x000fe20008100407 */
[----:B------:R-:W-:Y:S05]  /*125f0*/  @!P0 BRA `(.L_x_137) ;  /* 0x0000000000048947 */ /* 0x000fea0003800000 */
[----:B------:R-:W-:Y:S01]  /*12600*/  BPT.TRAP 0x1 ;  /* 0x000000040000795c */ /* 0x000fe20000300000 */
.L_x_137:
[----:B------:R-:W2:Y:S02]  /*12610*/  SYNCS.PHASECHK.TRANS64.TRYWAIT P3, [UR50+0x344d0], R20 ;  /* 0x0344d014ff0075a7 */ /* 0x000ea40008060172 */
[----:B--2---:R-:W-:Y:S05]  /*12620*/  @!P3 BRA `(.L_x_138) ;  /* 0x00000080009cb947 */ /* 0x004fea0003800000 */
.L_x_380:
        /* <DEDUP_REMOVED lines=17> */
[----:B------:R-:W-:Y:S04]  /*12740*/  @P1 LDSM.16.MT88.4 R8, [R3+0x32000] ;  /* 0x032000000308183b */ /* 0x000fe80000004200 */
[----:B------:R-:W1:Y:S01]  /*12750*/  @P1 LDSM.16.MT88.4 R4, [R3+0x32800] ;  /* 0x032800000304183b */ /* 0x000e620000004200 */
[----:B------:R-:W-:Y:S05]  /*12760*/  WARPSYNC.ALL ;  /* 0x0000000000007948 */ /* 0x000fea0003800000 */
[----:B------:R-:W-:Y:S01]  /*12770*/  BSSY B0, `(.L_x_139) ;  /* 0x0000049000007945 */ /* 0x000fe20003800000 */
[----:B-1----:R-:W-:-:S02]  /*12780*/  HADD2.F32 R32, -RZ, R7.H0_H0 ;  /* 0x20000007ff207230 */ /* 0x002fc40000004100 */
[----:B------:R-:W-:Y:S02]  /*12790*/  HADD2.F32 R34, -RZ, R7.H1_H1 ;  /* 0x30000007ff227230 */ /* 0x000fe40000004100 */
[-C--:B--2---:R-:W-:Y:S01]  /*127a0*/  FMUL R13, R13, R2.reuse ;  /* 0x000000020d0d7220 */ /* 0x084fe20000400000 */
[-C--:B---3--:R-:W-:Y:S01]  /*127b0*/  FMUL R15, R15, R2.reuse ;  /* 0x000000020f0f7220 */ /* 0x088fe20000400000 */
[-C--:B----4-:R-:W-:Y:S01]  /*127c0*/  FMUL R17, R17, R2.reuse ;  /* 0x0000000211117220 */ /* 0x090fe20000400000 */
[-C--:B-----5:R-:W-:Y:S01]  /*127d0*/  FMUL R19, R19, R2.reuse ;  /* 0x0000000213137220 */ /* 0x0a0fe20000400000 */
[-C--:B------:R-:W-:Y:S01]  /*127e0*/  FMUL R21, R21, R2.reuse ;  /* 0x0000000215157220 */ /* 0x080fe20000400000 */
[-C--:B------:R-:W-:Y:S01]  /*127f0*/  FMUL R25, R25, R2.reuse ;  /* 0x0000000219197220 */ /* 0x080fe20000400000 */
[-C--:B------:R-:W-:Y:S01]  /*12800*/  FMUL R27, R27, R2.reuse ;  /* 0x000000021b1b7220 */ /* 0x080fe20000400000 */
[-C--:B------:R-:W-:Y:S01]  /*12810*/  FMUL R29, R29, R2.reuse ;  /* 0x000000021d1d7220 */ /* 0x080fe20000400000 */
[----:B------:R-:W-:Y:S01]  /*12820*/  FMUL R31, R30, R2 ;  /* 0x000000021e1f7220 */ /* 0x000fe20000400000 */
[----:B------:R-:W-:-:S02]  /*12830*/  HADD2.F32 R30, -RZ, R5.H0_H0 ;  /* 0x20000005ff1e7230 */ /* 0x000fc40000004100 */
[-C--:B------:R-:W-:Y:S01]  /*12840*/  FMUL R33, R28, R2.reuse ;  /* 0x000000021c217220 */ /* 0x080fe20000400000 */
[--C-:B------:R-:W-:Y:S02]  /*12850*/  HADD2.F32 R28, -RZ, R4.reuse.H1_H1 ;  /* 0x30000004ff1c7230 */ /* 0x100fe40000004100 */
[-C--:B------:R-:W-:Y:S01]  /*12860*/  FMUL R35, R26, R2.reuse ;  /* 0x000000021a237220 */ /* 0x080fe20000400000 */
[----:B------:R-:W-:Y:S02]  /*12870*/  HADD2.F32 R26, -RZ, R4.H0_H0 ;  /* 0x20000004ff1a7230 */ /* 0x000fe40000004100 */
[----:B------:R-:W-:Y:S01]  /*12880*/  FMUL R37, R12, R2 ;  /* 0x000000020c257220 */ /* 0x000fe20000400000 */
[----:B------:R-:W-:Y:S02]  /*12890*/  HADD2.F32 R12, -RZ, R8.H0_H0 ;  /* 0x20000008ff0c7230 */ /* 0x000fe40000004100 */
[-C--:B------:R-:W-:Y:S01]  /*128a0*/  FFMA R31, R26, R0.reuse, R31 ;  /* 0x000000001a1f7223 */ /* 0x080fe2000000001f */
[----:B------:R-:W-:Y:S01]  /*128b0*/  FFMA R35, R30, R0, R35 ;  /* 0x000000001e237223 */ /* 0x000fe20000000023 */
[----:B------:R-:W-:Y:S01]  /*128c0*/  FMUL R39, R24, R2 ;  /* 0x0000000218277220 */ /* 0x000fe20000400000 */
[----:B------:R-:W-:-:S02]  /*128d0*/  HADD2.F32 R24, -RZ, R10.H1_H1 ;  /* 0x3000000aff187230 */ /* 0x000fc40000004100 */
[----:B------:R-:W-:Y:S01]  /*128e0*/  FFMA R13, R12, R0, R13 ;  /* 0x000000000c0d7223 */ /* 0x000fe2000000000d */
[----:B------:R-:W-:Y:S02]  /*128f0*/  HADD2.F32 R12, -RZ, R8.H1_H1 ;  /* 0x30000008ff0c7230 */ /* 0x000fe40000004100 */
[-C--:B------:R-:W-:Y:S01]  /*12900*/  FMUL R41, R18, R2.reuse ;  /* 0x0000000212297220 */ /* 0x080fe20000400000 */
[----:B------:R-:W-:Y:S02]  /*12910*/  HADD2.F32 R18, -RZ, R10.H0_H0 ;  /* 0x2000000aff127230 */ /* 0x000fe40000004100 */
[----:B------:R-:W-:Y:S02]  /*12920*/  HADD2.F32 R26, -RZ, R5.H1_H1 ;  /* 0x30000005ff1a7230 */ /* 0x000fe40000004100 */
[----:B------:R-:W-:Y:S01]  /*12930*/  FMUL R43, R16, R2 ;  /* 0x00000002102b7220 */ /* 0x000fe20000400000 */
[----:B------:R-:W-:Y:S02]  /*12940*/  HADD2.F32 R16, -RZ, R9.H1_H1 ;  /* 0x30000009ff107230 */ /* 0x000fe40000004100 */
[----:B------:R-:W-:Y:S01]  /*12950*/  FFMA R21, R18, R0, R21 ;  /* 0x0000000012157223 */ /* 0x000fe20000000015 */
[----:B------:R-:W-:-:S02]  /*12960*/  HADD2.F32 R18, -RZ, R11.H0_H0 ;  /* 0x2000000bff127230 */ /* 0x000fc40000004100 */
[----:B------:R-:W-:Y:S01]  /*12970*/  FMUL R45, R14, R2 ;  /* 0x000000020e2d7220 */ /* 0x000fe20000400000 */
[----:B------:R-:W-:Y:S02]  /*12980*/  HADD2.F32 R14, -RZ, R9.H0_H0 ;  /* 0x20000009ff0e7230 */ /* 0x000fe40000004100 */
[-C--:B------:R-:W-:Y:S01]  /*12990*/  FFMA R12, R12, R0.reuse, R15 ;  /* 0x000000000c0c7223 */ /* 0x080fe2000000000f */
[----:B------:R-:W-:Y:S02]  /*129a0*/  HADD2.F32 R30, -RZ, R6.H1_H1 ;  /* 0x30000006ff1e7230 */ /* 0x000fe40000004100 */
[-C--:B------:R-:W-:Y:S01]  /*129b0*/  FFMA R27, R18, R0.reuse, R27 ;  /* 0x00000000121b7223 */ /* 0x080fe2000000001b */
[-C--:B------:R-:W-:Y:S01]  /*129c0*/  FFMA R26, R26, R0.reuse, R37 ;  /* 0x000000001a1a7223 */ /* 0x080fe20000000025 */
[-C--:B------:R-:W-:Y:S01]  /*129d0*/  FFMA R17, R14, R0.reuse, R17 ;  /* 0x000000000e117223 */ /* 0x080fe20000000011 */
[-C--:B------:R-:W-:Y:S01]  /*129e0*/  FFMA R14, R16, R0.reuse, R19 ;  /* 0x00000000100e7223 */ /* 0x080fe20000000013 */
[----:B------:R-:W-:Y:S01]  /*129f0*/  FFMA R16, R24, R0, R25 ;  /* 0x0000000018107223 */ /* 0x000fe20000000019 */
[----:B------:R-:W-:-:S02]  /*12a00*/  HADD2.F32 R24, -RZ, R11.H1_H1 ;  /* 0x3000000bff187230 */ /* 0x000fc40000004100 */
[-C--:B------:R-:W-:Y:S01]  /*12a10*/  FFMA R43, R32, R0.reuse, R43 ;  /* 0x00000000202b7223 */ /* 0x080fe2000000002b */
[----:B------:R-:W-:Y:S02]  /*12a20*/  F2FP.F16.F32.PACK_AB R12, R12, R13 ;  /* 0x0000000d0c0c723e */ /* 0x000fe400000000ff */
[----:B------:R-:W-:Y:S01]  /*12a30*/  F2FP.F16.F32.PACK_AB R13, R14, R17 ;  /* 0x000000110e0d723e */ /* 0x000fe200000000ff */
[-C--:B------:R-:W-:Y:S01]  /*12a40*/  FFMA R18, R24, R0.reuse, R29 ;  /* 0x0000000018127223 */ /* 0x080fe2000000001d */
[-C--:B------:R-:W-:Y:S01]  /*12a50*/  FFMA R24, R28, R0.reuse, R33 ;  /* 0x000000001c187223 */ /* 0x080fe20000000021 */
[----:B------:R-:W-:Y:S01]  /*12a60*/  HADD2.F32 R28, -RZ, R6.H0_H0 ;  /* 0x20000006ff1c7230 */ /* 0x000fe20000004100 */
[----:B------:R-:W-:Y:S02]  /*12a70*/  F2FP.F16.F32.PACK_AB R14, R16, R21 ;  /* 0x00000015100e723e */ /* 0x000fe400000000ff */
[----:B------:R-:W-:Y:S02]  /*12a80*/  F2FP.F16.F32.PACK_AB R15, R18, R27 ;  /* 0x0000001b120f723e */ /* 0x000fe400000000ff */
[-C--:B------:R-:W-:Y:S01]  /*12a90*/  FFMA R39, R28, R0.reuse, R39 ;  /* 0x000000001c277223 */ /* 0x080fe20000000027 */
[-C--:B------:R-:W-:Y:S01]  /*12aa0*/  FFMA R28, R30, R0.reuse, R41 ;  /* 0x000000001e1c7223 */ /* 0x080fe20000000029 */
[----:B------:R-:W-:Y:S01]  /*12ab0*/  FFMA R30, R34, R0, R45 ;  /* 0x00000000221e7223 */ /* 0x000fe2000000002d */
[----:B------:R-:W-:Y:S01]  /*12ac0*/  F2FP.F16.F32.PACK_AB R25, R26, R35 ;  /* 0x000000231a19723e */ /* 0x000fe200000000ff */
[----:B------:R1:W-:Y:S01]  /*12ad0*/  STSM.16.MT88.4 [R3+0x32000], R12 ;  /* 0x0320000c03007844 */ /* 0x0003e20000004200 */
        /* <DEDUP_REMOVED lines=18> */
.L_x_140:
[----:B------:R-:W-:Y:S05]  /*12c00*/  BSYNC B0 ;  /* 0x0000000000007941 */ /* 0x000fea0003800000 */
.L_x_139:
[----:B------:R-:W-:Y:S06]  /*12c10*/  BAR.SYNC.DEFER_BLOCKING 0x1, 0x80 ;  /* 0x0042000000007b1d */ /* 0x000fec0000010000 */
[----:B------:R-:W-:Y:S05]  /*12c20*/  @!P0 BRA `(.L_x_141) ;  /* 0x0000000000048947 */ /* 0x000fea0003800000 */
[----:B------:R-:W-:Y:S01]  /*12c30*/  BPT.TRAP 0x1 ;  /* 0x000000040000795c */ /* 0x000fe20000300000 */
.L_x_141:
[----:B------:R-:W-:Y:S01]  /*12c40*/  SYNCS.ARRIVE.TRANS64.RED.A1T0 RZ, [UR8], RZ ;  /* 0x000000ffffff79a7 */ /* 0x000fe20008100408 */
[----:B------:R-:W-:Y:S05]  /*12c50*/  @!P0 BRA `(.L_x_142) ;  /* 0x0000000000048947 */ /* 0x000fea0003800000 */
[----:B------:R-:W-:Y:S01]  /*12c60*/  BPT.TRAP 0x1 ;  /* 0x000000040000795c */ /* 0x000fe20000300000 */
.L_x_142:
[----:B------:R-:W2:Y:S02]  /*12c70*/  SYNCS.PHASECHK.TRANS64.TRYWAIT P3, [UR50+0x344d8], R20 ;  /* 0x0344d814ff0075a7 */ /* 0x000ea40008060172 */
[----:B--2---:R-:W-:Y:S05]  /*12c80*/  @!P3 BRA `(.L_x_143) ;  /* 0x0000007c001cb947 */ /* 0x004fea0003800000 */
.L_x_381:
        /* <DEDUP_REMOVED lines=39> */
[--C-:B------:R-:W-:Y:S02]  /*12f00*/  HADD2.F32 R27, -RZ, R4.reuse.H0_H0 ;  /* 0x20000004ff1b7230 */ /* 0x100fe40000004100 */
[-C--:B------:R-:W-:Y:S01]  /*12f10*/  FFMA R31, R31, R0.reuse, R146 ;  /* 0x000000001f1f7223 */ /* 0x080fe20000000092 */
[----:B------:R-:W-:Y:S02]  /*12f20*/  HADD2.F32 R29, -RZ, R4.H1_H1 ;  /* 0x30000004ff1d7230 */ /* 0x000fe40000004100 */
[-C--:B------:R-:W-:Y:S01]  /*12f30*/  FFMA R37, R37, R0.reuse, R150 ;  /* 0x0000000025257223 */ /* 0x080fe20000000096 */
[----:B------:R-:W-:Y:S02]  /*12f40*/  HADD2.F32 R5, -RZ, R5.H1_H1 ;  /* 0x30000005ff057230 */ /* 0x000fe40000004100 */
        /* <DEDUP_REMOVED lines=33> */
.L_x_145:
[----:B------:R-:W-:Y:S05]  /*13160*/  BSYNC B0 ;  /* 0x0000000000007941 */ /* 0x000fea0003800000 */
.L_x_144:
[----:B------:R-:W-:Y:S06]  /*13170*/  BAR.SYNC.DEFER_BLOCKING 0x1, 0x80 ;  /* 0x0042000000007b1d */ /* 0x000fec0000010000 */
[----:B------:R-:W-:Y:S05]  /*13180*/  @!P0 BRA `(.L_x_146) ;  /* 0x0000000000048947 */ /* 0x000fea0003800000 */
[----:B------:R-:W-:Y:S01]  /*13190*/  BPT.TRAP 0x1 ;  /* 0x000000040000795c */ /* 0x000fe20000300000 */
.L_x_146:
[----:B------:R-:W-:Y:S01]  /*131a0*/  UISETP.NE.AND UP0, UPT, UR49, 0x3, UPT ;  /* 0x000000033100788c */ /* 0x000fe2000bf05270 */
[----:B------:R-:W-:Y:S05]  /*131b0*/  SYNCS.ARRIVE.TRANS64.RED.A1T0 RZ, [UR9], RZ ;  /* 0x000000ffffff79a7 */ /* 0x000fea0008100409 */
[----:B------:R-:W-:-:S13]  /*131c0*/  PLOP3.LUT P1, PT, PT, PT, UP0, 0x80, 0x0 ;  /* 0x000000000000781c */ /* 0x000fda0003f2f008 */
[----:B------:R-:W-:Y:S05]  /*131d0*/  @!P1 BRA `(.L_x_147) ;  /* 0x0000000000049947 */ /* 0x000fea0003800000 */
[----:B------:R-:W-:Y:S01]  /*131e0*/  BPT.TRAP 0x1 ;  /* 0x000000040000795c */ /* 0x000fe20000300000 */
.L_x_147:
[----:B------:R-:W2:Y:S01]  /*131f0*/  LDL R2, [R1+0x200] ;  /* 0x0002000001027983 */ /* 0x000ea20000100800 */
[----:B------:R-:W-:Y:S02]  /*13200*/  SHF.L.U32 R0, R152, 0x1f, RZ ;  /* 0x0000001f98007819 */ /* 0x000fe400000006ff */
[C---:B--2---:R-:W-:Y:S02]  /*13210*/  R2UR UR4, R2.reuse ;  /* 0x00000000020472ca */ /* 0x044fe400000e0000 */
[----:B------:R-:W-:-:S11]  /*13220*/  LEA R19, R2, UR50, 0x4 ;  /* 0x0000003202137c11 */ /* 0x000fd6000f8e20ff */
[----:B------:R-:W-:-:S09]  /*13230*/  ULEA UR4, UR4, UR50, 0x3 ;  /* 0x0000003204047291 */ /* 0x000fd2000f8e183f */
[----:B------:R-:W2:Y:S02]  /*13240*/  SYNCS.PHASECHK.TRANS64.TRYWAIT P2, [UR4+0x34400], R0 ;  /* 0x03440000ff0075a7 */ /* 0x000ea40008040144 */
[----:B--2---:R-:W-:Y:S05]  /*13250*/  @!P2 BRA `(.L_x_148) ;  /* 0x0000007400c0a947 */ /* 0x004fea0003800000 */
.L_x_382:
[----:B------:R-:W2:Y:S01]  /*13260*/  LDS.128 R16, [R19+0x34530] ;  /* 0x0345300013107984 */ /* 0x000ea20000000c00 */
        /* <DEDUP_REMOVED lines=8> */
.L_x_149:
[----:B-1----:R-:W4:Y:S01]  /*132f0*/  LDL.LU R0, [R1+0x200] ;  /* 0x0002000001007983 */ /* 0x002f220000300800 */
[----:B------:R-:W-:Y:S01]  /*13300*/  UIADD3 UR4, UR4, 0x34440, URZ ;  /* 0x0003444004047890 */ /* 0x000fe2000fffe03f */
[----:B--2---:R-:W-:Y:S02]  /*13310*/  ISETP.NE.AND P3, PT, R19, RZ, PT ;  /* 0x000000ff1300720c */ /* 0x004fe40003f65270 */
[----:B------:R-:W-:Y:S01]  /*13320*/  MOV R19, RZ ;  /* 0x000000ff00137202 */ /* 0x000fe20000000f00 */
[----:B------:R-:W-:-:S09]  /*13330*/  UPRMT UR4, UR56, 0x654, UR4 ;  /* 0x0000065438047896 */ /* 0x000fd20008000004 */
[----:B---3--:R-:W-:Y:S01]  /*13340*/  SYNCS.ARRIVE.TRANS64.RED.A1T0 RZ, [UR4], RZ ;  /* 0x000000ffffff79a7 */ /* 0x008fe20008100404 */
[----:B----4-:R-:W-:-:S05]  /*13350*/  VIADD R0, R0, 0x1 ;  /* 0x0000000100007836 */ /* 0x010fca0000000000 */
[----:B------:R-:W-:-:S04]  /*13360*/  ISETP.NE.AND P2, PT, R0, 0x8, PT ;  /* 0x000000080000780c */ /* 0x000fc80003f45270 */
[----:B------:R-:W-:Y:S02]  /*13370*/  SEL R4, R0, RZ, P2 ;  /* 0x000000ff00047207 */ /* 0x000fe40001000000 */
[----:B------:R-:W-:-:S03]  /*13380*/  SEL R3, RZ, 0x1, P2 ;  /* 0x00000001ff037807 */ /* 0x000fc60001000000 */
[----:B------:R1:W-:Y:S01]  /*13390*/  STL [R1+0x200], R4 ;  /* 0x0002000401007387 */ /* 0x0003e20000100800 */
[----:B------:R-:W-:Y:S01]  /*133a0*/  LOP3.LUT R152, R152, R3, RZ, 0x3c, !PT ;  /* 0x0000000398987212 */ /* 0x000fe200078e3cff */
[----:B------:R-:W-:Y:S06]  /*133b0*/  @!P3 BRA `(.L_x_150) ;  /* 0x0000000000b8b947 */ /* 0x000fec0003800000 */
[----:B------:R-:W2:Y:S02]  /*133c0*/  LDC.64 R2, c[0x0][0x290] ;  /* 0x0000a400ff027b82 */ /* 0x000ea40000000a00 */
[----:B--2---:R-:W-:-:S06]  /*133d0*/  IMAD.WIDE R2, R18, 0xc, R2 ;  /* 0x0000000c12027825 */ /* 0x004fcc00078e0202 */
[----:B------:R-:W2:Y:S02]  /*133e0*/  LDG.E R2, desc[UR38][R2.64+0x8] ;  /* 0x0000082602027981 */ /* 0x000ea4000c1e1900 */
[----:B--2---:R-:W-:-:S13]  /*133f0*/  R2UR UR4, R2 ;  /* 0x00000000020472ca */ /* 0x004fda00000e0000 */
[----:B------:R-:W-:-:S04]  /*13400*/  UIADD3 UR4, UR4, 0x7f, URZ ;  /* 0x0000007f04047890 */ /* 0x000fc8000fffe03f */
[----:B------:R-:W-:-:S04]  /*13410*/  USHF.R.S32.HI UR5, URZ, 0x1f, UR4 ;  /* 0x0000001f3f057899 */ /* 0x000fc80008011404 */
[----:B------:R-:W-:-:S04]  /*13420*/  ULEA.HI UR5, UR5, UR4, URZ, 0x7 ;  /* 0x0000000405057291 */ /* 0x000fc8000f8f383f */
[----:B------:R-:W-:-:S04]  /*13430*/  USHF.R.S32.HI UR5, URZ, 0x7, UR5 ;  /* 0x000000073f057899 */ /* 0x000fc80008011405 */
[----:B------:R-:W-:-:S04]  /*13440*/  UIADD3 UR41, UR41, UR5, URZ ;  /* 0x0000000529297290 */ /* 0x000fc8000fffe03f */
[----:B------:R-:W-:Y:S02]  /*13450*/  USHF.R.U32.HI UR4, URZ, 0x2, UR41 ;  /* 0x000000023f047899 */ /* 0x000fe40008011629 */
[----:B------:R-:W-:Y:S02]  /*13460*/  UISETP.GT.U32.AND UP0, UPT, UR41, 0x3, UPT ;  /* 0x000000032900788c */ /* 0x000fe4000bf04070 */
[----:B------:R-:W-:Y:S02]  /*13470*/  ULOP3.LUT UR4, UR4, 0x1, URZ, 0xc0, !UPT ;  /* 0x0000000104047892 */ /* 0x000fe4000f8ec03f */
[----:B------:R-:W-:Y:S02]  /*13480*/  UISETP.LT.U32.AND UP0, UPT, UR5, 0x4, UP0 ;  /* 0x000000040500788c */ /* 0x000fe40008701070 */
[----:B------:R-:W-:-:S04]  /*13490*/  UISETP.NE.U32.AND UP1, UPT, UR4, 0x1, UPT ;  /* 0x000000010400788c */ /* 0x000fc8000bf25070 */
[----:B------:R-:W-:Y:S02]  /*134a0*/  UISETP.GT.U32.AND UP1, UPT, UR5, 0x3, !UP1 ;  /* 0x000000030500788c */ /* 0x000fe4000cf24070 */
[----:B------:R-:W-:Y:S02]  /*134b0*/  USEL UR5, URZ, 0x1, !UP0 ;  /* 0x000000013f057887 */ /* 0x000fe4000c000000 */
[----:B------:R-:W-:-:S04]  /*134c0*/  USEL UR4, URZ, 0x1, !UP1 ;  /* 0x000000013f047887 */ /* 0x000fc8000c800000 */
[----:B------:R-:W-:Y:S01]  /*134d0*/  ULOP3.LUT UR42, UR4, UR42, UR5, 0x96, !UPT ;  /* 0x0000002a042a7292 */ /* 0x000fe2000f8e9605 */
[----:B------:R-:W-:Y:S11]  /*134e0*/  @!P1 BRA `(.L_x_151) ;  /* 0x0000000000049947 */ /* 0x000ff60003800000 */
[----:B------:R-:W-:Y:S01]  /*134f0*/  BPT.TRAP 0x1 ;  /* 0x000000040000795c */ /* 0x000fe20000300000 */
.L_x_151:
[----:B------:R-:W-:Y:S02]  /*13500*/  R2UR UR4, R4 ;  /* 0x00000000040472ca */ /* 0x000fe400000e0000 */
[----:B------:R-:W-:Y:S02]  /*13510*/  SHF.L.U32 R2, R152, 0x1f, RZ ;  /* 0x0000001f98027819 */ /* 0x000fe400000006ff */
[----:B------:R-:W-:-:S09]  /*13520*/  LEA R0, R4, UR50, 0x4 ;  /* 0x0000003204007c11 */ /* 0x000fd2000f8e20ff */
[----:B------:R-:W-:-:S09]  /*13530*/  ULEA UR4, UR4, UR50, 0x3 ;  /* 0x0000003204047291 */ /* 0x000fd2000f8e183f */
[----:B------:R-:W2:Y:S02]  /*13540*/  SYNCS.PHASECHK.TRANS64.TRYWAIT P2, [UR4+0x34400], R2 ;  /* 0x03440002ff0075a7 */ /* 0x000ea40008040144 */
[----:B--2---:R-:W-:Y:S05]  /*13550*/  @!P2 BRA `(.L_x_152) ;  /* 0x000000740018a947 */ /* 0x004fea0003800000 */
.L_x_383:
[----:B------:R3:W4:Y:S01]  /*13560*/  LDS.128 R16, [R0+0x34530] ;  /* 0x0345300000107984 */ /* 0x0007220000000c00 */
[----:B------:R-:W-:Y:S01]  /*13570*/  @!PT LDS RZ, [RZ] ;  /* 0x00000000fffff984 */ /* 0x000fe20000000800 */
[----:B------:R-:W-:Y:S01]  /*13580*/  @!PT LDS RZ, [RZ] ;  /* 0x00000000fffff984 */ /* 0x000fe20000000800 */
[----:B------:R-:W-:Y:S01]  /*13590*/  @!PT LDS RZ, [RZ] ;  /* 0x00000000fffff984 */ /* 0x000fe20000000800 */
[----:B------:R-:W-:Y:S01]  /*135a0*/  @!PT LDS RZ, [RZ] ;  /* 0x00000000fffff984 */ /* 0x000fe20000000800 */
[----:B------:R5:W-:Y:S06]  /*135b0*/  MEMBAR.ALL.CTA ;  /* 0x0000000000007992 */ /* 0x000bec0000008000 */
[----:B-----5:R-:W1:Y:S01]  /*135c0*/  FENCE.VIEW.ASYNC.S ;  /* 0x00000000000073c6 */ /* 0x020e620000000000 */
[----:B---3--:R-:W-:Y:S05]  /*135d0*/  @!P1 BRA `(.L_x_153) ;  /* 0x0000000000049947 */ /* 0x008fea0003800000 */
[----:B------:R-:W-:Y:S01]  /*135e0*/  BPT.TRAP 0x1 ;  /* 0x000000040000795c */ /* 0x000fe20000300000 */
.L_x_153:
[----:B------:R-:W3:Y:S01]  /*135f0*/  LDL.LU R0, [R1+0x200] ;  /* 0x0002000001007983 */ /* 0x000ee20000300800 */
[----:B------:R-:W-:Y:S02]  /*13600*/  UIADD3 UR4, UR4, 0x34440, URZ ;  /* 0x0003444004047890 */ /* 0x000fe4000fffe03f */
[----:B------:R-:W-:Y:S02]  /*13610*/  ULOP3.LUT UR41, UR41, 0x3, URZ, 0xc0, !UPT ;  /* 0x0000000329297892 */ /* 0x000fe4000f8ec03f */
[----:B------:R-:W-:-:S09]  /*13620*/  UPRMT UR4, UR56, 0x654, UR4 ;  /* 0x0000065438047896 */ /* 0x000fd20008000004 */
[----:B-1----:R-:W-:Y:S01]  /*13630*/  SYNCS.ARRIVE.TRANS64.RED.A1T0 RZ, [UR4], RZ ;  /* 0x000000ffffff79a7 */ /* 0x002fe20008100404 */
[----:B---3--:R-:W-:-:S05]  /*13640*/  VIADD R0, R0, 0x1 ;  /* 0x0000000100007836 */ /* 0x008fca0000000000 */
[----:B------:R-:W-:-:S04]  /*13650*/  ISETP.NE.AND P1, PT, R0, 0x8, PT ;  /* 0x000000080000780c */ /* 0x000fc80003f25270 */
[----:B------:R-:W-:Y:S02]  /*13660*/  SEL R0, R0, RZ, P1 ;  /* 0x000000ff00007207 */ /* 0x000fe40000800000 */
[----:B--2---:R-:W-:-:S03]  /*13670*/  SEL R3, RZ, 0x1, P1 ;  /* 0x00000001ff037807 */ /* 0x004fc60000800000 */
[----:B------:R2:W-:Y:S01]  /*13680*/  STL [R1+0x200], R0 ;  /* 0x0002000001007387 */ /* 0x0005e20000100800 */
[----:B------:R-:W-:-:S07]  /*13690*/  LOP3.LUT R152, R152, R3, RZ, 0x3c, !PT ;  /* 0x0000000398987212 */ /* 0x000fce00078e3cff */
.L_x_150:
[----:B----4-:R-:W-:Y:S02]  /*136a0*/  ISETP.NE.AND P1, PT, R19, RZ, PT ;  /* 0x000000ff1300720c */ /* 0x010fe40003f25270 */
[CC--:B------:R-:W-:Y:S02]  /*136b0*/  ISETP.NE.AND P2, PT, R155.reuse, R18.reuse, PT ;  /* 0x000000129b00720c */ /* 0x0c0fe40003f45270 */
[----:B------:R-:W-:-:S13]  /*136c0*/  ISETP.EQ.OR P3, PT, R155, R18, !P1 ;  /* 0x000000129b00720c */ /* 0x000fda0004f62670 */
[----:B------:R-:W-:Y:S05]  /*136d0*/  @P3 BRA `(.L_x_154) ;  /* 0x0000000000fc3947 */ /* 0x000fea0003800000 */
[----:B------:R-:W-:-:S13]  /*136e0*/  ISETP.NE.AND P3, PT, RZ, UR43, PT ;  /* 0x0000002bff007c0c */ /* 0x000fda000bf65270 */
[----:B------:R-:W-:Y:S05]  /*136f0*/  @P3 BRA `(.L_x_154) ;  /* 0x0000000000f43947 */ /* 0x000fea0003800000 */
[----:B--2---:R-:W2:Y:S01]  /*13700*/  S2R R0, SR_LANEID ;  /* 0x0000000000007919 */ /* 0x004ea20000000000 */
[----:B------:R-:W-:Y:S01]  /*13710*/  ELECT P3, URZ, PT ;  /* 0x00000000003f782f */ /* 0x000fe20003860000 */
[----:B------:R-:W-:Y:S01]  /*13720*/  BSSY B0, `(.L_x_155) ;  /* 0x000002f000007945 */ /* 0x000fe20003800000 */
[----:B--2---:R-:W-:-:S11]  /*13730*/  SHF.L.U32 R15, R0, 0x2, RZ ;  /* 0x00000002000f7819 */ /* 0x004fd600000006ff */
[----:B------:R-:W-:Y:S05]  /*13740*/  @!P3 BRA `(.L_x_156) ;  /* 0x0000000000b0b947 */ /* 0x000fea0003800000 */
[----:B------:R-:W-:Y:S01]  /*13750*/  IMAD.SHL.U32 R0, R18, 0x8, RZ ;  /* 0x0000000812007824 */ /* 0x000fe200078e00ff */
[----:B------:R-:W-:Y:S01]  /*13760*/  SHF.R.S32.HI R3, RZ, 0x1f, R18 ;  /* 0x0000001fff037819 */ /* 0x000fe20000011412 */
[----:B------:R-:W-:-:S03]  /*13770*/  ULDC.64 UR4, c[0x0][0x820] ;  /* 0x0002080000047ab9 */ /* 0x000fc60000000a00 */
[----:B------:R-:W-:Y:S02]  /*13780*/  SHF.L.U64.HI R8, R18, 0x3, R3 ;  /* 0x0000000312087819 */ /* 0x000fe40000010203 */
[----:B-1----:R-:W-:Y:S01]  /*13790*/  IADD3 R4, P3, R0, UR4, RZ ;  /* 0x0000000400047c10 */ /* 0x002fe2000ff7e0ff */
[----:B------:R-:W1:Y:S03]  /*137a0*/  LDC.64 R2, c[0x0][0x290] ;  /* 0x0000a400ff027b82 */ /* 0x000e660000000a00 */
[----:B------:R-:W-:Y:S01]  /*137b0*/  IADD3.X R5, R8, UR5, RZ, P3, !PT ;  /* 0x0000000508057c10 */ /* 0x000fe20009ffe4ff */
[----:B------:R-:W-:-:S05]  /*137c0*/  ULDC.64 UR4, c[0x0][0x818] ;  /* 0x0002060000047ab9 */ /* 0x000fca0000000a00 */
[----:B------:R-:W2:Y:S01]  /*137d0*/  LDG.E.64 R4, desc[UR38][R4.64] ;  /* 0x0000002604047981 */ /* 0x000ea2000c1e1b00 */
[----:B-1----:R-:W-:Y:S01]  /*137e0*/  IMAD.WIDE R6, R18, 0xc, R2 ;  /* 0x0000000c12067825 */ /* 0x002fe200078e0202 */
[----:B------:R-:W-:Y:S02]  /*137f0*/  IADD3 R2, P3, R0, UR4, RZ ;  /* 0x0000000400027c10 */ /* 0x000fe4000ff7e0ff */
[----:B------:R-:W1:Y:S02]  /*13800*/  LDS R0, [UR52+0x1c] ;  /* 0x00001c34ff007984 */ /* 0x000e640008000800 */
[----:B------:R-:W-:Y:S02]  /*13810*/  IADD3.X R3, R8, UR5, RZ, P3, !PT ;  /* 0x0000000508037c10 */ /* 0x000fe40009ffe4ff */
[----:B------:R-:W3:Y:S04]  /*13820*/  LDG.E R12, desc[UR38][R6.64] ;  /* 0x00000026060c7981 */ /* 0x000ee8000c1e1900 */
[----:B------:R4:W5:Y:S04]  /*13830*/  LDG.E R13, desc[UR38][R6.64+0x4] ;  /* 0x00000426060d7981 */ /* 0x000968000c1e1900 */
[----:B------:R-:W5:Y:S01]  /*13840*/  LDG.E.64 R2, desc[UR38][R2.64] ;  /* 0x0000002602027981 */ /* 0x000f62000c1e1b00 */
[----:B------:R-:W-:-:S03]  /*13850*/  MOV R8, UR52 ;  /* 0x0000003400087c02 */ /* 0x000fc60008000f00 */
[----:B------:R-:W-:Y:S01]  /*13860*/  STS [UR52+0x30], RZ ;  /* 0x000030ffff007988 */ /* 0x000fe20008000834 */
[----:B------:R-:W-:Y:S02]  /*13870*/  SHF.R.U64 R8, R8, 0x4, RZ ;  /* 0x0000000408087819 */ /* 0x000fe400000012ff */
[----:B----4-:R-:W-:-:S03]  /*13880*/  CS2R R6, SRZ ;  /* 0x0000000000067805 */ /* 0x010fc6000001ff00 */
[----:B------:R-:W-:Y:S04]  /*13890*/  STS [UR52+0x10], R8 ;  /* 0x00001008ff007988 */ /* 0x000fe80008000834 */
[----:B------:R-:W-:Y:S01]  /*138a0*/  STS [UR52+0x14], R8 ;  /* 0x00001408ff007988 */ /* 0x000fe20008000834 */
[C---:B--2---:R-:W-:Y:S01]  /*138b0*/  SHF.L.U64.HI R11, R4.reuse, 0x1, R5 ;  /* 0x00000001040b7819 */ /* 0x044fe20000010205 */
[----:B------:R-:W-:-:S03]  /*138c0*/  IMAD.SHL.U32 R10, R4, 0x2, RZ ;  /* 0x00000002040a7824 */ /* 0x000fc600078e00ff */
[----:B------:R-:W-:Y:S02]  /*138d0*/  LOP3.LUT R11, R11, 0x1fffffff, RZ, 0xc0, !PT ;  /* 0x1fffffff0b0b7812 */ /* 0x000fe400078ec0ff */
[----:B------:R-:W-:Y:S02]  /*138e0*/  LOP3.LUT R10, R10, 0xfffffffe, RZ, 0xc0, !PT ;  /* 0xfffffffe0a0a7812 */ /* 0x000fe400078ec0ff */
[--C-:B------:R-:W-:Y:S02]  /*138f0*/  SHF.R.U32.HI R5, RZ, 0x4, R11.reuse ;  /* 0x00000004ff057819 */ /* 0x100fe4000001160b */
[----:B------:R-:W-:Y:S02]  /*13900*/  SHF.R.U64 R10, R10, 0x4, R11 ;  /* 0x000000040a0a7819 */ /* 0x000fe4000000120b */
[----:B-1----:R-:W-:-:S03]  /*13910*/  LOP3.LUT R0, R0, 0xf, R5, 0xb8, !PT ;  /* 0x0000000f00007812 */ /* 0x002fc600078eb805 */
[----:B------:R-:W-:Y:S04]  /*13920*/  STS [UR52+0xc], R10 ;  /* 0x00000c0aff007988 */ /* 0x000fe80008000834 */
[----:B------:R-:W-:Y:S01]  /*13930*/  STS [UR52+0x1c], R0 ;  /* 0x00001c00ff007988 */ /* 0x000fe20008000834 */
[----:B---3--:R-:W-:-:S03]  /*13940*/  IADD3 R4, R12, -0x1, RZ ;  /* 0xffffffff0c047810 */ /* 0x008fc60007ffe0ff */
[----:B------:R-:W1:Y:S04]  /*13950*/  LDS R5, [UR52+0x1c] ;  /* 0x00001c34ff057984 */ /* 0x000e680008000800 */
[----:B-----5:R-:W-:Y:S01]  /*13960*/  STS.64 [UR52], R2 ;  /* 0x00000002ff007988 */ /* 0x020fe20008000a34 */
[----:B-1----:R-:W-:-:S05]  /*13970*/  LOP3.LUT R5, R5, 0xf0, RZ, 0xb8, !PT ;  /* 0x000000f005057812 */ /* 0x002fca00078eb8ff */
[----:B------:R1:W-:Y:S04]  /*13980*/  STS [UR52+0x1c], R5 ;  /* 0x00001c05ff007988 */ /* 0x0003e80008000834 */
[----:B------:R-:W2:Y:S01]  /*13990*/  LDS R9, [UR52+0x1c] ;  /* 0x00001c34ff097984 */ /* 0x000ea20008000800 */
[----:B-1----:R-:W-:-:S05]  /*139a0*/  VIADD R5, R13, 0xffffffff ;  /* 0xffffffff0d057836 */ /* 0x002fca0000000000 */
[----:B------:R-:W-:Y:S01]  /*139b0*/  STS.128 [UR52+0x20], R4 ;  /* 0x00002004ff007988 */ /* 0x000fe20008000c34 */
[----:B--2---:R-:W-:-:S05]  /*139c0*/  LOP3.LUT R9, R9, 0xf00, RZ, 0xb8, !PT ;  /* 0x00000f0009097812 */ /* 0x004fca00078eb8ff */
[----:B------:R-:W-:Y:S04]  /*139d0*/  STS.64 [UR52+0x18], R8 ;  /* 0x00001808ff007988 */ /* 0x000fe80008000a34 */
[----:B------:R-:W1:Y:S02]  /*139e0*/  LDS R14, [UR52+0x1c] ;  /* 0x00001c34ff0e7984 */ /* 0x000e640008000800 */
[----:B-1----:R-:W-:-:S05]  /*139f0*/  LOP3.LUT R0, R14, 0xf000, RZ, 0xb8, !PT ;  /* 0x0000f0000e007812 */ /* 0x002fca00078eb8ff */
[----:B------:R2:W-:Y:S02]  /*13a00*/  STS [UR52+0x1c], R0 ;  /* 0x00001c00ff007988 */ /* 0x0005e40008000834 */
.L_x_156:
[----:B------:R-:W-:Y:S05]  /*13a10*/  BSYNC B0 ;  /* 0x0000000000007941 */ /* 0x000fea0003800000 */
.L_x_155:
[----:B------:R-:W-:Y:S01]  /*13a20*/  NOP ;  /* 0x0000000000007918 */ /* 0x000fe20000000000 */
[----:B------:R3:W4:Y:S01]  /*13a30*/  LDS R5, [R15+UR52] ;  /* 0x000000340f057984 */ /* 0x0007220008000800 */
[----:B------:R-:W-:Y:S02]  /*13a40*/  ELECT P3, URZ, PT ;  /* 0x00000000003f782f */ /* 0x000fe40003860000 */
[----:B------:R-:W-:Y:S01]  /*13a50*/  IADD3 R2, P4, R15, UR36, RZ ;  /* 0x000000240f027c10 */ /* 0x000fe2000ff9e0ff */
[----:B------:R-:W-:Y:S03]  /*13a60*/  BSSY B0, `(.L_x_157) ;  /* 0x0000005000007945 */ /* 0x000fe60003800000 */
[----:B------:R-:W-:-:S07]  /*13a70*/  IADD3.X R3, RZ, UR37, RZ, P4, !PT ;  /* 0x00000025ff037c10 */ /* 0x000fce000a7fe4ff */
[----:B---3--:R-:W-:Y:S05]  /*13a80*/  @!P3 BRA `(.L_x_158) ;  /* 0x000000000008b947 */ /* 0x008fea0003800000 */
[----:B------:R0:W-:Y:S01]  /*13a90*/  UTMACMDFLUSH ;  /* 0x00000000000079b7 */ /* 0x0001e20000000000 */
[----:B------:R-:W-:-:S04]  /*13aa0*/  DEPBAR.LE SB0, 0x0 ;  /* 0x000080000000791a */ /* 0x000fc80000000000 */
.L_x_158:
[----:B------:R-:W-:Y:S05]  /*13ab0*/  BSYNC B0 ;  /* 0x0000000000007941 */ /* 0x000fea0003800000 */
.L_x_157:
[----:B----4-:R3:W5:Y:S02]  /*13ac0*/  ATOMG.E.EXCH.STRONG.GPU PT, RZ, [R2], R5 ;  /* 0x0000000502ff73a8 */ /* 0x01076400041ee100 */
.L_x_154:
[----:B------:R-:W-:-:S04]  /*13ad0*/  DEPBAR.LE SB0, 0x0 ;  /* 0x000080000000791a */ /* 0x000fc80000000000 */
[----:B------:R-:W-:Y:S05]  /*13ae0*/  @!P0 BRA `(.L_x_159) ;  /* 0x0000000000048947 */ /* 0x000fea0003800000 */
[----:B------:R-:W-:Y:S01]  /*13af0*/  BPT.TRAP 0x1 ;  /* 0x000000040000795c */ /* 0x000fe20000300000 */
.L_x_159:
[----:B--2---:R-:W-:Y:S01]  /*13b00*/  IMAD.U32 R0, RZ, RZ, UR53 ;  /* 0x00000035ff007e24 */ /* 0x004fe2000f8e00ff */
[----:B-----5:R-:W-:Y:S01]  /*13b10*/  SYNCS.ARRIVE.TRANS64.RED.A1T0 RZ, [UR10], RZ ;  /* 0x000000ffffff79a7 */ /* 0x020fe2000810040a */
[----:B------:R-:W-:Y:S02]  /*13b20*/  SEL R7, RZ, 0x1, !P2 ;  /* 0x00000001ff077807 */ /* 0x000fe40005000000 */
[----:B------:R-:W-:Y:S01]  /*13b30*/  LOP3.LUT R153, R153, 0x1, RZ, 0x3c, !PT ;  /* 0x0000000199997812 */ /* 0x000fe200078e3cff */
[----:B------:R2:W-:Y:S01]  /*13b40*/  SYNCS.ARRIVE.TRANS64.A1T0 RZ, [R0+UR51], RZ ;  /* 0x000000ff00ff79a7 */ /* 0x0005e20008100033 */
[----:B------:R-:W-:Y:S05]  /*13b50*/  @P1 BRA `(.L_x_160) ;  /* 0xffffff0000941947 */ /* 0x000fea000383ffff */
[----:B------:R-:W-:Y:S05]  /*13b60*/  EXIT ;  /* 0x000000000000794d */ /* 0x000fea0003800000 */
.L_x_27:
[----:B------:R-:W-:-:S08]  /*13b70*/  NOP ;  /* 0x0000000000007918 */ /* 0x000fd00000000000 */
[----:B----45:R-:W1:-:S00]  /*13b80*/  USETMAXREG.DEALLOC.CTAPOOL 0x28 ;  /* 0x00000028000079c8 */ /* 0x030e4000080e0500 */
[----:B------:R-:W-:-:S06]  /*13b90*/  UISETP.NE.AND UP1, UPT, UR43, 0x3, UPT ;  /* 0x000000032b00788c */ /* 0x000fcc000bf25270 */
[----:B------:R-:W-:-:S13]  /*13ba0*/  PLOP3.LUT P1, PT, PT, PT, UP1, 0x80, 0x0 ;  /* 0x000000000000781c */ /* 0x000fda0003f2f018 */
[----:B-1----:R-:W-:Y:S05]  /*13bb0*/  @!P1 BRA `(.L_x_161) ;  /* 0x0000004000849947 */ /* 0x002fea0003800000 */
[----:B------:R-:W-:-:S13]  /*13bc0*/  ISETP.NE.AND P0, PT, RZ, UR43, PT ;  /* 0x0000002bff007c0c */ /* 0x000fda000bf05270 */
[----:B------:R-:W-:Y:S05]  /*13bd0*/  @!P0 BRA `(.L_x_162) ;  /* 0x0000002400a88947 */ /* 0x000fea0003800000 */
[----:B------:R-:W-:-:S06]  /*13be0*/  UISETP.NE.AND UP0, UPT, UR43, 0x2, UPT ;  /* 0x000000022b00788c */ /* 0x000fcc000bf05270 */
[----:B------:R-:W-:-:S13]  /*13bf0*/  PLOP3.LUT P0, PT, PT, PT, UP0, 0x80, 0x0 ;  /* 0x000000000000781c */ /* 0x000fda0003f0f008 */
[----:B--2---:R-:W-:Y:S05]  /*13c00*/  @P0 EXIT ;  /* 0x000000000000094d */ /* 0x004fea0003800000 */
[----:B------:R-:W1:Y:S01]  /*13c10*/  S2UR UR4, SR_CTAID.Y ;  /* 0x00000000000479c3 */ /* 0x000e620000002600 */
[----:B------:R-:W-:Y:S01]  /*13c20*/  ELECT P0, URZ, PT ;  /* 0x00000000003f782f */ /* 0x000fe20003800000 */
[----:B------:R-:W-:Y:S01]  /*13c30*/  BSSY B0, `(.L_x_163) ;  /* 0x000001f000007945 */ /* 0x000fe20003800000 */
[----:B-1----:R-:W-:-:S11]  /*13c40*/  UIMAD UR4, UR4, UR60, UR57 ;  /* 0x0000003c040472a4 */ /* 0x002fd6000f8e0239 */
[----:B------:R-:W-:Y:S05]  /*13c50*/  @!P0 BRA `(.L_x_164) ;  /* 0x0000000000708947 */ /* 0x000fea0003800000 */
[----:B------:R1:W-:Y:S01]  /*13c60*/  STL [R1+0x204], R13 ;  /* 0x0002040d01007387 */ /* 0x0003e20000100800 */
[----:B------:R-:W2:Y:S01]  /*13c70*/  LDC.64 R14, c[0x0][0x618] ;  /* 0x00018600ff0e7b82 */ /* 0x000ea20000000a00 */
[----:B------:R-:W-:Y:S02]  /*13c80*/  UMOV UR5, 0x400 ;  /* 0x0000040000057882 */ /* 0x000fe40000000000 */
[----:B------:R-:W-:-:S05]  /*13c90*/  ULEA UR5, UR58, UR5, 0x18 ;  /* 0x000000053a057291 */ /* 0x000fca000f8ec03f */
[----:B------:R-:W3:Y:S08]  /*13ca0*/  LDC.64 R4, c[0x0][0x600] ;  /* 0x00018000ff047b82 */ /* 0x000ef00000000a00 */
[----:B-1----:R-:W2:Y:S08]  /*13cb0*/  LDC.64 R12, c[0x0][0x610] ;  /* 0x00018400ff0c7b82 */ /* 0x002eb00000000a00 */
[----:B------:R-:W3:Y:S08]  /*13cc0*/  LDC.64 R6, c[0x0][0x608] ;  /* 0x00018200ff067b82 */ /* 0x000ef00000000a00 */
[----:B------:R-:W1:Y:S01]  /*13cd0*/  LDC.64 R32, c[0x0][0x620] ;  /* 0x00018800ff207b82 */ /* 0x000e620000000a00 */
[----:B--2---:R2:W-:Y:S07]  /*13ce0*/  STS.128 [UR5+0x34710], R12 ;  /* 0x0347100cff007988 */ /* 0x0045ee0008000c05 */
[----:B------:R-:W1:Y:S01]  /*13cf0*/  LDC.64 R34, c[0x0][0x628] ;  /* 0x00018a00ff227b82 */ /* 0x000e620000000a00 */
[----:B---3--:R3:W-:Y:S07]  /*13d00*/  STS.128 [UR5+0x34700], R4 ;  /* 0x03470004ff007988 */ /* 0x0087ee0008000c05 */
[----:B------:R-:W4:Y:S01]  /*13d10*/  LDC.64 R28, c[0x0][0x630] ;  /* 0x00018c00ff1c7b82 */ /* 0x000f220000000a00 */
[----:B--2---:R2:W5:Y:S07]  /*13d20*/  LDL.LU R13, [R1+0x204] ;  /* 0x00020400010d7983 */ /* 0x00456e0000300800 */
[----:B------:R-:W4:Y:S08]  /*13d30*/  LDC.64 R30, c[0x0][0x638] ;  /* 0x00018e00ff1e7b82 */ /* 0x000f300000000a00 */
[----:B------:R-:W2:Y:S08]  /*13d40*/  LDC.64 R24, c[0x0][0x640] ;  /* 0x00019000ff187b82 */ /* 0x000eb00000000a00 */
[----:B------:R-:W2:Y:S08]  /*13d50*/  LDC.64 R26, c[0x0][0x648] ;  /* 0x00019200ff1a7b82 */ /* 0x000eb00000000a00 */
[----:B------:R-:W2:Y:S08]  /*13d60*/  LDC.64 R20, c[0x0][0x650] ;  /* 0x00019400ff147b82 */ /* 0x000eb00000000a00 */
[----:B------:R-:W2:Y:S08]  /*13d70*/  LDC.64 R22, c[0x0][0x658] ;  /* 0x00019600ff167b82 */ /* 0x000eb00000000a00 */
[----:B------:R-:W2:Y:S08]  /*13d80*/  LDC.64 R8, c[0x0][0x660] ;  /* 0x00019800ff087b82 */ /* 0x000eb00000000a00 */
[----:B------:R-:W2:Y:S08]  /*13d90*/  LDC.64 R10, c[0x0][0x668] ;  /* 0x00019a00ff0a7b82 */ /* 0x000eb00000000a00 */
[----:B---3--:R-:W3:Y:S08]  /*13da0*/  LDC.64 R4, c[0x0][0x670] ;  /* 0x00019c00ff047b82 */ /* 0x008ef00000000a00 */
[----:B------:R-:W3:Y:S01]  /*13db0*/  LDC.64 R6, c[0x0][0x678] ;  /* 0x00019e00ff067b82 */ /* 0x000ee20000000a00 */
[----:B-1----:R1:W-:Y:S04]  /*13dc0*/  STS.128 [UR5+0x34720], R32 ;  /* 0x03472020ff007988 */ /* 0x0023e80008000c05 */
[----:B----4-:R1:W-:Y:S04]  /*13dd0*/  STS.128 [UR5+0x34730], R28 ;  /* 0x0347301cff007988 */ /* 0x0103e80008000c05 */
[----:B--2---:R1:W-:Y:S04]  /*13de0*/  STS.128 [UR5+0x34740], R24 ;  /* 0x03474018ff007988 */ /* 0x0043e80008000c05 */
[----:B------:R1:W-:Y:S04]  /*13df0*/  STS.128 [UR5+0x34750], R20 ;  /* 0x03475014ff007988 */ /* 0x0003e80008000c05 */
[----:B------:R1:W-:Y:S04]  /*13e00*/  STS.128 [UR5+0x34760], R8 ;  /* 0x03476008ff007988 */ /* 0x0003e80008000c05 */
[----:B---3--:R1:W-:Y:S02]  /*13e10*/  STS.128 [UR5+0x34770], R4 ;  /* 0x03477004ff007988 */ /* 0x0083e40008000c05 */
.L_x_164:
[----:B------:R-:W-:Y:S05]  /*13e20*/  BSYNC B0 ;  /* 0x0000000000007941 */ /* 0x000fea0003800000 */
.L_x_163:
[----:B------:R-:W-:Y:S01]  /*13e30*/  ELECT P0, URZ, PT ;  /* 0x00000000003f782f */ /* 0x000fe20003800000 */
[----:B------:R-:W-:Y:S01]  /*13e40*/  NOP ;  /* 0x0000000000007918 */ /* 0x000fe20000000000 */
[----:B------:R-:W-:Y:S01]  /*13e50*/  ULDC UR5, c[0x0][0x884] ;  /* 0x0002210000057ab9 */ /* 0x000fe20000000800 */
[----:B------:R-:W-:Y:S01]  /*13e60*/  ULDC.64 UR8, c[0x0][0x800] ;  /* 0x0002000000087ab9 */ /* 0x000fe20000000a00 */
[----:B------:R-:W-:Y:S01]  /*13e70*/  ULEA UR4, UR5, UR4, 0x1 ;  /* 0x0000000405047291 */ /* 0x000fe2000f8e083f */
[----:B------:R-:W-:Y:S03]  /*13e80*/  BSSY B0, `(.L_x_165) ;  /* 0x0000033000007945 */ /* 0x000fe60003800000 */
[----:B------:R-:W-:-:S05]  /*13e90*/  UIMAD.WIDE UR8, UR4, 0x80, UR8 ;  /* 0x00000080040878a5 */ /* 0x000fca000f8e0208 */
[----:B------:R-:W-:Y:S07]  /*13ea0*/  @!P0 BRA `(.L_x_166) ;  /* 0x0000000000c08947 */ /* 0x000fee0003800000 */
[----:B------:R-:W-:Y:S01]  /*13eb0*/  ULDC.64 UR4, c[0x0][0x808] ;  /* 0x0002020000047ab9 */ /* 0x000fe20000000a00 */
[----:B------:R-:W-:Y:S01]  /*13ec0*/  ULDC.64 UR6, c[0x0][0x810] ;  /* 0x0002040000067ab9 */ /* 0x000fe20000000a00 */
[----:B------:R-:W-:Y:S02]  /*13ed0*/  ISETP.NE.U32.AND P0, PT, RZ, UR4, PT ;  /* 0x00000004ff007c0c */ /* 0x000fe4000bf05070 */
[----:B------:R-:W-:Y:S02]  /*13ee0*/  ISETP.NE.U32.AND P1, PT, RZ, UR6, PT ;  /* 0x00000006ff007c0c */ /* 0x000fe4000bf25070 */
[----:B------:R-:W-:Y:S02]  /*13ef0*/  ISETP.NE.AND.EX P0, PT, RZ, UR5, PT, P0 ;  /* 0x00000005ff007c0c */ /* 0x000fe4000bf05300 */
[----:B------:R-:W-:-:S11]  /*13f00*/  ISETP.NE.AND.EX P1, PT, RZ, UR7, PT, P1 ;  /* 0x00000007ff007c0c */ /* 0x000fd6000bf25310 */
[----:B------:R-:W-:Y:S05]  /*13f10*/  @!P0 BRA `(.L_x_167) ;  /* 0x0000000000188947 */ /* 0x000fea0003800000 */
[----:B------:R-:W2:Y:S02]  /*13f20*/  LDC.64 R2, c[0x0][0x808] ;  /* 0x00020200ff027b82 */ /* 0x000ea40000000a00 */
[----:B--2---:R-:W-:-:S06]  /*13f30*/  IMAD.WIDE R2, R18, 0x8, R2 ;  /* 0x0000000812027825 */ /* 0x004fcc00078e0202 */
[----:B------:R-:W2:Y:S01]  /*13f40*/  LDG.E.64 R2, desc[UR38][R2.64] ;  /* 0x0000002602027981 */ /* 0x000ea2000c1e1b00 */
[----:B------:R-:W-:Y:S02]  /*13f50*/  UMOV UR4, 0x400 ;  /* 0x0000040000047882 */ /* 0x000fe40000000000 */
[----:B------:R-:W-:-:S09]  /*13f60*/  ULEA UR4, UR58, UR4, 0x18 ;  /* 0x000000043a047291 */ /* 0x000fd2000f8ec03f */
[----:B--2---:R2:W-:Y:S03]  /*13f70*/  STS.64 [UR4+0x34700], R2 ;  /* 0x03470002ff007988 */ /* 0x0045e60008000a04 */
.L_x_167:
[----:B------:R-:W-:Y:S05]  /*13f80*/  @!P1 BRA `(.L_x_166) ;  /* 0x0000000000889947 */ /* 0x000fea0003800000 */
[----:B--2---:R-:W2:Y:S02]  /*13f90*/  LDC.64 R2, c[0x0][0x810] ;  /* 0x00020400ff027b82 */ /* 0x004ea40000000a00 */
[----:B--2---:R-:W-:-:S06]  /*13fa0*/  IMAD.WIDE R2, R18, 0x8, R2 ;  /* 0x0000000812027825 */ /* 0x004fcc00078e0202 */
[----:B------:R-:W2:Y:S01]  /*13fb0*/  LDG.E.64 R2, desc[UR38][R2.64] ;  /* 0x0000002602027981 */ /* 0x000ea2000c1e1b00 */
[----:B------:R-:W-:Y:S01]  /*13fc0*/  UMOV UR4, 0x400 ;  /* 0x0000040000047882 */ /* 0x000fe20000000000 */
[----:B-1---5:R-:W-:Y:S01]  /*13fd0*/  IADD3 R4, R13, -0x1, RZ ;  /* 0xffffffff0d047810 */ /* 0x022fe20007ffe0ff */
[----:B------:R-:W-:-:S04]  /*13fe0*/  ULEA UR4, UR58, UR4, 0x18 ;  /* 0x000000043a047291 */ /* 0x000fc8000f8ec03f */
[----:B------:R-:W-:-:S05]  /*13ff0*/  UIADD3 UR5, UR4, 0x34700, URZ ;  /* 0x0003470004057890 */ /* 0x000fca000fffe03f */
[----:B------:R-:W1:Y:S01]  /*14000*/  LDS R0, [UR4+0x3471c] ;  /* 0x03471c04ff007984 */ /* 0x000e620008000800 */
[----:B------:R-:W-:-:S03]  /*14010*/  MOV R8, UR5 ;  /* 0x0000000500087c02 */ /* 0x000fc60008000f00 */
[----:B------:R-:W-:Y:S01]  /*14020*/  STS [UR4+0x34730], RZ ;  /* 0x034730ffff007988 */ /* 0x000fe20008000804 */
[----:B------:R-:W-:-:S05]  /*14030*/  SHF.R.U64 R8, R8, 0x4, RZ ;  /* 0x0000000408087819 */ /* 0x000fca00000012ff */
        /* <DEDUP_REMOVED lines=8> */
[----:B-1----:R-:W-:Y:S01]  /*140c0*/  LOP3.LUT R0, R0, 0xf, R5, 0xb8, !PT ;  /* 0x0000000f00007812 */ /* 0x002fe200078eb805 */
[----:B------:R-:W-:Y:S02]  /*140d0*/  VIADD R5, R19, 0xffffffff ;  /* 0xffffffff13057836 */ /* 0x000fe40000000000 */
[----:B------:R-:W-:Y:S04]  /*140e0*/  STS [UR4+0x3470c], R2 ;  /* 0x03470c02ff007988 */ /* 0x000fe80008000804 */
[----:B------:R-:W-:Y:S04]  /*140f0*/  STS [UR4+0x3471c], R0 ;  /* 0x03471c00ff007988 */ /* 0x000fe80008000804 */
[----:B------:R-:W1:Y:S02]  /*14100*/  LDS R6, [UR4+0x3471c] ;  /* 0x03471c04ff067984 */ /* 0x000e640008000800 */
[----:B-1----:R-:W-:-:S05]  /*14110*/  LOP3.LUT R6, R6, 0xf0, RZ, 0xb8, !PT ;  /* 0x000000f006067812 */ /* 0x002fca00078eb8ff */
[----:B------:R1:W-:Y:S04]  /*14120*/  STS [UR4+0x3471c], R6 ;  /* 0x03471c06ff007988 */ /* 0x0003e80008000804 */
[----:B------:R-:W2:Y:S01]  /*14130*/  LDS R9, [UR4+0x3471c] ;  /* 0x03471c04ff097984 */ /* 0x000ea20008000800 */
[----:B-1----:R-:W-:-:S05]  /*14140*/  CS2R R6, SRZ ;  /* 0x0000000000067805 */ /* 0x002fca000001ff00 */
[----:B------:R-:W-:Y:S01]  /*14150*/  STS.128 [UR4+0x34720], R4 ;  /* 0x03472004ff007988 */ /* 0x000fe20008000c04 */
[----:B--2---:R-:W-:-:S05]  /*14160*/  LOP3.LUT R9, R9, 0xf00, RZ, 0xb8, !PT ;  /* 0x00000f0009097812 */ /* 0x004fca00078eb8ff */
[----:B------:R-:W-:Y:S04]  /*14170*/  STS.64 [UR4+0x34718], R8 ;  /* 0x03471808ff007988 */ /* 0x000fe80008000a04 */
[----:B------:R-:W1:Y:S02]  /*14180*/  LDS R3, [UR4+0x3471c] ;  /* 0x03471c04ff037984 */ /* 0x000e640008000800 */
[----:B-1----:R-:W-:-:S05]  /*14190*/  LOP3.LUT R0, R3, 0xf000, RZ, 0xb8, !PT ;  /* 0x0000f00003007812 */ /* 0x002fca00078eb8ff */
[----:B------:R3:W-:Y:S02]  /*141a0*/  STS [UR4+0x3471c], R0 ;  /* 0x03471c00ff007988 */ /* 0x0007e40008000804 */
.L_x_166:
[----:B------:R-:W-:Y:S05]  /*141b0*/  BSYNC B0 ;  /* 0x0000000000007941 */ /* 0x000fea0003800000 */
.L_x_165:
[----:B---3--:R-:W3:Y:S01]  /*141c0*/  S2R R0, SR_LANEID ;  /* 0x0000000000007919 */ /* 0x008ee20000000000 */
[----:B------:R-:W-:Y:S01]  /*141d0*/  ELECT P0, URZ, PT ;  /* 0x00000000003f782f */ /* 0x000fe20003800000 */
[----:B------:R-:W-:Y:S01]  /*141e0*/  NOP ;  /* 0x0000000000007918 */ /* 0x000fe20000000000 */
[----:B------:R-:W-:Y:S11]  /*141f0*/  BSSY B0, `(.L_x_168) ;  /* 0x0000004000007945 */ /* 0x000ff60003800000 */
[----:B------:R-:W-:Y:S05]  /*14200*/  @!P0 BRA `(.L_x_169) ;  /* 0x0000000000088947 */ /* 0x000fea0003800000 */
[----:B------:R0:W-:Y:S01]  /*14210*/  UTMACMDFLUSH ;  /* 0x00000000000079b7 */ /* 0x0001e20000000000 */
[----:B------:R-:W-:-:S04]  /*14220*/  DEPBAR.LE SB0, 0x0 ;  /* 0x000080000000791a */ /* 0x000fc80000000000 */
.L_x_169:
[----:B------:R-:W-:Y:S05]  /*14230*/  BSYNC B0 ;  /* 0x0000000000007941 */ /* 0x000fea0003800000 */
.L_x_168:
[----:B------:R-:W-:Y:S01]  /*14240*/  UMOV UR6, 0x400 ;  /* 0x0000040000067882 */ /* 0x000fe20000000000 */
[----:B-1-3--:R-:W-:Y:S01]  /*14250*/  SHF.L.U32 R4, R0, 0x2, RZ ;  /* 0x0000000200047819 */ /* 0x00afe200000006ff */
[----:B------:R-:W-:-:S03]  /*14260*/  ULEA UR6, UR58, UR6, 0x18 ;  /* 0x000000063a067291 */ /* 0x000fc6000f8ec03f */
[----:B--2---:R-:W-:Y:S01]  /*14270*/  IADD3 R2, P0, R4, UR8, RZ ;  /* 0x0000000804027c10 */ /* 0x004fe2000ff1e0ff */
[----:B------:R-:W-:Y:S01]  /*14280*/  UIADD3 UR5, UR6, 0x34700, URZ ;  /* 0x0003470006057890 */ /* 0x000fe2000fffe03f */
[----:B------:R-:W-:-:S03]  /*14290*/  MOV R0, RZ ;  /* 0x000000ff00007202 */ /* 0x000fc60000000f00 */
[----:B------:R-:W-:-:S05]  /*142a0*/  IMAD.X R3, RZ, RZ, UR9, P0 ;  /* 0x00000009ff037e24 */ /* 0x000fca00080e06ff */
[----:B------:R-:W1:Y:S01]  /*142b0*/  LDS R5, [R4+UR5] ;  /* 0x0000000504057984 */ /* 0x000e620008000800 */
[----:B------:R-:W-:-:S03]  /*142c0*/  SHF.L.U32 R0, R0, 0x1f, RZ ;  /* 0x0000001f00007819 */ /* 0x000fc600000006ff */
[----:B-1----:R1:W2:Y:S02]  /*142d0*/  ATOMG.E.EXCH.STRONG.GPU PT, RZ, [R2], R5 ;  /* 0x0000000502ff73a8 */ /* 0x0022a400041ee100 */
[----:B--2---:R-:W2:Y:S01]  /*142e0*/  SYNCS.PHASECHK.TRANS64.TRYWAIT P0, [UR6+0x34508], R0 ;  /* 0x03450800ff0075a7 */ /* 0x004ea20008000146 */
[----:B------:R-:W-:Y:S02]  /*142f0*/  ULOP3.LUT UR4, UR59, 0x1, URZ, 0xfc, !UPT ;  /* 0x000000013b047892 */ /* 0x000fe4000f8efc3f */
[----:B------:R-:W-:Y:S01]  /*14300*/  ULOP3.LUT UR36, UR61, 0x2, URZ, 0xfc, !UPT ;  /* 0x000000023d247892 */ /* 0x000fe2000f8efc3f */
[----:B-12---:R-:W-:Y:S11]  /*14310*/  @!P0 BRA `(.L_x_170) ;  /* 0x0000006400c08947 */ /* 0x006ff60003800000 */
.L_x_384:
[----:B------:R-:W-:Y:S01]  /*14320*/  IMAD.MOV.U32 R2, RZ, RZ, 0x1 ;  /* 0x00000001ff027424 */ /* 0x000fe200078e00ff */
[----:B-1----:R-:W-:Y:S01]  /*14330*/  MOV R0, RZ ;  /* 0x000000ff00007202 */ /* 0x002fe20000000f00 */
[----:B------:R-:W-:Y:S01]  /*14340*/  ULDC UR37, c[0x0][0x598] ;  /* 0x0001660000257ab9 */ /* 0x000fe20000000800 */
[----:B------:R-:W-:Y:S01]  /*14350*/  ULDC UR41, c[0x0][0x580] ;  /* 0x0001600000297ab9 */ /* 0x000fe20000000800 */
[----:B------:R-:W-:Y:S01]  /*14360*/  ULDC.64 UR10, c[0x0][0x590] ;  /* 0x00016400000a7ab9 */ /* 0x000fe20000000a00 */
[----:B------:R-:W-:-:S05]  /*14370*/  ULDC.64 UR12, c[0x0][0x588] ;  /* 0x00016200000c7ab9 */ /* 0x000fca0000000a00 */
.L_x_279:
[----:B------:R-:W-:-:S06]  /*14380*/  UISETP.NE.AND UP0, UPT, UR4, 0x3, UPT ;  /* 0x000000030400788c */ /* 0x000fcc000bf05270 */
[----:B------:R-:W-:-:S13]  /*14390*/  PLOP3.LUT P1, PT, PT, PT, UP0, 0x80, 0x0 ;  /* 0x000000000000781c */ /* 0x000fda0003f2f008 */
[----:B-1---5:R-:W-:Y:S05]  /*143a0*/  @!P1 BRA `(.L_x_171) ;  /* 0x0000000000049947 */ /* 0x022fea0003800000 */
[----:B------:R-:W-:Y:S01]  /*143b0*/  BPT.TRAP 0x1 ;  /* 0x000000040000795c */ /* 0x000fe20000300000 */
.L_x_171:
[----:B------:R-:W2:Y:S01]  /*143c0*/  LDL R4, [R1+0x200] ;  /* 0x0002000001047983 */ /* 0x000ea20000100800 */
[----:B------:R-:W-:Y:S02]  /*143d0*/  SHF.L.U32 R3, R0, 0x1f, RZ ;  /* 0x0000001f00037819 */ /* 0x000fe400000006ff */
[C---:B--2---:R-:W-:Y:S02]  /*143e0*/  R2UR UR7, R4.reuse ;  /* 0x00000000040772ca */ /* 0x044fe400000e0000 */
[----:B------:R-:W-:-:S11]  /*143f0*/  LEA R4, R4, UR6, 0x4 ;  /* 0x0000000604047c11 */ /* 0x000fd6000f8e20ff */
[----:B------:R-:W-:-:S09]  /*14400*/  ULEA UR7, UR7, UR6, 0x3 ;  /* 0x0000000607077291 */ /* 0x000fd2000f8e183f */
[----:B------:R-:W1:Y:S02]  /*14410*/  SYNCS.PHASECHK.TRANS64.TRYWAIT P0, [UR7+0x34400], R3 ;  /* 0x03440003ff0075a7 */ /* 0x000e640008000147 */
[----:B-1----:R-:W-:Y:S05]  /*14420*/  @!P0 BRA `(.L_x_172) ;  /* 0x0000006400948947 */ /* 0x002fea0003800000 */
.L_x_385:
[----:B-1----:R-:W1:Y:S01]  /*14430*/  LDS.128 R4, [R4+0x34530] ;  /* 0x0345300004047984 */ /* 0x002e620000000c00 */
[----:B------:R-:W-:Y:S01]  /*14440*/  @!PT LDS RZ, [RZ] ;  /* 0x00000000fffff984 */ /* 0x000fe20000000800 */
[----:B------:R-:W-:Y:S01]  /*14450*/  @!PT LDS RZ, [RZ] ;  /* 0x00000000fffff984 */ /* 0x000fe20000000800 */
[----:B------:R-:W-:Y:S01]  /*14460*/  @!PT LDS RZ, [RZ] ;  /* 0x00000000fffff984 */ /* 0x000fe20000000800 */
[----:B------:R-:W-:Y:S01]  /*14470*/  @!PT LDS RZ, [RZ] ;  /* 0x00000000fffff984 */ /* 0x000fe20000000800 */
[----:B------:R2:W-:Y:S06]  /*14480*/  MEMBAR.ALL.CTA ;  /* 0x0000000000007992 */ /* 0x0005ec0000008000 */
[----:B--2---:R-:W2:Y:S01]  /*14490*/  FENCE.VIEW.ASYNC.S ;  /* 0x00000000000073c6 */ /* 0x004ea20000000000 */
[----:B------:R-:W-:Y:S05]  /*144a0*/  @!P1 BRA `(.L_x_173) ;  /* 0x0000000000049947 */ /* 0x000fea0003800000 */
[----:B------:R-:W-:Y:S01]  /*144b0*/  BPT.TRAP 0x1 ;  /* 0x000000040000795c */ /* 0x000fe20000300000 */
.L_x_173:
[----:B------:R-:W-:Y:S01]  /*144c0*/  UIADD3 UR7, UR7, 0x34440, URZ ;  /* 0x0003444007077890 */ /* 0x000fe2000fffe03f */
[----:B------:R-:W-:Y:S02]  /*144d0*/  R2UR UR18, R16 ;  /* 0x00000000101272ca */ /* 0x000fe400000e0000 */
[----:B------:R-:W-:Y:S01]  /*144e0*/  R2UR UR19, R17 ;  /* 0x00000000111372ca */ /* 0x000fe200000e0000 */
[----:B------:R-:W-:Y:S01]  /*144f0*/  UPRMT UR7, UR58, 0x654, UR7 ;  /* 0x000006543a077896 */ /* 0x000fe20008000007 */
[----:B------:R-:W-:Y:S02]  /*14500*/  LOP3.LUT P1, RZ, R2, 0xff, RZ, 0xc0, !PT ;  /* 0x000000ff02ff7812 */ /* 0x000fe4000782c0ff */
[----:B------:R-:W-:-:S04]  /*14510*/  ISETP.NE.U32.AND P0, PT, RZ, UR10, PT ;  /* 0x0000000aff007c0c */ /* 0x000fc8000bf05070 */
[----:B------:R-:W-:Y:S02]  /*14520*/  ISETP.NE.AND.EX P0, PT, RZ, UR11, PT, P0 ;  /* 0x0000000bff007c0c */ /* 0x000fe4000bf05300 */
[----:B--2---:R-:W-:Y:S01]  /*14530*/  SYNCS.ARRIVE.TRANS64.RED.A1T0 RZ, [UR7], RZ ;  /* 0x000000ffffff79a7 */ /* 0x004fe20008100407 */
[----:B------:R-:W-:Y:S02]  /*14540*/  USHF.L.U32 UR18, UR18, 0x7, URZ ;  /* 0x0000000712127899 */ /* 0x000fe4000800063f */
[----:B------:R-:W-:Y:S02]  /*14550*/  USHF.L.U32 UR19, UR19, 0x8, URZ ;  /* 0x0000000813137899 */ /* 0x000fe4000800063f */
[----:B------:R-:W-:Y:S10]  /*14560*/  @!P1 BRA `(.L_x_174) ;  /* 0x00000000000c9947 */ /* 0x000ff40003800000 */
[----:B------:R-:W-:-:S04]  /*14570*/  DEPBAR {5,4,3,2,1,0} ;  /* 0x0000003f0000791a */ /* 0x000fc80000000000 */
[----:B------:R2:W-:Y:S02]  /*14580*/  UTMACCTL.IV [UR8] ;  /* 0x00000000080079b9 */ /* 0x0005e40008000000 */
[----:B--2---:R-:W-:Y:S01]  /*14590*/  NOP ;  /* 0x0000000000007918 */ /* 0x004fe20000000000 */
.L_x_174:
[----:B------:R-:W-:Y:S05]  /*145a0*/  @!P0 BRA `(.L_x_175) ;  /* 0x0000000000188947 */ /* 0x000fea0003800000 */
[----:B------:R-:W2:Y:S02]  /*145b0*/  LDC.64 R2, c[0x0][0x590] ;  /* 0x00016400ff027b82 */ /* 0x000ea40000000a00 */
[----:B--2---:R-:W-:-:S06]  /*145c0*/  IMAD.WIDE R2, R18, 0x8, R2 ;  /* 0x0000000812027825 */ /* 0x004fcc00078e0202 */
[----:B------:R-:W2:Y:S04]  /*145d0*/  LDG.E.64 R2, desc[UR38][R2.64] ;  /* 0x0000002602027981 */ /* 0x000ea8000c1e1b00 */
[----:B--2---:R-:W2:Y:S02]  /*145e0*/  LD.E R8, desc[UR38][R2.64] ;  /* 0x0000002602087980 */ /* 0x004ea4000c101900 */
[----:B--2---:R-:W-:Y:S01]  /*145f0*/  FSETP.NEU.AND P0, PT, R8, RZ, PT ;  /* 0x000000ff0800720b */ /* 0x004fe20003f0d000 */
[----:B------:R-:W-:-:S12]  /*14600*/  BRA `(.L_x_176) ;  /* 0x0000000000247947 */ /* 0x000fd80003800000 */
.L_x_175:
[----:B------:R-:W-:Y:S02]  /*14610*/  ISETP.NE.U32.AND P1, PT, RZ, UR12, PT ;  /* 0x0000000cff007c0c */ /* 0x000fe4000bf25070 */
[----:B------:R-:W-:Y:S02]  /*14620*/  FSETP.NEU.AND P0, PT, RZ, UR41, PT ;  /* 0x00000029ff007c0b */ /* 0x000fe4000bf0d000 */
[----:B------:R-:W-:-:S13]  /*14630*/  ISETP.NE.AND.EX P1, PT, RZ, UR13, PT, P1 ;  /* 0x0000000dff007c0c */ /* 0x000fda000bf25310 */
[----:B------:R-:W-:Y:S05]  /*14640*/  @!P1 BRA `(.L_x_176) ;  /* 0x0000000000149947 */ /* 0x000fea0003800000 */
[----:B------:R-:W2:Y:S01]  /*14650*/  LDC.64 R2, c[0x0][0x588] ;  /* 0x00016200ff027b82 */ /* 0x000ea20000000a00 */
[----:B------:R-:W-:-:S04]  /*14660*/  IMAD R9, R18, UR37, RZ ;  /* 0x0000002512097c24 */ /* 0x000fc8000f8e02ff */
[----:B--2---:R-:W-:-:S06]  /*14670*/  IMAD.WIDE R2, R9, 0x4, R2 ;  /* 0x0000000409027825 */ /* 0x004fcc00078e0202 */
[----:B------:R-:W2:Y:S02]  /*14680*/  LDG.E R2, desc[UR38][R2.64] ;  /* 0x0000002602027981 */ /* 0x000ea4000c1e1900 */
[----:B--2---:R-:W-:-:S13]  /*14690*/  FSETP.NEU.AND P0, PT, R2, RZ, PT ;  /* 0x000000ff0200720b */ /* 0x004fda0003f0d000 */
.L_x_176:
[----:B------:R-:W-:Y:S01]  /*146a0*/  UISETP.NE.AND UP0, UPT, UR36, 0x3, UPT ;  /* 0x000000032400788c */ /* 0x000fe2000bf05270 */
[----:B------:R-:W-:-:S05]  /*146b0*/  ELECT P1, URZ, PT ;  /* 0x00000000003f782f */ /* 0x000fca0003820000 */
[----:B------:R-:W-:Y:S02]  /*146c0*/  PLOP3.LUT P2, PT, PT, PT, UP0, 0x80, 0x0 ;  /* 0x000000000000781c */ /* 0x000fe40003f4f008 */
[----:B------:R-:W-:-:S11]  /*146d0*/  PLOP3.LUT P0, PT, P0, P1, PT, 0x2a, 0x0 ;  /* 0x000000000000781c */ /* 0x000fd60000702572 */
[----:B------:R-:W-:Y:S05]  /*146e0*/  @!P2 BRA `(.L_x_177) ;  /* 0x000000000004a947 */ /* 0x000fea0003800000 */
[----:B------:R-:W-:Y:S01]  /*146f0*/  BPT.TRAP 0x1 ;  /* 0x000000040000795c */ /* 0x000fe20000300000 */
.L_x_177:
[----:B------:R-:W-:-:S05]  /*14700*/  IMAD.MOV.U32 R8, RZ, RZ, 0x1 ;  /* 0x00000001ff087424 */ /* 0x000fca00078e00ff */
[----:B------:R-:W-:-:S04]  /*14710*/  SHF.L.U32 R8, R8, 0x1f, RZ ;  /* 0x0000001f08087819 */ /* 0x000fc800000006ff */
[----:B------:R-:W2:Y:S02]  /*14720*/  SYNCS.PHASECHK.TRANS64.TRYWAIT P1, [UR6+0x344e0], R8 ;  /* 0x0344e008ff0075a7 */ /* 0x000ea40008020146 */
[----:B--2---:R-:W-:Y:S05]  /*14730*/  @!P1 BRA `(.L_x_178) ;  /* 0x0000006000e89947 */ /* 0x004fea0003800000 */
.L_x_386:
[----:B------:R-:W-:Y:S04]  /*14740*/  BSSY B0, `(.L_x_179) ;  /* 0x000000b000007945 */ /* 0x000fe80003800000 */
[----:B------:R-:W-:Y:S05]  /*14750*/  @P0 BRA `(.L_x_180) ;  /* 0x0000000000240947 */ /* 0x000fea0003800000 */
[----:B------:R-:W-:Y:S02]  /*14760*/  UIADD3 UR16, UR6, 0x30000, URZ ;  /* 0x0003000006107890 */ /* 0x000fe4000fffe03f */
[----:B------:R-:W-:Y:S01]  /*14770*/  UIADD3 UR17, UR6, 0x344c0, URZ ;  /* 0x000344c006117890 */ /* 0x000fe2000fffe03f */
[----:B------:R-:W-:Y:S01]  /*14780*/  UMOV UR14, 0x0 ;  /* 0x00000000000e7882 */ /* 0x000fe20000000000 */
[----:B------:R-:W-:-:S07]  /*14790*/  UMOV UR15, 0x10000000 ;  /* 0x10000000000f7882 */ /* 0x000fce0000000000 */
[----:B------:R3:W-:Y:S02]  /*147a0*/  UTMALDG.2D [UR16], [UR8], desc[UR14] ;  /* 0x00000e10080075b4 */ /* 0x0007e40008009000 */
[----:B---3--:R-:W-:Y:S05]  /*147b0*/  @!P2 BRA `(.L_x_181) ;  /* 0x000000000004a947 */ /* 0x008fea0003800000 */
[----:B------:R-:W-:Y:S01]  /*147c0*/  BPT.TRAP 0x1 ;  /* 0x000000040000795c */ /* 0x000fe20000300000 */
.L_x_181:
[----:B------:R-:W3:Y:S02]  /*147d0*/  LDC R2, c[0x0][0x828] ;  /* 0x00020a00ff027b82 */ /* 0x000ee40000000800 */
[----:B---3--:R3:W-:Y:S02]  /*147e0*/  SYNCS.ARRIVE.TRANS64.RED.A0TR RZ, [UR6+0x344c0], R2 ;  /* 0x0344c002ffff79a7 */ /* 0x0087e40008300406 */
.L_x_180:
[----:B------:R-:W-:Y:S05]  /*147f0*/  BSYNC B0 ;  /* 0x0000000000007941 */ /* 0x000fea0003800000 */
.L_x_179:
[----:B------:R-:W-:Y:S05]  /*14800*/  @!P2 BRA `(.L_x_182) ;  /* 0x000000000004a947 */ /* 0x000fea0003800000 */
[----:B------:R-:W-:Y:S01]  /*14810*/  BPT.TRAP 0x1 ;  /* 0x000000040000795c */ /* 0x000fe20000300000 */
.L_x_182:
[----:B------:R-:W-:-:S04]  /*14820*/  UIADD3 UR21, UR6, 0x344c0, URZ ;  /* 0x000344c006157890 */ /* 0x000fc8000fffe03f */
[----:B------:R-:W-:-:S09]  /*14830*/  UPRMT UR7, UR58, 0x654, UR21 ;  /* 0x000006543a077896 */ /* 0x000fd20008000015 */
[----:B------:R-:W-:Y:S01]  /*14840*/  SYNCS.ARRIVE.TRANS64.RED.A1T0 RZ, [UR7], RZ ;  /* 0x000000ffffff79a7 */ /* 0x000fe20008100407 */
[----:B------:R-:W-:Y:S05]  /*14850*/  @!P2 BRA `(.L_x_183) ;  /* 0x000000000004a947 */ /* 0x000fea0003800000 */
[----:B------:R-:W-:Y:S01]  /*14860*/  BPT.TRAP 0x1 ;  /* 0x000000040000795c */ /* 0x000fe20000300000 */
.L_x_183:
[----:B------:R-:W4:Y:S02]  /*14870*/  SYNCS.PHASECHK.TRANS64.TRYWAIT P1, [UR6+0x344e8], R8 ;  /* 0x0344e808ff0075a7 */ /* 0x000f240008020146 */
[----:B----4-:R-:W-:Y:S05]  /*14880*/  @!P1 BRA `(.L_x_184) ;  /* 0x0000006000ac9947 */ /* 0x010fea0003800000 */
.L_x_387:
[----:B------:R-:W-:Y:S04]  /*14890*/  BSSY B0, `(.L_x_185) ;  /* 0x000000d000007945 */ /* 0x000fe80003800000 */
[----:B------:R-:W-:Y:S05]  /*148a0*/  @P0 BRA `(.L_x_186) ;  /* 0x00000000002c0947 */ /* 0x000fea0003800000 */
[----:B------:R-:W-:Y:S02]  /*148b0*/  UIADD3 UR26, UR18, 0x40, URZ ;  /* 0x00000040121a7890 */ /* 0x000fe4000fffe03f */
[----:B------:R-:W-:Y:S02]  /*148c0*/  UIADD3 UR24, UR6, 0x31000, URZ ;  /* 0x0003100006187890 */ /* 0x000fe4000fffe03f */
[----:B------:R-:W-:Y:S01]  /*148d0*/  UIADD3 UR25, UR6, 0x344c8, URZ ;  /* 0x000344c806197890 */ /* 0x000fe2000fffe03f */
[----:B------:R-:W-:Y:S01]  /*148e0*/  UMOV UR14, 0x0 ;  /* 0x00000000000e7882 */ /* 0x000fe20000000000 */
[----:B------:R-:W-:Y:S01]  /*148f0*/  UMOV UR15, 0x10000000 ;  /* 0x10000000000f7882 */ /* 0x000fe20000000000 */
[----:B------:R-:W-:-:S06]  /*14900*/  UMOV UR27, UR19 ;  /* 0x00000013001b7c82 */ /* 0x000fcc0008000000 */
[----:B------:R4:W-:Y:S02]  /*14910*/  UTMALDG.2D [UR24], [UR8], desc[UR14] ;  /* 0x00000e18080075b4 */ /* 0x0009e40008009000 */
[----:B----4-:R-:W-:Y:S05]  /*14920*/  @!P2 BRA `(.L_x_187) ;  /* 0x000000000004a947 */ /* 0x010fea0003800000 */
[----:B------:R-:W-:Y:S01]  /*14930*/  BPT.TRAP 0x1 ;  /* 0x000000040000795c */ /* 0x000fe20000300000 */
.L_x_187:
[----:B---3--:R-:W3:Y:S02]  /*14940*/  LDC R2, c[0x0][0x828] ;  /* 0x00020a00ff027b82 */ /* 0x008ee40000000800 */
[----:B---3--:R4:W-:Y:S02]  /*14950*/  SYNCS.ARRIVE.TRANS64.RED.A0TR RZ, [UR6+0x344c8], R2 ;  /* 0x0344c802ffff79a7 */ /* 0x0089e40008300406 */
.L_x_186:
[----:B------:R-:W-:Y:S05]  /*14960*/  BSYNC B0 ;  /* 0x0000000000007941 */ /* 0x000fea0003800000 */
.L_x_185:
[----:B------:R-:W-:Y:S05]  /*14970*/  @!P2 BRA `(.L_x_188) ;  /* 0x000000000004a947 */ /* 0x000fea0003800000 */
[----:B------:R-:W-:Y:S01]  /*14980*/  BPT.TRAP 0x1 ;  /* 0x000000040000795c */ /* 0x000fe20000300000 */
.L_x_188:
[----:B------:R-:W-:Y:S02]  /*14990*/  UIADD3 UR25, UR6, 0x344c8, URZ ;  /* 0x000344c806197890 */ /* 0x000fe4000fffe03f */
[----:B------:R-:W-:Y:S02]  /*149a0*/  UIADD3 UR31, UR19, 0x20, URZ ;  /* 0x00000020131f7890 */ /* 0x000fe4000fffe03f */
[----:B------:R-:W-:-:S09]  /*149b0*/  UPRMT UR14, UR58, 0x654, UR25 ;  /* 0x000006543a0e7896 */ /* 0x000fd20008000019 */
[----:B------:R-:W-:Y:S01]  /*149c0*/  SYNCS.ARRIVE.TRANS64.RED.A1T0 RZ, [UR14], RZ ;  /* 0x000000ffffff79a7 */ /* 0x000fe2000810040e */
[----:B------:R-:W-:Y:S05]  /*149d0*/  @!P2 BRA `(.L_x_189) ;  /* 0x000000000004a947 */ /* 0x000fea0003800000 */
[----:B------:R-:W-:Y:S01]  /*149e0*/  BPT.TRAP 0x1 ;  /* 0x000000040000795c */ /* 0x000fe20000300000 */
.L_x_189:
[----:B------:R-:W1:Y:S02]  /*149f0*/  SYNCS.PHASECHK.TRANS64.TRYWAIT P1, [UR6+0x344f0], R8 ;  /* 0x0344f008ff0075a7 */ /* 0x000e640008020146 */
[----:B-1----:R-:W-:Y:S05]  /*14a00*/  @!P1 BRA `(.L_x_190) ;  /* 0x0000006000649947 */ /* 0x002fea0003800000 */
.L_x_388:
[----:B------:R-:W-:Y:S04]  /*14a10*/  BSSY B0, `(.L_x_191) ;  /* 0x000000c000007945 */ /* 0x000fe80003800000 */
[----:B------:R-:W-:Y:S05]  /*14a20*/  @P0 BRA `(.L_x_192) ;  /* 0x0000000000280947 */ /* 0x000fea0003800000 */
[----:B------:R-:W-:Y:S02]  /*14a30*/  UIADD3 UR28, UR6, 0x32000, URZ ;  /* 0x00032000061c7890 */ /* 0x000fe4000fffe03f */
[----:B------:R-:W-:Y:S01]  /*14a40*/  UIADD3 UR29, UR6, 0x344d0, URZ ;  /* 0x000344d0061d7890 */ /* 0x000fe2000fffe03f */
[----:B------:R-:W-:Y:S01]  /*14a50*/  UMOV UR16, 0x0 ;  /* 0x0000000000107882 */ /* 0x000fe20000000000 */
[----:B------:R-:W-:Y:S01]  /*14a60*/  UMOV UR17, 0x10000000 ;  /* 0x1000000000117882 */ /* 0x000fe20000000000 */
[----:B------:R-:W-:-:S06]  /*14a70*/  UMOV UR30, UR18 ;  /* 0x00000012001e7c82 */ /* 0x000fcc0008000000 */
[----:B------:R1:W-:Y:S02]  /*14a80*/  UTMALDG.2D [UR28], [UR8], desc[UR16] ;  /* 0x0000101c080075b4 */ /* 0x0003e40008009000 */
[----:B-1----:R-:W-:Y:S05]  /*14a90*/  @!P2 BRA `(.L_x_193) ;  /* 0x000000000004a947 */ /* 0x002fea0003800000 */
[----:B------:R-:W-:Y:S01]  /*14aa0*/  BPT.TRAP 0x1 ;  /* 0x000000040000795c */ /* 0x000fe20000300000 */
.L_x_193:
[----:B---34-:R-:W1:Y:S02]  /*14ab0*/  LDC R2, c[0x0][0x828] ;  /* 0x00020a00ff027b82 */ /* 0x018e640000000800 */
[----:B-1----:R1:W-:Y:S02]  /*14ac0*/  SYNCS.ARRIVE.TRANS64.RED.A0TR RZ, [UR6+0x344d0], R2 ;  /* 0x0344d002ffff79a7 */ /* 0x0023e40008300406 */
.L_x_192:
[----:B------:R-:W-:Y:S05]  /*14ad0*/  BSYNC B0 ;  /* 0x0000000000007941 */ /* 0x000fea0003800000 */
.L_x_191:
[----:B------:R-:W-:Y:S05]  /*14ae0*/  @!P2 BRA `(.L_x_194) ;  /* 0x000000000004a947 */ /* 0x000fea0003800000 */
[----:B------:R-:W-:Y:S01]  /*14af0*/  BPT.TRAP 0x1 ;  /* 0x000000040000795c */ /* 0x000fe20000300000 */
.L_x_194:
[----:B------:R-:W-:-:S04]  /*14b00*/  UIADD3 UR29, UR6, 0x344d0, URZ ;  /* 0x000344d0061d7890 */ /* 0x000fc8000fffe03f */
[----:B------:R-:W-:-:S09]  /*14b10*/  UPRMT UR15, UR58, 0x654, UR29 ;  /* 0x000006543a0f7896 */ /* 0x000fd2000800001d */
[----:B------:R-:W-:Y:S01]  /*14b20*/  SYNCS.ARRIVE.TRANS64.RED.A1T0 RZ, [UR15], RZ ;  /* 0x000000ffffff79a7 */ /* 0x000fe2000810040f */
[----:B------:R-:W-:Y:S05]  /*14b30*/  @!P2 BRA `(.L_x_195) ;  /* 0x000000000004a947 */ /* 0x000fea0003800000 */
[----:B------:R-:W-:Y:S01]  /*14b40*/  BPT.TRAP 0x1 ;  /* 0x000000040000795c */ /* 0x000fe20000300000 */
.L_x_195:
[----:B------:R-:W1:Y:S02]  /*14b50*/  SYNCS.PHASECHK.TRANS64.TRYWAIT P1, [UR6+0x344f8], R8 ;  /* 0x0344f808ff0075a7 */ /* 0x000e640008020146 */
[----:B-1----:R-:W-:Y:S05]  /*14b60*/  @!P1 BRA `(.L_x_196) ;  /* 0x0000006000249947 */ /* 0x002fea0003800000 */
.L_x_389:
        /* <DEDUP_REMOVED lines=11> */
.L_x_199:
[----:B---34-:R-:W1:Y:S02]  /*14c20*/  LDC R2, c[0x0][0x828] ;  /* 0x00020a00ff027b82 */ /* 0x018e640000000800 */
[----:B-1----:R1:W-:Y:S02]  /*14c30*/  SYNCS.ARRIVE.TRANS64.RED.A0TR RZ, [UR6+0x344d8], R2 ;  /* 0x0344d802ffff79a7 */ /* 0x0023e40008300406 */
.L_x_198:
[----:B------:R-:W-:Y:S05]  /*14c40*/  BSYNC B0 ;  /* 0x0000000000007941 */ /* 0x000fea0003800000 */
.L_x_197:
[----:B------:R-:W-:Y:S05]  /*14c50*/  @!P2 BRA `(.L_x_200) ;  /* 0x000000000004a947 */ /* 0x000fea0003800000 */
[----:B------:R-:W-:Y:S01]  /*14c60*/  BPT.TRAP 0x1 ;  /* 0x000000040000795c */ /* 0x000fe20000300000 */
.L_x_200:
[----:B------:R-:W-:Y:S02]  /*14c70*/  UIADD3 UR33, UR6, 0x344d8, URZ ;  /* 0x000344d806217890 */ /* 0x000fe4000fffe03f */
[----:B------:R-:W-:Y:S02]  /*14c80*/  UIADD3 UR23, UR19, 0x40, URZ ;  /* 0x0000004013177890 */ /* 0x000fe4000fffe03f */
[----:B------:R-:W-:-:S09]  /*14c90*/  UPRMT UR16, UR58, 0x654, UR33 ;  /* 0x000006543a107896 */ /* 0x000fd20008000021 */
[----:B------:R-:W-:Y:S01]  /*14ca0*/  SYNCS.ARRIVE.TRANS64.RED.A1T0 RZ, [UR16], RZ ;  /* 0x000000ffffff79a7 */ /* 0x000fe20008100410 */
[----:B------:R-:W-:Y:S05]  /*14cb0*/  @!P2 BRA `(.L_x_201) ;  /* 0x000000000004a947 */ /* 0x000fea0003800000 */
[----:B------:R-:W-:Y:S01]  /*14cc0*/  BPT.TRAP 0x1 ;  /* 0x000000040000795c */ /* 0x000fe20000300000 */
.L_x_201:
[----:B-1-34-:R-:W-:-:S04]  /*14cd0*/  SHF.L.U32 R2, RZ, 0x1f, RZ ;  /* 0x0000001fff027819 */ /* 0x01afc800000006ff */
[----:B------:R-:W1:Y:S02]  /*14ce0*/  SYNCS.PHASECHK.TRANS64.TRYWAIT P1, [UR6+0x344e0], R2 ;  /* 0x0344e002ff0075a7 */ /* 0x000e640008020146 */
[----:B-1----:R-:W-:Y:S05]  /*14cf0*/  @!P1 BRA `(.L_x_202) ;  /* 0x0000005c00d89947 */ /* 0x002fea0003800000 */
.L_x_390:
[----:B------:R-:W-:Y:S04]  /*14d00*/  BSSY B0, `(.L_x_203) ;  /* 0x000000b000007945 */ /* 0x000fe80003800000 */
[----:B------:R-:W-:Y:S05]  /*14d10*/  @P0 BRA `(.L_x_204) ;  /* 0x0000000000240947 */ /* 0x000fea0003800000 */
[----:B------:R-:W-:Y:S01]  /*14d20*/  UIADD3 UR20, UR6, 0x30000, URZ ;  /* 0x0003000006147890 */ /* 0x000fe2000fffe03f */
[----:B------:R-:W-:Y:S01]  /*14d30*/  UMOV UR26, 0x0 ;  /* 0x00000000001a7882 */ /* 0x000fe20000000000 */
[----:B------:R-:W-:Y:S01]  /*14d40*/  UMOV UR27, 0x10000000 ;  /* 0x10000000001b7882 */ /* 0x000fe20000000000 */
[----:B------:R-:W-:-:S06]  /*14d50*/  UMOV UR22, UR18 ;  /* 0x0000001200167c82 */ /* 0x000fcc0008000000 */
[----:B------:R3:W-:Y:S02]  /*14d60*/  UTMALDG.2D [UR20], [UR8], desc[UR26] ;  /* 0x00001a14080075b4 */ /* 0x0007e40008009000 */
[----:B---3--:R-:W-:Y:S05]  /*14d70*/  @!P2 BRA `(.L_x_205) ;  /* 0x000000000004a947 */ /* 0x008fea0003800000 */
[----:B------:R-:W-:Y:S01]  /*14d80*/  BPT.TRAP 0x1 ;  /* 0x000000040000795c */ /* 0x000fe20000300000 */
.L_x_205:
[----:B-12---:R-:W1:Y:S02]  /*14d90*/  LDC R3, c[0x0][0x828] ;  /* 0x00020a00ff037b82 */ /* 0x006e640000000800 */
[----:B-1----:R3:W-:Y:S02]  /*14da0*/  SYNCS.ARRIVE.TRANS64.RED.A0TR RZ, [UR6+0x344c0], R3 ;  /* 0x0344c003ffff79a7 */ /* 0x0027e40008300406 */
.L_x_204:
[----:B------:R-:W-:Y:S05]  /*14db0*/  BSYNC B0 ;  /* 0x0000000000007941 */ /* 0x000fea0003800000 */
.L_x_203:
[----:B------:R-:W-:Y:S05]  /*14dc0*/  @!P2 BRA `(.L_x_206) ;  /* 0x000000000004a947 */ /* 0x000fea0003800000 */
[----:B------:R-:W-:Y:S01]  /*14dd0*/  BPT.TRAP 0x1 ;  /* 0x000000040000795c */ /* 0x000fe20000300000 */
.L_x_206:
[----:B------:R-:W-:Y:S01]  /*14de0*/  SYNCS.ARRIVE.TRANS64.RED.A1T0 RZ, [UR7], RZ ;  /* 0x000000ffffff79a7 */ /* 0x000fe20008100407 */
[----:B------:R-:W-:Y:S05]  /*14df0*/  @!P2 BRA `(.L_x_207) ;  /* 0x000000000004a947 */ /* 0x000fea0003800000 */
[----:B------:R-:W-:Y:S01]  /*14e00*/  BPT.TRAP 0x1 ;  /* 0x000000040000795c */ /* 0x000fe20000300000 */
.L_x_207:
[----:B------:R-:W4:Y:S02]  /*14e10*/  SYNCS.PHASECHK.TRANS64.TRYWAIT P1, [UR6+0x344e8], R2 ;  /* 0x0344e802ff0075a7 */ /* 0x000f240008020146 */
[----:B----4-:R-:W-:Y:S05]  /*14e20*/  @!P1 BRA `(.L_x_208) ;  /* 0x0000005c00a49947 */ /* 0x010fea0003800000 */
.L_x_391:
        /* <DEDUP_REMOVED lines=10> */
.L_x_211:
[----:B-123--:R-:W1:Y:S02]  /*14ed0*/  LDC R3, c[0x0][0x828] ;  /* 0x00020a00ff037b82 */ /* 0x00ee640000000800 */
[----:B-1----:R4:W-:Y:S02]  /*14ee0*/  SYNCS.ARRIVE.TRANS64.RED.A0TR RZ, [UR6+0x344c8], R3 ;  /* 0x0344c803ffff79a7 */ /* 0x0029e40008300406 */
.L_x_210:
[----:B------:R-:W-:Y:S05]  /*14ef0*/  BSYNC B0 ;  /* 0x0000000000007941 */ /* 0x000fea0003800000 */
.L_x_209:
[----:B------:R-:W-:Y:S05]  /*14f00*/  @!P2 BRA `(.L_x_212) ;  /* 0x000000000004a947 */ /* 0x000fea0003800000 */
[----:B------:R-:W-:Y:S01]  /*14f10*/  BPT.TRAP 0x1 ;  /* 0x000000040000795c */ /* 0x000fe20000300000 */
.L_x_212:
[----:B------:R-:W-:Y:S01]  /*14f20*/  SYNCS.ARRIVE.TRANS64.RED.A1T0 RZ, [UR14], RZ ;  /* 0x000000ffffff79a7 */ /* 0x000fe2000810040e */
[----:B------:R-:W-:Y:S01]  /*14f30*/  UIADD3 UR31, UR19, 0x60, URZ ;  /* 0x00000060131f7890 */ /* 0x000fe2000fffe03f */
[----:B------:R-:W-:Y:S11]  /*14f40*/  @!P2 BRA `(.L_x_213) ;  /* 0x000000000004a947 */ /* 0x000ff60003800000 */
[----:B------:R-:W-:Y:S01]  /*14f50*/  BPT.TRAP 0x1 ;  /* 0x000000040000795c */ /* 0x000fe20000300000 */
.L_x_213:
[----:B------:R-:W1:Y:S02]  /*14f60*/  SYNCS.PHASECHK.TRANS64.TRYWAIT P1, [UR6+0x344f0], R2 ;  /* 0x0344f002ff0075a7 */ /* 0x000e640008020146 */
[----:B-1----:R-:W-:Y:S05]  /*14f70*/  @!P1 BRA `(.L_x_214) ;  /* 0x0000005c00689947 */ /* 0x002fea0003800000 */
.L_x_392:
[----:B------:R-:W-:Y:S04]  /*14f80*/  BSSY B0, `(.L_x_215) ;  /* 0x000000b000007945 */ /* 0x000fe80003800000 */
[----:B------:R-:W-:Y:S05]  /*14f90*/  @P0 BRA `(.L_x_216) ;  /* 0x0000000000240947 */ /* 0x000fea0003800000 */
[----:B------:R-:W-:Y:S01]  /*14fa0*/  UIADD3 UR28, UR6, 0x32000, URZ ;  /* 0x00032000061c7890 */ /* 0x000fe2000fffe03f */
[----:B------:R-:W-:Y:S01]  /*14fb0*/  UMOV UR22, 0x0 ;  /* 0x0000000000167882 */ /* 0x000fe20000000000 */
[----:B------:R-:W-:Y:S01]  /*14fc0*/  UMOV UR23, 0x10000000 ;  /* 0x1000000000177882 */ /* 0x000fe20000000000 */
[----:B------:R-:W-:-:S06]  /*14fd0*/  UMOV UR30, UR18 ;  /* 0x00000012001e7c82 */ /* 0x000fcc0008000000 */
[----:B------:R1:W-:Y:S02]  /*14fe0*/  UTMALDG.2D [UR28], [UR8], desc[UR22] ;  /* 0x0000161c080075b4 */ /* 0x0003e40008009000 */
[----:B-1----:R-:W-:Y:S05]  /*14ff0*/  @!P2 BRA `(.L_x_217) ;  /* 0x000000000004a947 */ /* 0x002fea0003800000 */
[----:B------:R-:W-:Y:S01]  /*15000*/  BPT.TRAP 0x1 ;  /* 0x000000040000795c */ /* 0x000fe20000300000 */
.L_x_217:
[----:B--234-:R-:W1:Y:S02]  /*15010*/  LDC R3, c[0x0][0x828] ;  /* 0x00020a00ff037b82 */ /* 0x01ce640000000800 */
[----:B-1----:R1:W-:Y:S02]  /*15020*/  SYNCS.ARRIVE.TRANS64.RED.A0TR RZ, [UR6+0x344d0], R3 ;  /* 0x0344d003ffff79a7 */ /* 0x0023e40008300406 */
.L_x_216:
[----:B------:R-:W-:Y:S05]  /*15030*/  BSYNC B0 ;  /* 0x0000000000007941 */ /* 0x000fea0003800000 */
.L_x_215:
[----:B------:R-:W-:Y:S05]  /*15040*/  @!P2 BRA `(.L_x_218) ;  /* 0x000000000004a947 */ /* 0x000fea0003800000 */
[----:B------:R-:W-:Y:S01]  /*15050*/  BPT.TRAP 0x1 ;  /* 0x000000040000795c */ /* 0x000fe20000300000 */
.L_x_218:
[----:B------:R-:W-:Y:S01]  /*15060*/  SYNCS.ARRIVE.TRANS64.RED.A1T0 RZ, [UR15], RZ ;  /* 0x000000ffffff79a7 */ /* 0x000fe2000810040f */
[----:B------:R-:W-:Y:S05]  /*15070*/  @!P2 BRA `(.L_x_219) ;  /* 0x000000000004a947 */ /* 0x000fea0003800000 */
[----:B------:R-:W-:Y:S01]  /*15080*/  BPT.TRAP 0x1 ;  /* 0x000000040000795c */ /* 0x000fe20000300000 */
.L_x_219:
[----:B------:R-:W1:Y:S02]  /*15090*/  SYNCS.PHASECHK.TRANS64.TRYWAIT P1, [UR6+0x344f8], R2 ;  /* 0x0344f802ff0075a7 */ /* 0x000e640008020146 */
[----:B-1----:R-:W-:Y:S05]  /*150a0*/  @!P1 BRA `(.L_x_220) ;  /* 0x0000005c00349947 */ /* 0x002fea0003800000 */
.L_x_393:
        /* <DEDUP_REMOVED lines=10> */
.L_x_223:
[----:B--234-:R-:W1:Y:S02]  /*15150*/  LDC R3, c[0x0][0x828] ;  /* 0x00020a00ff037b82 */ /* 0x01ce640000000800 */
[----:B-1----:R1:W-:Y:S02]  /*15160*/  SYNCS.ARRIVE.TRANS64.RED.A0TR RZ, [UR6+0x344d8], R3 ;  /* 0x0344d803ffff79a7 */ /* 0x0023e40008300406 */
.L_x_222:
[----:B------:R-:W-:Y:S05]  /*15170*/  BSYNC B0 ;  /* 0x0000000000007941 */ /* 0x000fea0003800000 */
.L_x_221:
[----:B------:R-:W-:Y:S05]  /*15180*/  @!P2 BRA `(.L_x_224) ;  /* 0x000000000004a947 */ /* 0x000fea0003800000 */
[----:B------:R-:W-:Y:S01]  /*15190*/  BPT.TRAP 0x1 ;  /* 0x000000040000795c */ /* 0x000fe20000300000 */
.L_x_224:
[----:B------:R-:W-:Y:S01]  /*151a0*/  SYNCS.ARRIVE.TRANS64.RED.A1T0 RZ, [UR16], RZ ;  /* 0x000000ffffff79a7 */ /* 0x000fe20008100410 */
[----:B------:R-:W-:Y:S01]  /*151b0*/  UIADD3 UR23, UR19, 0x80, URZ ;  /* 0x0000008013177890 */ /* 0x000fe2000fffe03f */
[----:B------:R-:W-:Y:S11]  /*151c0*/  @!P2 BRA `(.L_x_225) ;  /* 0x000000000004a947 */ /* 0x000ff60003800000 */
[----:B------:R-:W-:Y:S01]  /*151d0*/  BPT.TRAP 0x1 ;  /* 0x000000040000795c */ /* 0x000fe20000300000 */
.L_x_225:
[----:B------:R-:W1:Y:S02]  /*151e0*/  SYNCS.PHASECHK.TRANS64.TRYWAIT P1, [UR6+0x344e0], R8 ;  /* 0x0344e008ff0075a7 */ /* 0x000e640008020146 */
[----:B-1----:R-:W-:Y:S05]  /*151f0*/  @!P1 BRA `(.L_x_226) ;  /* 0x0000005800f89947 */ /* 0x002fea0003800000 */
.L_x_394:
        /* <DEDUP_REMOVED lines=9> */
.L_x_229:
[----:B--234-:R-:W1:Y:S02]  /*15290*/  LDC R3, c[0x0][0x828] ;  /* 0x00020a00ff037b82 */ /* 0x01ce640000000800 */
[----:B-1----:R1:W-:Y:S02]  /*152a0*/  SYNCS.ARRIVE.TRANS64.RED.A0TR RZ, [UR6+0x344c0], R3 ;  /* 0x0344c003ffff79a7 */ /* 0x0023e40008300406 */
.L_x_228:
[----:B------:R-:W-:Y:S05]  /*152b0*/  BSYNC B0 ;  /* 0x0000000000007941 */ /* 0x000fea0003800000 */
.L_x_227:
[----:B------:R-:W-:Y:S05]  /*152c0*/  @!P2 BRA `(.L_x_230) ;  /* 0x000000000004a947 */ /* 0x000fea0003800000 */
[----:B------:R-:W-:Y:S01]  /*152d0*/  BPT.TRAP 0x1 ;  /* 0x000000040000795c */ /* 0x000fe20000300000 */
.L_x_230:
[----:B------:R-:W-:Y:S01]  /*152e0*/  SYNCS.ARRIVE.TRANS64.RED.A1T0 RZ, [UR7], RZ ;  /* 0x000000ffffff79a7 */ /* 0x000fe20008100407 */
[----:B------:R-:W-:Y:S05]  /*152f0*/  @!P2 BRA `(.L_x_231) ;  /* 0x000000000004a947 */ /* 0x000fea0003800000 */
[----:B------:R-:W-:Y:S01]  /*15300*/  BPT.TRAP 0x1 ;  /* 0x000000040000795c */ /* 0x000fe20000300000 */
.L_x_231:
[----:B------:R-:W1:Y:S02]  /*15310*/  SYNCS.PHASECHK.TRANS64.TRYWAIT P1, [UR6+0x344e8], R8 ;  /* 0x0344e808ff0075a7 */ /* 0x000e640008020146 */
[----:B-1----:R-:W-:Y:S05]  /*15320*/  @!P1 BRA `(.L_x_232) ;  /* 0x0000005800c49947 */ /* 0x002fea0003800000 */
.L_x_395:
        /* <DEDUP_REMOVED lines=10> */
.L_x_235:
[----:B--234-:R-:W1:Y:S02]  /*153d0*/  LDC R3, c[0x0][0x828] ;  /* 0x00020a00ff037b82 */ /* 0x01ce640000000800 */
[----:B-1----:R1:W-:Y:S02]  /*153e0*/  SYNCS.ARRIVE.TRANS64.RED.A0TR RZ, [UR6+0x344c8], R3 ;  /* 0x0344c803ffff79a7 */ /* 0x0023e40008300406 */
.L_x_234:
[----:B------:R-:W-:Y:S05]  /*153f0*/  BSYNC B0 ;  /* 0x0000000000007941 */ /* 0x000fea0003800000 */
.L_x_233:
[----:B------:R-:W-:Y:S05]  /*15400*/  @!P2 BRA `(.L_x_236) ;  /* 0x000000000004a947 */ /* 0x000fea0003800000 */
[----:B------:R-:W-:Y:S01]  /*15410*/  BPT.TRAP 0x1 ;  /* 0x000000040000795c */ /* 0x000fe20000300000 */
.L_x_236:
[----:B------:R-:W-:Y:S01]  /*15420*/  SYNCS.ARRIVE.TRANS64.RED.A1T0 RZ, [UR14], RZ ;  /* 0x000000ffffff79a7 */ /* 0x000fe2000810040e */
[----:B------:R-:W-:Y:S01]  /*15430*/  UIADD3 UR31, UR19, 0xa0, URZ ;  /* 0x000000a0131f7890 */ /* 0x000fe2000fffe03f */
[----:B------:R-:W-:Y:S11]  /*15440*/  @!P2 BRA `(.L_x_237) ;  /* 0x000000000004a947 */ /* 0x000ff60003800000 */
[----:B------:R-:W-:Y:S01]  /*15450*/  BPT.TRAP 0x1 ;  /* 0x000000040000795c */ /* 0x000fe20000300000 */
.L_x_237:
[----:B------:R-:W1:Y:S02]  /*15460*/  SYNCS.PHASECHK.TRANS64.TRYWAIT P1, [UR6+0x344f0], R8 ;  /* 0x0344f008ff0075a7 */ /* 0x000e640008020146 */
[----:B-1----:R-:W-:Y:S05]  /*15470*/  @!P1 BRA `(.L_x_238) ;  /* 0x0000005800889947 */ /* 0x002fea0003800000 */
.L_x_396:
        /* <DEDUP_REMOVED lines=9> */
.L_x_241:
[----:B--234-:R-:W1:Y:S02]  /*15510*/  LDC R3, c[0x0][0x828] ;  /* 0x00020a00ff037b82 */ /* 0x01ce640000000800 */
[----:B-1----:R1:W-:Y:S02]  /*15520*/  SYNCS.ARRIVE.TRANS64.RED.A0TR RZ, [UR6+0x344d0], R3 ;  /* 0x0344d003ffff79a7 */ /* 0x0023e40008300406 */
.L_x_240:
[----:B------:R-:W-:Y:S05]  /*15530*/  BSYNC B0 ;  /* 0x0000000000007941 */ /* 0x000fea0003800000 */
.L_x_239:
[----:B------:R-:W-:Y:S05]  /*15540*/  @!P2 BRA `(.L_x_242) ;  /* 0x000000000004a947 */ /* 0x000fea0003800000 */
[----:B------:R-:W-:Y:S01]  /*15550*/  BPT.TRAP 0x1 ;  /* 0x000000040000795c */ /* 0x000fe20000300000 */
.L_x_242:
[----:B------:R-:W-:Y:S01]  /*15560*/  SYNCS.ARRIVE.TRANS64.RED.A1T0 RZ, [UR15], RZ ;  /* 0x000000ffffff79a7 */ /* 0x000fe2000810040f */
[----:B------:R-:W-:Y:S05]  /*15570*/  @!P2 BRA `(.L_x_243) ;  /* 0x000000000004a947 */ /* 0x000fea0003800000 */
[----:B------:R-:W-:Y:S01]  /*15580*/  BPT.TRAP 0x1 ;  /* 0x000000040000795c */ /* 0x000fe20000300000 */
.L_x_243:
[----:B------:R-:W1:Y:S02]  /*15590*/  SYNCS.PHASECHK.TRANS64.TRYWAIT P1, [UR6+0x344f8], R8 ;  /* 0x0344f808ff0075a7 */ /* 0x000e640008020146 */
[----:B-1----:R-:W-:Y:S05]  /*155a0*/  @!P1 BRA `(.L_x_244) ;  /* 0x0000005800549947 */ /* 0x002fea0003800000 */
.L_x_397:
        /* <DEDUP_REMOVED lines=10> */
.L_x_247:
[----:B--234-:R-:W1:Y:S02]  /*15650*/  LDC R3, c[0x0][0x828] ;  /* 0x00020a00ff037b82 */ /* 0x01ce640000000800 */
[----:B-1----:R1:W-:Y:S02]  /*15660*/  SYNCS.ARRIVE.TRANS64.RED.A0TR RZ, [UR6+0x344d8], R3 ;  /* 0x0344d803ffff79a7 */ /* 0x0023e40008300406 */
.L_x_246:
[----:B------:R-:W-:Y:S05]  /*15670*/  BSYNC B0 ;  /* 0x0000000000007941 */ /* 0x000fea0003800000 */
.L_x_245:
[----:B------:R-:W-:Y:S05]  /*15680*/  @!P2 BRA `(.L_x_248) ;  /* 0x000000000004a947 */ /* 0x000fea0003800000 */
[----:B------:R-:W-:Y:S01]  /*15690*/  BPT.TRAP 0x1 ;  /* 0x000000040000795c */ /* 0x000fe20000300000 */
.L_x_248:
[----:B------:R-:W-:Y:S01]  /*156a0*/  SYNCS.ARRIVE.TRANS64.RED.A1T0 RZ, [UR16], RZ ;  /* 0x000000ffffff79a7 */ /* 0x000fe20008100410 */
[----:B------:R-:W-:Y:S01]  /*156b0*/  UIADD3 UR23, UR19, 0xc0, URZ ;  /* 0x000000c013177890 */ /* 0x000fe2000fffe03f */
[----:B------:R-:W-:Y:S11]  /*156c0*/  @!P2 BRA `(.L_x_249) ;  /* 0x000000000004a947 */ /* 0x000ff60003800000 */
[----:B------:R-:W-:Y:S01]  /*156d0*/  BPT.TRAP 0x1 ;  /* 0x000000040000795c */ /* 0x000fe20000300000 */
.L_x_249:
[----:B------:R-:W1:Y:S02]  /*156e0*/  SYNCS.PHASECHK.TRANS64.TRYWAIT P1, [UR6+0x344e0], R2 ;  /* 0x0344e002ff0075a7 */ /* 0x000e640008020146 */
[----:B-1----:R-:W-:Y:S05]  /*156f0*/  @!P1 BRA `(.L_x_250) ;  /* 0x0000005800189947 */ /* 0x002fea0003800000 */
.L_x_398:
        /* <DEDUP_REMOVED lines=9> */
.L_x_253:
[----:B--234-:R-:W1:Y:S02]  /*15790*/  LDC R3, c[0x0][0x828] ;  /* 0x00020a00ff037b82 */ /* 0x01ce640000000800 */
[----:B-1----:R1:W-:Y:S02]  /*157a0*/  SYNCS.ARRIVE.TRANS64.RED.A0TR RZ, [UR6+0x344c0], R3 ;  /* 0x0344c003ffff79a7 */ /* 0x0023e40008300406 */
.L_x_252:
[----:B------:R-:W-:Y:S05]  /*157b0*/  BSYNC B0 ;  /* 0x0000000000007941 */ /* 0x000fea0003800000 */
.L_x_251:
[----:B------:R-:W-:Y:S05]  /*157c0*/  @!P2 BRA `(.L_x_254) ;  /* 0x000000000004a947 */ /* 0x000fea0003800000 */
[----:B------:R-:W-:Y:S01]  /*157d0*/  BPT.TRAP 0x1 ;  /* 0x000000040000795c */ /* 0x000fe20000300000 */
.L_x_254:
[----:B------:R-:W-:Y:S01]  /*157e0*/  SYNCS.ARRIVE.TRANS64.RED.A1T0 RZ, [UR7], RZ ;  /* 0x000000ffffff79a7 */ /* 0x000fe20008100407 */
[----:B------:R-:W-:Y:S05]  /*157f0*/  @!P2 BRA `(.L_x_255) ;  /* 0x000000000004a947 */ /* 0x000fea0003800000 */
[----:B------:R-:W-:Y:S01]  /*15800*/  BPT.TRAP 0x1 ;  /* 0x000000040000795c */ /* 0x000fe20000300000 */
.L_x_255:
[----:B------:R-:W1:Y:S02]  /*15810*/  SYNCS.PHASECHK.TRANS64.TRYWAIT P1, [UR6+0x344e8], R2 ;  /* 0x0344e802ff0075a7 */ /* 0x000e640008020146 */
[----:B-1----:R-:W-:Y:S05]  /*15820*/  @!P1 BRA `(.L_x_256) ;  /* 0x0000005400e49947 */ /* 0x002fea0003800000 */
.L_x_399:
        /* <DEDUP_REMOVED lines=10> */
.L_x_259:
[----:B--234-:R-:W1:Y:S02]  /*158d0*/  LDC R3, c[0x0][0x828] ;  /* 0x00020a00ff037b82 */ /* 0x01ce640000000800 */
[----:B-1----:R1:W-:Y:S02]  /*158e0*/  SYNCS.ARRIVE.TRANS64.RED.A0TR RZ, [UR6+0x344c8], R3 ;  /* 0x0344c803ffff79a7 */ /* 0x0023e40008300406 */
.L_x_258:
[----:B------:R-:W-:Y:S05]  /*158f0*/  BSYNC B0 ;  /* 0x0000000000007941 */ /* 0x000fea0003800000 */
.L_x_257:
[----:B------:R-:W-:Y:S05]  /*15900*/  @!P2 BRA `(.L_x_260) ;  /* 0x000000000004a947 */ /* 0x000fea0003800000 */
[----:B------:R-:W-:Y:S01]  /*15910*/  BPT.TRAP 0x1 ;  /* 0x000000040000795c */ /* 0x000fe20000300000 */
.L_x_260:
[----:B------:R-:W-:Y:S01]  /*15920*/  SYNCS.ARRIVE.TRANS64.RED.A1T0 RZ, [UR14], RZ ;  /* 0x000000ffffff79a7 */ /* 0x000fe2000810040e */
[----:B------:R-:W-:Y:S01]  /*15930*/  UIADD3 UR23, UR19, 0xe0, URZ ;  /* 0x000000e013177890 */ /* 0x000fe2000fffe03f */
[----:B------:R-:W-:Y:S11]  /*15940*/  @!P2 BRA `(.L_x_261) ;  /* 0x000000000004a947 */ /* 0x000ff60003800000 */
[----:B------:R-:W-:Y:S01]  /*15950*/  BPT.TRAP 0x1 ;  /* 0x000000040000795c */ /* 0x000fe20000300000 */
.L_x_261:
[----:B------:R-:W1:Y:S02]  /*15960*/  SYNCS.PHASECHK.TRANS64.TRYWAIT P1, [UR6+0x344f0], R2 ;  /* 0x0344f002ff0075a7 */ /* 0x000e640008020146 */
[----:B-1----:R-:W-:Y:S05]  /*15970*/  @!P1 BRA `(.L_x_262) ;  /* 0x0000005400a89947 */ /* 0x002fea0003800000 */
.L_x_400:
[----:B------:R-:W-:Y:S04]  /*15980*/  BSSY B0, `(.L_x_263) ;  /* 0x000000c000007945 */ /* 0x000fe80003800000 */
[----:B------:R-:W-:Y:S05]  /*15990*/  @P0 BRA `(.L_x_264) ;  /* 0x0000000000280947 */ /* 0x000fea0003800000 */
[----:B------:R-:W-:Y:S01]  /*159a0*/  UIADD3 UR20, UR6, 0x32000, URZ ;  /* 0x0003200006147890 */ /* 0x000fe2000fffe03f */
[----:B------:R-:W-:Y:S01]  /*159b0*/  UMOV UR24, 0x0 ;  /* 0x0000000000187882 */ /* 0x000fe20000000000 */
[----:B------:R-:W-:Y:S01]  /*159c0*/  UMOV UR25, 0x10000000 ;  /* 0x1000000000197882 */ /* 0x000fe20000000000 */
[----:B------:R-:W-:Y:S01]  /*159d0*/  UMOV UR21, UR29 ;  /* 0x0000001d00157c82 */ /* 0x000fe20008000000 */
[----:B------:R-:W-:-:S05]  /*159e0*/  UMOV UR22, UR18 ;  /* 0x0000001200167c82 */ /* 0x000fca0008000000 */
[----:B------:R1:W-:Y:S02]  /*159f0*/  UTMALDG.2D [UR20], [UR8], desc[UR24] ;  /* 0x00001814080075b4 */ /* 0x0003e40008009000 */
[----:B-1----:R-:W-:Y:S05]  /*15a00*/  @!P2 BRA `(.L_x_265) ;  /* 0x000000000004a947 */ /* 0x002fea0003800000 */
[----:B------:R-:W-:Y:S01]  /*15a10*/  BPT.TRAP 0x1 ;  /* 0x000000040000795c */ /* 0x000fe20000300000 */
.L_x_265:
[----:B--234-:R-:W1:Y:S02]  /*15a20*/  LDC R3, c[0x0][0x828] ;  /* 0x00020a00ff037b82 */ /* 0x01ce640000000800 */
[----:B-1----:R1:W-:Y:S02]  /*15a30*/  SYNCS.ARRIVE.TRANS64.RED.A0TR RZ, [UR6+0x344d0], R3 ;  /* 0x0344d003ffff79a7 */ /* 0x0023e40008300406 */
.L_x_264:
[----:B------:R-:W-:Y:S05]  /*15a40*/  BSYNC B0 ;  /* 0x0000000000007941 */ /* 0x000fea0003800000 */
.L_x_263:
[----:B------:R-:W-:Y:S05]  /*15a50*/  @!P2 BRA `(.L_x_266) ;  /* 0x000000000004a947 */ /* 0x000fea0003800000 */
[----:B------:R-:W-:Y:S01]  /*15a60*/  BPT.TRAP 0x1 ;  /* 0x000000040000795c */ /* 0x000fe20000300000 */
.L_x_266:
[----:B------:R-:W-:Y:S01]  /*15a70*/  SYNCS.ARRIVE.TRANS64.RED.A1T0 RZ, [UR15], RZ ;  /* 0x000000ffffff79a7 */ /* 0x000fe2000810040f */
[----:B------:R-:W-:Y:S05]  /*15a80*/  @!P2 BRA `(.L_x_267) ;  /* 0x000000000004a947 */ /* 0x000fea0003800000 */
[----:B------:R-:W-:Y:S01]  /*15a90*/  BPT.TRAP 0x1 ;  /* 0x000000040000795c */ /* 0x000fe20000300000 */
.L_x_267:
[----:B------:R-:W1:Y:S02]  /*15aa0*/  SYNCS.PHASECHK.TRANS64.TRYWAIT P1, [UR6+0x344f8], R2 ;  /* 0x0344f802ff0075a7 */ /* 0x000e640008020146 */
[----:B-1----:R-:W-:Y:S05]  /*15ab0*/  @!P1 BRA `(.L_x_268) ;  /* 0x0000005400709947 */ /* 0x002fea0003800000 */
.L_x_401:
        /* <DEDUP_REMOVED lines=10> */
.L_x_271:
[----:B------:R-:W1:Y:S02]  /*15b60*/  LDC R2, c[0x0][0x828] ;  /* 0x00020a00ff027b82 */ /* 0x000e640000000800 */
[----:B-1----:R1:W-:Y:S02]  /*15b70*/  SYNCS.ARRIVE.TRANS64.RED.A0TR RZ, [UR6+0x344d8], R2 ;  /* 0x0344d802ffff79a7 */ /* 0x0023e40008300406 */
.L_x_270:
[----:B------:R-:W-:Y:S05]  /*15b80*/  BSYNC B0 ;  /* 0x0000000000007941 */ /* 0x000fea0003800000 */
.L_x_269:
[----:B------:R-:W-:Y:S05]  /*15b90*/  @!P2 BRA `(.L_x_272) ;  /* 0x000000000004a947 */ /* 0x000fea0003800000 */
[----:B------:R-:W-:Y:S01]  /*15ba0*/  BPT.TRAP 0x1 ;  /* 0x000000040000795c */ /* 0x000fe20000300000 */
.L_x_272:
[----:B------:R-:W-:Y:S01]  /*15bb0*/  ISETP.NE.AND P0, PT, R7, RZ, PT ;  /* 0x000000ff0700720c */ /* 0x000fe20003f05270 */
[----:B------:R-:W-:Y:S01]  /*15bc0*/  SYNCS.ARRIVE.TRANS64.RED.A1T0 RZ, [UR16], RZ ;  /* 0x000000ffffff79a7 */ /* 0x000fe20008100410 */
[CC--:B------:R-:W-:Y:S02]  /*15bd0*/  ISETP.NE.AND P3, PT, R18.reuse, R6.reuse, PT ;  /* 0x000000061200720c */ /* 0x0c0fe40003f65270 */
[----:B------:R-:W-:-:S13]  /*15be0*/  ISETP.EQ.OR P0, PT, R18, R6, !P0 ;  /* 0x000000061200720c */ /* 0x000fda0004702670 */
[----:B------:R-:W-:Y:S05]  /*15bf0*/  @P0 BRA `(.L_x_273) ;  /* 0x0000000400040947 */ /* 0x000fea0003800000 */
[----:B------:R-:W-:Y:S01]  /*15c00*/  ELECT P0, URZ, PT ;  /* 0x00000000003f782f */ /* 0x000fe20003800000 */
[----:B------:R-:W-:-:S12]  /*15c10*/  BSSY B0, `(.L_x_274) ;  /* 0x0000032000007945 */ /* 0x000fd80003800000 */
[----:B------:R-:W-:Y:S05]  /*15c20*/  @!P0 BRA `(.L_x_275) ;  /* 0x0000000000c08947 */ /* 0x000fea0003800000 */
[----:B-1234-:R-:W1:Y:S08]  /*15c30*/  LDC.64 R2, c[0x0][0x290] ;  /* 0x0000a400ff027b82 */ /* 0x01ee700000000a00 */
[----:B------:R-:W2:Y:S08]  /*15c40*/  LDC.64 R10, c[0x0][0x808] ;  /* 0x00020200ff0a7b82 */ /* 0x000eb00000000a00 */
[----:B------:R-:W3:Y:S01]  /*15c50*/  LDC.64 R14, c[0x0][0x810] ;  /* 0x00020400ff0e7b82 */ /* 0x000ee20000000a00 */
[----:B-1----:R-:W-:-:S05]  /*15c60*/  IMAD.WIDE R2, R6, 0xc, R2 ;  /* 0x0000000c06027825 */ /* 0x002fca00078e0202 */
[----:B------:R1:W5:Y:S04]  /*15c70*/  LDG.E R12, desc[UR38][R2.64] ;  /* 0x00000026020c7981 */ /* 0x000368000c1e1900 */
[----:B-----5:R1:W5:Y:S01]  /*15c80*/  LDG.E R13, desc[UR38][R2.64+0x4] ;  /* 0x00000426020d7981 */ /* 0x020362000c1e1900 */
[----:B--2---:R-:W-:Y:S02]  /*15c90*/  ISETP.NE.U32.AND P0, PT, R10, RZ, PT ;  /* 0x000000ff0a00720c */ /* 0x004fe40003f05070 */
[----:B------:R-:W-:Y:S02]  /*15ca0*/  SHF.R.S32.HI R9, RZ, 0x1f, R6 ;  /* 0x0000001fff097819 */ /* 0x000fe40000011406 */
[----:B------:R-:W-:Y:S02]  /*15cb0*/  ISETP.NE.AND.EX P0, PT, R11, RZ, PT, P0 ;  /* 0x000000ff0b00720c */ /* 0x000fe40003f05300 */
[----:B---3--:R-:W-:-:S04]  /*15cc0*/  ISETP.NE.U32.AND P1, PT, R14, RZ, PT ;  /* 0x000000ff0e00720c */ /* 0x008fc80003f25070 */
[----:B------:R-:W-:-:S07]  /*15cd0*/  ISETP.NE.AND.EX P1, PT, R15, RZ, PT, P1 ;  /* 0x000000ff0f00720c */ /* 0x000fce0003f25310 */
[----:B-1----:R-:W-:Y:S06]  /*15ce0*/  @!P0 BRA `(.L_x_276) ;  /* 0x0000000000108947 */ /* 0x002fec0003800000 */
[----:B------:R-:W-:-:S04]  /*15cf0*/  LEA R2, P0, R6, R10, 0x3 ;  /* 0x0000000a06027211 */ /* 0x000fc800078018ff */
[----:B------:R-:W-:-:S06]  /*15d00*/  LEA.HI.X R3, R6, R11, R9, 0x3, P0 ;  /* 0x0000000b06037211 */ /* 0x000fcc00000f1c09 */
[----:B------:R-:W2:Y:S04]  /*15d10*/  LDG.E.64 R2, desc[UR38][R2.64] ;  /* 0x0000002602027981 */ /* 0x000ea8000c1e1b00 */
[----:B--2---:R1:W-:Y:S02]  /*15d20*/  STS.64 [UR5], R2 ;  /* 0x00000002ff007988 */ /* 0x0043e40008000a05 */
.L_x_276:
[----:B------:R-:W-:Y:S05]  /*15d30*/  @!P1 BRA `(.L_x_275) ;  /* 0x00000000007c9947 */ /* 0x000fea0003800000 */
[----:B-1----:R-:W-:-:S04]  /*15d40*/  LEA R2, P0, R6, R14, 0x3 ;  /* 0x0000000e06027211 */ /* 0x002fc800078018ff */
[----:B------:R-:W-:Y:S02]  /*15d50*/  LEA.HI.X R3, R6, R15, R9, 0x3, P0 ;  /* 0x0000000f06037211 */ /* 0x000fe400000f1c09 */
[----:B------:R-:W1:Y:S04]  /*15d60*/  LDS R9, [UR5+0x1c] ;  /* 0x00001c05ff097984 */ /* 0x000e680008000800 */
[----:B------:R-:W2:Y:S01]  /*15d70*/  LDG.E.64 R2, desc[UR38][R2.64] ;  /* 0x0000002602027981 */ /* 0x000ea2000c1e1b00 */
[----:B------:R-:W-:Y:S01]  /*15d80*/  MOV R18, UR5 ;  /* 0x0000000500127c02 */ /* 0x000fe20008000f00 */
[----:B-----5:R-:W-:Y:S01]  /*15d90*/  VIADD R13, R13, 0xffffffff ;  /* 0xffffffff0d0d7836 */ /* 0x020fe20000000000 */
[----:B------:R-:W-:Y:S02]  /*15da0*/  IADD3 R12, R12, -0x1, RZ ;  /* 0xffffffff0c0c7810 */ /* 0x000fe40007ffe0ff */
[----:B------:R-:W-:-:S02]  /*15db0*/  CS2R R14, SRZ ;  /* 0x00000000000e7805 */ /* 0x000fc4000001ff00 */
[----:B------:R-:W-:Y:S01]  /*15dc0*/  SHF.R.U64 R18, R18, 0x4, RZ ;  /* 0x0000000412127819 */ /* 0x000fe200000012ff */
[----:B------:R-:W-:Y:S04]  /*15dd0*/  STS [UR5+0x30], RZ ;  /* 0x000030ffff007988 */ /* 0x000fe80008000805 */
[----:B------:R-:W-:Y:S04]  /*15de0*/  STS.128 [UR5+0x20], R12 ;  /* 0x0000200cff007988 */ /* 0x000fe80008000c05 */
        /* <DEDUP_REMOVED lines=10> */
[----:B------:R-:W-:Y:S04]  /*15e90*/  STS [UR5+0x1c], R9 ;  /* 0x00001c09ff007988 */ /* 0x000fe80008000805 */
[----:B------:R-:W1:Y:S02]  /*15ea0*/  LDS R10, [UR5+0x1c] ;  /* 0x00001c05ff0a7984 */ /* 0x000e640008000800 */
[----:B-1----:R-:W-:-:S05]  /*15eb0*/  LOP3.LUT R10, R10, 0xf0, RZ, 0xb8, !PT ;  /* 0x000000f00a0a7812 */ /* 0x002fca00078eb8ff */
[----:B------:R-:W-:Y:S04]  /*15ec0*/  STS [UR5+0x1c], R10 ;  /* 0x00001c0aff007988 */ /* 0x000fe80008000805 */
[----:B------:R-:W1:Y:S02]  /*15ed0*/  LDS R11, [UR5+0x1c] ;  /* 0x00001c05ff0b7984 */ /* 0x000e640008000800 */
[----:B-1----:R-:W-:-:S05]  /*15ee0*/  LOP3.LUT R19, R11, 0xf00, RZ, 0xb8, !PT ;  /* 0x00000f000b137812 */ /* 0x002fca00078eb8ff */
[----:B------:R-:W-:Y:S04]  /*15ef0*/  STS.64 [UR5+0x18], R18 ;  /* 0x00001812ff007988 */ /* 0x000fe80008000a05 */
[----:B------:R-:W1:Y:S02]  /*15f00*/  LDS R11, [UR5+0x1c] ;  /* 0x00001c05ff0b7984 */ /* 0x000e640008000800 */
[----:B-1----:R-:W-:-:S05]  /*15f10*/  LOP3.LUT R2, R11, 0xf000, RZ, 0xb8, !PT ;  /* 0x0000f0000b027812 */ /* 0x002fca00078eb8ff */
[----:B------:R1:W-:Y:S02]  /*15f20*/  STS [UR5+0x1c], R2 ;  /* 0x00001c02ff007988 */ /* 0x0003e40008000805 */
.L_x_275:
[----:B------:R-:W-:Y:S05]  /*15f30*/  BSYNC B0 ;  /* 0x0000000000007941 */ /* 0x000fea0003800000 */
.L_x_274:
[----:B-1----:R-:W1:Y:S01]  /*15f40*/  S2R R2, SR_LANEID ;  /* 0x0000000000027919 */ /* 0x002e620000000000 */
[----:B------:R-:W-:Y:S01]  /*15f50*/  NOP ;  /* 0x0000000000007918 */ /* 0x000fe20000000000 */
[----:B------:R-:W-:Y:S01]  /*15f60*/  ELECT P0, URZ, PT ;  /* 0x00000000003f782f */ /* 0x000fe20003800000 */
[----:B------:R-:W-:Y:S01]  /*15f70*/  BSSY B0, `(.L_x_277) ;  /* 0x0000008000007945 */ /* 0x000fe20003800000 */
[----:B-1----:R-:W-:-:S04]  /*15f80*/  SHF.L.U32 R10, R2, 0x2, RZ ;  /* 0x00000002020a7819 */ /* 0x002fc800000006ff */
[----:B------:R-:W-:Y:S01]  /*15f90*/  IADD3 R2, P1, R10, UR8, RZ ;  /* 0x000000080a027c10 */ /* 0x000fe2000ff3e0ff */
[----:B------:R1:W1:Y:S04]  /*15fa0*/  LDS R9, [R10+UR5] ;  /* 0x000000050a097984 */ /* 0x0002680008000800 */
[----:B--234-:R-:W-:Y:S02]  /*15fb0*/  IMAD.X R3, RZ, RZ, UR9, P1 ;  /* 0x00000009ff037e24 */ /* 0x01cfe400088e06ff */
[----:B------:R-:W-:Y:S06]  /*15fc0*/  @!P0 BRA `(.L_x_278) ;  /* 0x0000000000088947 */ /* 0x000fec0003800000 */
[----:B------:R0:W-:Y:S01]  /*15fd0*/  UTMACMDFLUSH ;  /* 0x00000000000079b7 */ /* 0x0001e20000000000 */
[----:B------:R-:W-:-:S04]  /*15fe0*/  DEPBAR.LE SB0, 0x0 ;  /* 0x000080000000791a */ /* 0x000fc80000000000 */
.L_x_278:
[----:B------:R-:W-:Y:S05]  /*15ff0*/  BSYNC B0 ;  /* 0x0000000000007941 */ /* 0x000fea0003800000 */
.L_x_277:
[----:B-1----:R1:W5:Y:S02]  /*16000*/  ATOMG.E.EXCH.STRONG.GPU PT, RZ, [R2], R9 ;  /* 0x0000000902ff73a8 */ /* 0x00236400041ee100 */
.L_x_273:
[----:B-1----:R-:W2:Y:S01]  /*16010*/  LDL.LU R2, [R1+0x200] ;  /* 0x0002000001027983 */ /* 0x002ea20000300800 */
[----:B------:R-:W-:Y:S01]  /*16020*/  ISETP.NE.AND P1, PT, R7, RZ, PT ;  /* 0x000000ff0700720c */ /* 0x000fe20003f25270 */
[----:B------:R-:W-:Y:S01]  /*16030*/  IMAD.MOV.U32 R16, RZ, RZ, R4 ;  /* 0x000000ffff107224 */ /* 0x000fe200078e0004 */
[----:B------:R-:W-:Y:S01]  /*16040*/  MOV R17, R5 ;  /* 0x0000000500117202 */ /* 0x000fe20000000f00 */
[----:B------:R-:W-:Y:S01]  /*16050*/  IMAD.MOV.U32 R18, RZ, RZ, R6 ;  /* 0x000000ffff127224 */ /* 0x000fe200078e0006 */
[----:B--234-:R-:W-:Y:S02]  /*16060*/  IADD3 R3, R2, 0x1, RZ ;  /* 0x0000000102037810 */ /* 0x01cfe40007ffe0ff */
[----:B------:R-:W-:Y:S02]  /*16070*/  SEL R2, RZ, 0x1, !P3 ;  /* 0x00000001ff027807 */ /* 0x000fe40005800000 */
[----:B------:R-:W-:-:S04]  /*16080*/  ISETP.NE.AND P0, PT, R3, 0x8, PT ;  /* 0x000000080300780c */ /* 0x000fc80003f05270 */
[----:B------:R-:W-:Y:S02]  /*16090*/  SEL R3, R3, RZ, P0 ;  /* 0x000000ff03037207 */ /* 0x000fe40000000000 */
[----:B------:R-:W-:-:S03]  /*160a0*/  SEL R9, RZ, 0x1, P0 ;  /* 0x00000001ff097807 */ /* 0x000fc60000000000 */
[----:B------:R1:W-:Y:S01]  /*160b0*/  STL [R1+0x200], R3 ;  /* 0x0002000301007387 */ /* 0x0003e20000100800 */
[----:B------:R-:W-:Y:S01]  /*160c0*/  LOP3.LUT R0, R0, R9, RZ, 0x3c, !PT ;  /* 0x0000000900007212 */ /* 0x000fe200078e3cff */
[----:B------:R-:W-:Y:S06]  /*160d0*/  @P1 BRA `(.L_x_279) ;  /* 0xffffffe000a81947 */ /* 0x000fec000383ffff */
[----:B-----5:R-:W-:Y:S01]  /*160e0*/  ELECT P0, URZ, PT ;  /* 0x00000000003f782f */ /* 0x020fe20003800000 */
[----:B------:R-:W-:-:S12]  /*160f0*/  BSSY B0, `(.L_x_280) ;  /* 0x0000017000007945 */ /* 0x000fd80003800000 */
[----:B------:R-:W-:Y:S05]  /*16100*/  @!P0 BRA `(.L_x_281) ;  /* 0x0000000000548947 */ /* 0x000fea0003800000 */
[----:B------:R-:W-:Y:S05]  /*16110*/  @!P2 BRA `(.L_x_282) ;  /* 0x000000000004a947 */ /* 0x000fea0003800000 */
[----:B------:R-:W-:Y:S01]  /*16120*/  BPT.TRAP 0x1 ;  /* 0x000000040000795c */ /* 0x000fe20000300000 */
.L_x_282:
[----:B------:R-:W2:Y:S02]  /*16130*/  SYNCS.PHASECHK.TRANS64.TRYWAIT P0, [UR6+0x344e0], R8 ;  /* 0x0344e008ff0075a7 */ /* 0x000ea40008000146 */
[----:B--2---:R-:W-:Y:S05]  /*16140*/  @!P0 BRA `(.L_x_283) ;  /* 0x0000004c00e48947 */ /* 0x004fea0003800000 */
.L_x_402:
[----:B------:R-:W-:Y:S05]  /*16150*/  @!P2 BRA `(.L_x_284) ;  /* 0x000000000004a947 */ /* 0x000fea0003800000 */
[----:B------:R-:W-:Y:S01]  /*16160*/  BPT.TRAP 0x1 ;  /* 0x000000040000795c */ /* 0x000fe20000300000 */
.L_x_284:
[----:B------:R-:W2:Y:S02]  /*16170*/  SYNCS.PHASECHK.TRANS64.TRYWAIT P0, [UR6+0x344e8], R8 ;  /* 0x0344e808ff0075a7 */ /* 0x000ea40008000146 */
[----:B--2---:R-:W-:Y:S05]  /*16180*/  @!P0 BRA `(.L_x_285) ;  /* 0x0000004c00ec8947 */ /* 0x004fea0003800000 */
.L_x_403:
[----:B------:R-:W-:Y:S05]  /*16190*/  @!P2 BRA `(.L_x_286) ;  /* 0x000000000004a947 */ /* 0x000fea0003800000 */
[----:B------:R-:W-:Y:S01]  /*161a0*/  BPT.TRAP 0x1 ;  /* 0x000000040000795c */ /* 0x000fe20000300000 */
.L_x_286:
[----:B------:R-:W2:Y:S02]  /*161b0*/  SYNCS.PHASECHK.TRANS64.TRYWAIT P0, [UR6+0x344f0], R8 ;  /* 0x0344f008ff0075a7 */ /* 0x000ea40008000146 */
[----:B--2---:R-:W-:Y:S05]  /*161c0*/  @!P0 BRA `(.L_x_287) ;  /* 0x0000004c00f48947 */ /* 0x004fea0003800000 */
.L_x_404:
[----:B------:R-:W-:Y:S05]  /*161d0*/  @!P2 BRA `(.L_x_288) ;  /* 0x000000000004a947 */ /* 0x000fea0003800000 */
[----:B------:R-:W-:Y:S01]  /*161e0*/  BPT.TRAP 0x1 ;  /* 0x000000040000795c */ /* 0x000fe20000300000 */
.L_x_288:
[----:B------:R-:W-:-:S04]  /*161f0*/  MOV R0, 0x1 ;  /* 0x0000000100007802 */ /* 0x000fc80000000f00 */
[----:B------:R-:W-:-:S07]  /*16200*/  SHF.L.U32 R0, R0, 0x1f, RZ ;  /* 0x0000001f00007819 */ /* 0x000fce00000006ff */
.L_x_289:
[----:B-1----:R-:W-:-:S04]  /*16210*/  IMAD.U32 R3, RZ, RZ, UR6 ;  /* 0x00000006ff037e24 */ /* 0x002fc8000f8e00ff */
[----:B------:R1:W2:Y:S03]  /*16220*/  SYNCS.PHASECHK.TRANS64.TRYWAIT P0, [R3+URZ+0x344f8], R0 ;  /* 0x0344f800030075a7 */ /* 0x0002a6000800017f */
[----:B--2---:R-:W-:Y:S05]  /*16230*/  @!P0 NANOSLEEP.SYNCS 0x989680 ;  /* 0x009896800000895d */ /* 0x004fea0003900000 */
[----:B------:R-:W2:Y:S02]  /*16240*/  @!P0 SYNCS.PHASECHK.TRANS64 P0, [R3+URZ+0x344f8], R0 ;  /* 0x0344f800030085a7 */ /* 0x000ea4000800007f */
[----:B--2---:R-:W-:Y:S05]  /*16250*/  @!P0 BRA `(.L_x_289) ;  /* 0xfffffffc00ec8947 */ /* 0x004fea000383ffff */
.L_x_281:
[----:B------:R-:W-:Y:S05]  /*16260*/  BSYNC B0 ;  /* 0x0000000000007941 */ /* 0x000fea0003800000 */
.L_x_280:
[----:B------:R-:W-:Y:S05]  /*16270*/  EXIT ;  /* 0x000000000000794d */ /* 0x000fea0003800000 */
.L_x_162:
[----:B------:R-:W1:Y:S01]  /*16280*/  S2UR UR4, SR_CTAID.Y ;  /* 0x00000000000479c3 */ /* 0x000e620000002600 */
[----:B------:R-:W3:Y:S01]  /*16290*/  S2R R0, SR_LANEID ;  /* 0x0000000000007919 */ /* 0x000ee20000000000 */
[----:B------:R-:W-:Y:S01]  /*162a0*/  ELECT P0, URZ, PT ;  /* 0x00000000003f782f */ /* 0x000fe20003800000 */
[----:B------:R-:W-:Y:S01]  /*162b0*/  BSSY B0, `(.L_x_290) ;  /* 0x000003b000007945 */ /* 0x000fe20003800000 */
[----:B------:R-:W-:Y:S01]  /*162c0*/  ULDC.64 UR12, c[0x0][0x508] ;  /* 0x00014200000c7ab9 */ /* 0x000fe20000000a00 */
[----:B-1----:R-:W-:-:S04]  /*162d0*/  UIMAD UR4, UR4, UR60, UR57 ;  /* 0x0000003c040472a4 */ /* 0x002fc8000f8e0239 */
[----:B------:R-:W-:-:S06]  /*162e0*/  UIMAD.WIDE UR12, UR4, 0x80, UR12 ;  /* 0x00000080040c78a5 */ /* 0x000fcc000f8e020c */
[----:B------:R-:W-:Y:S06]  /*162f0*/  @!P0 BRA `(.L_x_291) ;  /* 0x0000000000d88947 */ /* 0x000fec0003800000 */
[----:B------:R1:W-:Y:S01]  /*16300*/  STL [R1+0x208], R13 ;  /* 0x0002080d01007387 */ /* 0x0003e20000100800 */
[----:B------:R-:W4:Y:S01]  /*16310*/  LDC.64 R14, c[0x0][0x358] ;  /* 0x0000d600ff0e7b82 */ /* 0x000f220000000a00 */
[----:B------:R-:W-:Y:S02]  /*16320*/  UMOV UR4, 0x400 ;  /* 0x0000040000047882 */ /* 0x000fe40000000000 */
[----:B------:R3:W-:Y:S01]  /*16330*/  STL [R1+0x204], R11 ;  /* 0x0002040b01007387 */ /* 0x0007e20000100800 */
[----:B--2---:R-:W-:-:S04]  /*16340*/  ULEA UR4, UR58, UR4, 0x18 ;  /* 0x000000043a047291 */ /* 0x004fc8000f8ec03f */
[----:B------:R-:W2:Y:S08]  /*16350*/  LDC.64 R8, c[0x0][0x340] ;  /* 0x0000d000ff087b82 */ /* 0x000eb00000000a00 */
[----:B-1----:R-:W4:Y:S08]  /*16360*/  LDC.64 R12, c[0x0][0x350] ;  /* 0x0000d400ff0c7b82 */ /* 0x002f300000000a00 */
[----:B---3--:R-:W2:Y:S08]  /*16370*/  LDC.64 R10, c[0x0][0x348] ;  /* 0x0000d200ff0a7b82 */ /* 0x008eb00000000a00 */
[----:B------:R-:W1:Y:S01]  /*16380*/  LDC.64 R32, c[0x0][0x300] ;  /* 0x0000c000ff207b82 */ /* 0x000e620000000a00 */
[----:B----4-:R3:W-:Y:S07]  /*16390*/  STS.128 [UR4+0x34650], R12 ;  /* 0x0346500cff007988 */ /* 0x0107ee0008000c04 */
[----:B------:R-:W1:Y:S01]  /*163a0*/  LDC.64 R34, c[0x0][0x308] ;  /* 0x0000c200ff227b82 */ /* 0x000e620000000a00 */
[----:B--2---:R2:W-:Y:S07]  /*163b0*/  STS.128 [UR4+0x34640], R8 ;  /* 0x03464008ff007988 */ /* 0x0045ee0008000c04 */
[----:B------:R-:W4:Y:S08]  /*163c0*/  LDC.64 R28, c[0x0][0x310] ;  /* 0x0000c400ff1c7b82 */ /* 0x000f300000000a00 */
[----:B---3--:R-:W3:Y:S08]  /*163d0*/  LDC.64 R12, c[0x0][0x420] ;  /* 0x00010800ff0c7b82 */ /* 0x008ef00000000a00 */
[----:B------:R-:W3:Y:S01]  /*163e0*/  LDC.64 R14, c[0x0][0x428] ;  /* 0x00010a00ff0e7b82 */ /* 0x000ee20000000a00 */
[----:B-1----:R-:W-:Y:S07]  /*163f0*/  STS.128 [UR4+0x34600], R32 ;  /* 0x03460020ff007988 */ /* 0x002fee0008000c04 */
[----:B--2---:R-:W1:Y:S08]  /*16400*/  LDC.64 R8, c[0x0][0x430] ;  /* 0x00010c00ff087b82 */ /* 0x004e700000000a00 */
[----:B------:R-:W1:Y:S01]  /*16410*/  LDC.64 R10, c[0x0][0x438] ;  /* 0x00010e00ff0a7b82 */ /* 0x000e620000000a00 */
[----:B---3--:R2:W-:Y:S07]  /*16420*/  STS.128 [UR4+0x346a0], R12 ;  /* 0x0346a00cff007988 */ /* 0x0085ee0008000c04 */
[----:B------:R-:W4:Y:S08]  /*16430*/  LDC.64 R30, c[0x0][0x318] ;  /* 0x0000c600ff1e7b82 */ /* 0x000f300000000a00 */
[----:B------:R-:W3:Y:S01]  /*16440*/  LDC.64 R24, c[0x0][0x320] ;  /* 0x0000c800ff187b82 */ /* 0x000ee20000000a00 */
[----:B--2---:R2:W5:Y:S07]  /*16450*/  LDL.LU R13, [R1+0x208] ;  /* 0x00020800010d7983 */ /* 0x00456e0000300800 */
[----:B------:R-:W3:Y:S01]  /*16460*/  LDC.64 R26, c[0x0][0x328] ;  /* 0x0000ca00ff1a7b82 */ /* 0x000ee20000000a00 */
[----:B-1----:R1:W-:Y:S07]  /*16470*/  STS.128 [UR4+0x346b0], R8 ;  /* 0x0346b008ff007988 */ /* 0x0023ee0008000c04 */
[----:B------:R-:W2:Y:S01]  /*16480*/  LDC.64 R4, c[0x0][0x330] ;  /* 0x0000cc00ff047b82 */ /* 0x000ea20000000a00 */
[----:B----4-:R4:W-:Y:S04]  /*16490*/  STS.128 [UR4+0x34610], R28 ;  /* 0x0346101cff007988 */ /* 0x0109e80008000c04 */
[----:B-1----:R1:W5:Y:S03]  /*164a0*/  LDL.LU R11, [R1+0x204] ;  /* 0x00020400010b7983 */ /* 0x0023660000300800 */
[----:B------:R-:W2:Y:S01]  /*164b0*/  LDC.64 R6, c[0x0][0x338] ;  /* 0x0000ce00ff067b82 */ /* 0x000ea20000000a00 */
[----:B---3--:R3:W-:Y:S07]  /*164c0*/  STS.128 [UR4+0x34620], R24 ;  /* 0x03462018ff007988 */ /* 0x0087ee0008000c04 */
[----:B------:R-:W1:Y:S08]  /*164d0*/  LDC.64 R32, c[0x0][0x360] ;  /* 0x0000d800ff207b82 */ /* 0x000e700000000a00 */
[----:B------:R-:W1:Y:S01]  /*164e0*/  LDC.64 R34, c[0x0][0x368] ;  /* 0x0000da00ff227b82 */ /* 0x000e620000000a00 */
[----:B--2---:R2:W-:Y:S07]  /*164f0*/  STS.128 [UR4+0x34630], R4 ;  /* 0x03463004ff007988 */ /* 0x0045ee0008000c04 */
[----:B----4-:R-:W4:Y:S08]  /*16500*/  LDC.64 R28, c[0x0][0x370] ;  /* 0x0000dc00ff1c7b82 */ /* 0x010f300000000a00 */
[----:B------:R-:W4:Y:S08]  /*16510*/  LDC.64 R30, c[0x0][0x378] ;  /* 0x0000de00ff1e7b82 */ /* 0x000f300000000a00 */
[----:B---3--:R-:W3:Y:S01]  /*16520*/  LDC.64 R24, c[0x0][0x400] ;  /* 0x00010000ff187b82 */ /* 0x008ee20000000a00 */
[----:B-1----:R1:W-:Y:S07]  /*16530*/  STS.128 [UR4+0x34660], R32 ;  /* 0x03466020ff007988 */ /* 0x0023ee0008000c04 */
[----:B------:R-:W3:Y:S08]  /*16540*/  LDC.64 R26, c[0x0][0x408] ;  /* 0x00010200ff1a7b82 */ /* 0x000ef00000000a00 */
[----:B--2---:R-:W2:Y:S01]  /*16550*/  LDC.64 R4, c[0x0][0x410] ;  /* 0x00010400ff047b82 */ /* 0x004ea20000000a00 */
[----:B----4-:R4:W-:Y:S07]  /*16560*/  STS.128 [UR4+0x34670], R28 ;  /* 0x0346701cff007988 */ /* 0x0109ee0008000c04 */
[----:B------:R-:W2:Y:S01]  /*16570*/  LDC.64 R6, c[0x0][0x418] ;  /* 0x00010600ff067b82 */ /* 0x000ea20000000a00 */
[----:B---3--:R3:W-:Y:S07]  /*16580*/  STS.128 [UR4+0x34680], R24 ;  /* 0x03468018ff007988 */ /* 0x0087ee0008000c04 */
[----:B-1----:R-:W1:Y:S08]  /*16590*/  LDC.64 R32, c[0x0][0x440] ;  /* 0x00011000ff207b82 */ /* 0x002e700000000a00 */
[----:B------:R-:W1:Y:S01]  /*165a0*/  LDC.64 R34, c[0x0][0x448] ;  /* 0x00011200ff227b82 */ /* 0x000e620000000a00 */
[----:B--2---:R2:W-:Y:S07]  /*165b0*/  STS.128 [UR4+0x34690], R4 ;  /* 0x03469004ff007988 */ /* 0x0045ee0008000c04 */
[----:B----4-:R-:W4:Y:S08]  /*165c0*/  LDC.64 R28, c[0x0][0x450] ;  /* 0x00011400ff1c7b82 */ /* 0x010f300000000a00 */
[----:B------:R-:W4:Y:S08]  /*165d0*/  LDC.64 R30, c[0x0][0x458] ;  /* 0x00011600ff1e7b82 */ /* 0x000f300000000a00 */
[----:B---3--:R-:W3:Y:S08]  /*165e0*/  LDC.64 R24, c[0x0][0x460] ;  /* 0x00011800ff187b82 */ /* 0x008ef00000000a00 */
[----:B------:R-:W3:Y:S08]  /*165f0*/  LDC.64 R26, c[0x0][0x468] ;  /* 0x00011a00ff1a7b82 */ /* 0x000ef00000000a00 */
[----:B--2---:R-:W2:Y:S08]  /*16600*/  LDC.64 R4, c[0x0][0x470] ;  /* 0x00011c00ff047b82 */ /* 0x004eb00000000a00 */
[----:B------:R-:W2:Y:S01]  /*16610*/  LDC.64 R6, c[0x0][0x478] ;  /* 0x00011e00ff067b82 */ /* 0x000ea20000000a00 */
[----:B-1----:R1:W-:Y:S04]  /*16620*/  STS.128 [UR4+0x346c0], R32 ;  /* 0x0346c020ff007988 */ /* 0x0023e80008000c04 */
[----:B----4-:R1:W-:Y:S04]  /*16630*/  STS.128 [UR4+0x346d0], R28 ;  /* 0x0346d01cff007988 */ /* 0x0103e80008000c04 */
[----:B---3--:R1:W-:Y:S04]  /*16640*/  STS.128 [UR4+0x346e0], R24 ;  /* 0x0346e018ff007988 */ /* 0x0083e80008000c04 */
[----:B--2---:R1:W-:Y:S02]  /*16650*/  STS.128 [UR4+0x346f0], R4 ;  /* 0x0346f004ff007988 */ /* 0x0043e40008000c04 */
.L_x_291:
[----:B--2---:R-:W-:Y:S05]  /*16660*/  BSYNC B0 ;  /* 0x0000000000007941 */ /* 0x004fea0003800000 */
.L_x_290:
[----:B------:R-:W-:Y:S01]  /*16670*/  ELECT P0, URZ, PT ;  /* 0x00000000003f782f */ /* 0x000fe20003800000 */
[----:B------:R-:W-:Y:S01]  /*16680*/  NOP ;  /* 0x0000000000007918 */ /* 0x000fe20000000000 */
[----:B------:R-:W-:Y:S11]  /*16690*/  BSSY B0, `(.L_x_292) ;  /* 0x0000044000007945 */ /* 0x000ff60003800000 */
[----:B------:R-:W-:Y:S05]  /*166a0*/  @!P0 BRA `(.L_x_293) ;  /* 0x0000000400088947 */ /* 0x000fea0003800000 */
[----:B-1----:R-:W1:Y:S08]  /*166b0*/  LDC.64 R4, c[0x0][0x518] ;  /* 0x00014600ff047b82 */ /* 0x002e700000000a00 */
[----:B------:R-:W2:Y:S08]  /*166c0*/  LDC.64 R2, c[0x0][0x528] ;  /* 0x00014a00ff027b82 */ /* 0x000eb00000000a00 */
[----:B------:R-:W4:Y:S01]  /*166d0*/  LDC.64 R8, c[0x0][0x510] ;  /* 0x00014400ff087b82 */ /* 0x000f220000000a00 */
[----:B-1----:R-:W-:-:S07]  /*166e0*/  IMAD.WIDE R4, R18, 0x8, R4 ;  /* 0x0000000812047825 */ /* 0x002fce00078e0204 */
[----:B------:R-:W1:Y:S01]  /*166f0*/  LDC.64 R6, c[0x0][0x520] ;  /* 0x00014800ff067b82 */ /* 0x000e620000000a00 */
[----:B------:R-:W3:Y:S01]  /*16700*/  LDG.E.64 R4, desc[UR38][R4.64] ;  /* 0x0000002604047981 */ /* 0x000ee2000c1e1b00 */
[----:B--2---:R-:W-:-:S06]  /*16710*/  IMAD.WIDE R2, R18, 0x8, R2 ;  /* 0x0000000812027825 */ /* 0x004fcc00078e0202 */
[----:B------:R-:W2:Y:S01]  /*16720*/  LDG.E.64 R2, desc[UR38][R2.64] ;  /* 0x0000002602027981 */ /* 0x000ea2000c1e1b00 */
[----:B----4-:R-:W-:-:S06]  /*16730*/  IMAD.WIDE R8, R18, 0x8, R8 ;  /* 0x0000000812087825 */ /* 0x010fcc00078e0208 */
[----:B------:R-:W4:Y:S01]  /*16740*/  LDG.E.64 R8, desc[UR38][R8.64] ;  /* 0x0000002608087981 */ /* 0x000f22000c1e1b00 */
[----:B-1----:R-:W-:-:S06]  /*16750*/  IMAD.WIDE R6, R18, 0x8, R6 ;  /* 0x0000000812067825 */ /* 0x002fcc00078e0206 */
[----:B------:R-:W4:Y:S01]  /*16760*/  LDG.E.64 R6, desc[UR38][R6.64] ;  /* 0x0000002606067981 */ /* 0x000f22000c1e1b00 */
[----:B------:R-:W-:Y:S02]  /*16770*/  UMOV UR4, 0x400 ;  /* 0x0000040000047882 */ /* 0x000fe40000000000 */
[----:B------:R-:W-:-:S09]  /*16780*/  ULEA UR4, UR58, UR4, 0x18 ;  /* 0x000000043a047291 */ /* 0x000fd2000f8ec03f */
[----:B------:R-:W1:Y:S04]  /*16790*/  LDS R10, [UR4+0x3461c] ;  /* 0x03461c04ff0a7984 */ /* 0x000e680008000800 */
[----:B------:R-:W1:Y:S01]  /*167a0*/  LDS R12, [UR4+0x3469c] ;  /* 0x03469c04ff0c7984 */ /* 0x000e620008000800 */
[----:B------:R-:W-:Y:S02]  /*167b0*/  UIADD3 UR6, UR4, 0x34680, URZ ;  /* 0x0003468004067890 */ /* 0x000fe4000fffe03f */
[----:B------:R-:W-:-:S04]  /*167c0*/  UIADD3 UR5, UR4, 0x34600, URZ ;  /* 0x0003460004057890 */ /* 0x000fc8000fffe03f */
[----:B------:R-:W-:Y:S02]  /*167d0*/  IMAD.U32 R24, RZ, RZ, UR6 ;  /* 0x00000006ff187e24 */ /* 0x000fe4000f8e00ff */
[----:B------:R-:W-:-:S03]  /*167e0*/  MOV R22, UR5 ;  /* 0x0000000500167c02 */ /* 0x000fc60008000f00 */
[----:B------:R-:W-:Y:S02]  /*167f0*/  SHF.R.U64 R24, R24, 0x4, RZ ;  /* 0x0000000418187819 */ /* 0x000fe400000012ff */
[----:B------:R-:W-:Y:S02]  /*16800*/  SHF.R.U64 R22, R22, 0x4, RZ ;  /* 0x0000000416167819 */ /* 0x000fe400000012ff */
[----:B-----5:R-:W-:Y:S01]  /*16810*/  IADD3 R13, R13, -0x1, RZ ;  /* 0xffffffff0d0d7810 */ /* 0x020fe20007ffe0ff */
[----:B------:R-:W-:Y:S04]  /*16820*/  STS [UR4+0x34690], R24 ;  /* 0x03469018ff007988 */ /* 0x000fe80008000804 */
[----:B------:R-:W-:Y:S04]  /*16830*/  STS [UR4+0x34610], R22 ;  /* 0x03461016ff007988 */ /* 0x000fe80008000804 */
[----:B------:R-:W-:Y:S04]  /*16840*/  STS [UR4+0x34614], R22 ;  /* 0x03461416ff007988 */ /* 0x000fe80008000804 */
[----:B------:R-:W-:Y:S04]  /*16850*/  STS [UR4+0x34694], R24 ;  /* 0x03469418ff007988 */ /* 0x000fe80008000804 */
[----:B------:R-:W-:Y:S04]  /*16860*/  STS [UR4+0x34630], RZ ;  /* 0x034630ffff007988 */ /* 0x000fe80008000804 */
[----:B------:R-:W-:Y:S01]  /*16870*/  STS [UR4+0x346b0], RZ ;  /* 0x0346b0ffff007988 */ /* 0x000fe20008000804 */
[----:B---3--:R-:W-:-:S04]  /*16880*/  LOP3.LUT R5, R5, 0x1fffffff, RZ, 0xc0, !PT ;  /* 0x1fffffff05057812 */ /* 0x008fc800078ec0ff */
[----:B------:R-:W-:Y:S02]  /*16890*/  SHF.R.U32.HI R15, RZ, 0x4, R5 ;  /* 0x00000004ff0f7819 */ /* 0x000fe40000011605 */
[----:B--2---:R-:W-:Y:S02]  /*168a0*/  LOP3.LUT R3, R3, 0x1fffffff, RZ, 0xc0, !PT ;  /* 0x1fffffff03037812 */ /* 0x004fe400078ec0ff */
[----:B-1----:R-:W-:Y:S02]  /*168b0*/  LOP3.LUT R10, R10, 0xf, R15, 0xb8, !PT ;  /* 0x0000000f0a0a7812 */ /* 0x002fe400078eb80f */
[----:B------:R-:W-:-:S04]  /*168c0*/  SHF.R.U32.HI R15, RZ, 0x4, R3 ;  /* 0x00000004ff0f7819 */ /* 0x000fc80000011603 */
[----:B------:R-:W-:Y:S01]  /*168d0*/  LOP3.LUT R14, R12, 0xf, R15, 0xb8, !PT ;  /* 0x0000000f0c0e7812 */ /* 0x000fe200078eb80f */
[----:B------:R-:W-:Y:S04]  /*168e0*/  STS [UR4+0x3461c], R10 ;  /* 0x03461c0aff007988 */ /* 0x000fe80008000804 */
[----:B------:R-:W-:Y:S04]  /*168f0*/  STS [UR4+0x3469c], R14 ;  /* 0x03469c0eff007988 */ /* 0x000fe80008000804 */
[----:B------:R-:W1:Y:S04]  /*16900*/  LDS R12, [UR4+0x3461c] ;  /* 0x03461c04ff0c7984 */ /* 0x000e680008000800 */
[----:B------:R-:W2:Y:S01]  /*16910*/  LDS R15, [UR4+0x3469c] ;  /* 0x03469c04ff0f7984 */ /* 0x000ea20008000800 */
[----:B-1----:R-:W-:-:S02]  /*16920*/  LOP3.LUT R12, R12, 0xf0, RZ, 0xb8, !PT ;  /* 0x000000f00c0c7812 */ /* 0x002fc400078eb8ff */
[----:B--2---:R-:W-:-:S03]  /*16930*/  LOP3.LUT R15, R15, 0xf0, RZ, 0xb8, !PT ;  /* 0x000000f00f0f7812 */ /* 0x004fc600078eb8ff */
[----:B------:R-:W-:Y:S04]  /*16940*/  STS [UR4+0x3461c], R12 ;  /* 0x03461c0cff007988 */ /* 0x000fe80008000804 */
[----:B------:R-:W-:Y:S04]  /*16950*/  STS [UR4+0x3469c], R15 ;  /* 0x03469c0fff007988 */ /* 0x000fe80008000804 */
[----:B------:R-:W1:Y:S04]  /*16960*/  LDS R23, [UR4+0x3461c] ;  /* 0x03461c04ff177984 */ /* 0x000e680008000800 */
[----:B------:R-:W2:Y:S01]  /*16970*/  LDS R25, [UR4+0x3469c] ;  /* 0x03469c04ff197984 */ /* 0x000ea20008000800 */
[----:B-1----:R-:W-:-:S02]  /*16980*/  LOP3.LUT R23, R23, 0xf00, RZ, 0xb8, !PT ;  /* 0x00000f0017177812 */ /* 0x002fc400078eb8ff */
[----:B--2---:R-:W-:-:S03]  /*16990*/  LOP3.LUT R25, R25, 0xf00, RZ, 0xb8, !PT ;  /* 0x00000f0019197812 */ /* 0x004fc600078eb8ff */
[----:B------:R-:W-:Y:S04]  /*169a0*/  STS.64 [UR4+0x34618], R22 ;  /* 0x03461816ff007988 */ /* 0x000fe80008000a04 */
[----:B------:R-:W-:Y:S04]  /*169b0*/  STS.64 [UR4+0x34698], R24 ;  /* 0x03469818ff007988 */ /* 0x000fe80008000a04 */
[----:B------:R-:W1:Y:S04]  /*169c0*/  LDS R10, [UR4+0x3461c] ;  /* 0x03461c04ff0a7984 */ /* 0x000e680008000800 */
[----:B------:R-:W2:Y:S01]  /*169d0*/  LDS R21, [UR4+0x3469c] ;  /* 0x03469c04ff157984 */ /* 0x000ea20008000800 */
[----:B------:R-:W-:Y:S01]  /*169e0*/  VIADD R12, R11, 0xffffffff ;  /* 0xffffffff0b0c7836 */ /* 0x000fe20000000000 */
[----:B------:R-:W-:-:S02]  /*169f0*/  CS2R R14, SRZ ;  /* 0x00000000000e7805 */ /* 0x000fc4000001ff00 */
[----:B------:R-:W-:Y:S02]  /*16a00*/  SHF.R.U64 R5, R4, 0x4, R5 ;  /* 0x0000000404057819 */ /* 0x000fe40000001205 */
[----:B------:R-:W-:Y:S01]  /*16a10*/  SHF.R.U64 R4, R2, 0x4, R3 ;  /* 0x0000000402047819 */ /* 0x000fe20000001203 */
[----:B------:R3:W-:Y:S04]  /*16a20*/  STS.128 [UR4+0x34620], R12 ;  /* 0x0346200cff007988 */ /* 0x0007e80008000c04 */
[----:B------:R1:W-:Y:S04]  /*16a30*/  STS [UR4+0x3460c], R5 ;  /* 0x03460c05ff007988 */ /* 0x0003e80008000804 */
[----:B------:R1:W-:Y:S01]  /*16a40*/  STS [UR4+0x3468c], R4 ;  /* 0x03468c04ff007988 */ /* 0x0003e20008000804 */
[----:B---3--:R-:W-:-:S03]  /*16a50*/  IADD3 R13, R19, -0x1, RZ ;  /* 0xffffffff130d7810 */ /* 0x008fc60007ffe0ff */
[----:B----4-:R4:W-:Y:S04]  /*16a60*/  STS.64 [UR4+0x34600], R8 ;  /* 0x03460008ff007988 */ /* 0x0109e80008000a04 */
[----:B------:R4:W-:Y:S04]  /*16a70*/  STS.128 [UR4+0x346a0], R12 ;  /* 0x0346a00cff007988 */ /* 0x0009e80008000c04 */
[----:B------:R4:W-:Y:S01]  /*16a80*/  STS.64 [UR4+0x34680], R6 ;  /* 0x03468006ff007988 */ /* 0x0009e20008000a04 */
[----:B-1----:R-:W-:Y:S02]  /*16a90*/  LOP3.LUT R2, R10, 0xf000, RZ, 0xb8, !PT ;  /* 0x0000f0000a027812 */ /* 0x002fe400078eb8ff */
[----:B--2---:R-:W-:-:S03]  /*16aa0*/  LOP3.LUT R3, R21, 0xf000, RZ, 0xb8, !PT ;  /* 0x0000f00015037812 */ /* 0x004fc600078eb8ff */
[----:B------:R4:W-:Y:S04]  /*16ab0*/  STS [UR4+0x3461c], R2 ;  /* 0x03461c02ff007988 */ /* 0x0009e80008000804 */
[----:B------:R4:W-:Y:S02]  /*16ac0*/  STS [UR4+0x3469c], R3 ;  /* 0x03469c03ff007988 */ /* 0x0009e40008000804 */
.L_x_293:
[----:B------:R-:W-:Y:S05]  /*16ad0*/  BSYNC B0 ;  /* 0x0000000000007941 */ /* 0x000fea0003800000 */
.L_x_292:
[----:B------:R-:W-:Y:S01]  /*16ae0*/  ELECT P0, URZ, PT ;  /* 0x00000000003f782f */ /* 0x000fe20003800000 */
[----:B------:R-:W-:Y:S01]  /*16af0*/  NOP ;  /* 0x0000000000007918 */ /* 0x000fe20000000000 */
[----:B------:R-:W-:Y:S11]  /*16b00*/  BSSY B0, `(.L_x_294) ;  /* 0x0000004000007945 */ /* 0x000ff60003800000 */
[----:B------:R-:W-:Y:S05]  /*16b10*/  @!P0 BRA `(.L_x_295) ;  /* 0x0000000000088947 */ /* 0x000fea0003800000 */
[----:B------:R0:W-:Y:S01]  /*16b20*/  UTMACMDFLUSH ;  /* 0x00000000000079b7 */ /* 0x0001e20000000000 */
[----:B------:R-:W-:-:S04]  /*16b30*/  DEPBAR.LE SB0, 0x0 ;  /* 0x000080000000791a */ /* 0x000fc80000000000 */
.L_x_295:
[----:B------:R-:W-:Y:S05]  /*16b40*/  BSYNC B0 ;  /* 0x0000000000007941 */ /* 0x000fea0003800000 */
.L_x_294:
[----:B------:R-:W-:Y:S01]  /*16b50*/  UMOV UR4, 0x400 ;  /* 0x0000040000047882 */ /* 0x000fe20000000000 */
[----:B---3--:R-:W-:Y:S01]  /*16b60*/  IMAD.SHL.U32 R0, R0, 0x4, RZ ;  /* 0x0000000400007824 */ /* 0x008fe200078e00ff */
[----:B------:R-:W-:Y:S01]  /*16b70*/  ULEA UR18, UR58, UR4, 0x18 ;  /* 0x000000043a127291 */ /* 0x000fe2000f8ec03f */
[----:B------:R-:W-:-:S03]  /*16b80*/  ULDC UR14, c[0x0][0x884] ;  /* 0x00022100000e7ab9 */ /* 0x000fc60000000800 */
[----:B------:R-:W-:Y:S01]  /*16b90*/  UIADD3 UR20, UR18, 0x34600, URZ ;  /* 0x0003460012147890 */ /* 0x000fe2000fffe03f */
[----:B-1----:R-:W-:Y:S01]  /*16ba0*/  IADD3 R4, P0, R0, UR12, RZ ;  /* 0x0000000c00047c10 */ /* 0x002fe2000ff1e0ff */
[----:B------:R-:W-:-:S03]  /*16bb0*/  UIMAD.WIDE UR14, UR14, 0x80, UR12 ;  /* 0x000000800e0e78a5 */ /* 0x000fc6000f8e020c */
[----:B------:R-:W-:-:S03]  /*16bc0*/  IADD3.X R5, RZ, UR13, RZ, P0, !PT ;  /* 0x0000000dff057c10 */ /* 0x000fc600087fe4ff */
[----:B----4-:R-:W-:Y:S01]  /*16bd0*/  IADD3 R2, P1, R0, UR14, RZ ;  /* 0x0000000e00027c10 */ /* 0x010fe2000ff3e0ff */
[----:B------:R-:W1:Y:S04]  /*16be0*/  LDS R7, [R0+UR20] ;  /* 0x0000001400077984 */ /* 0x000e680008000800 */
[----:B------:R2:W3:Y:S01]  /*16bf0*/  LDS R9, [R0+UR20+0x80] ;  /* 0x0000801400097984 */ /* 0x0004e20008000800 */
[----:B------:R-:W-:Y:S02]  /*16c00*/  IMAD.X R3, RZ, RZ, UR15, P1 ;  /* 0x0000000fff037e24 */ /* 0x000fe400088e06ff */
[----:B------:R-:W-:Y:S01]  /*16c10*/  IMAD.MOV.U32 R6, RZ, RZ, 0x1 ;  /* 0x00000001ff067424 */ /* 0x000fe200078e00ff */
[----:B------:R-:W-:Y:S01]  /*16c20*/  BSSY B0, `(.L_x_296) ;  /* 0x00000eb000007945 */ /* 0x000fe20003800000 */
[----:B------:R-:W-:Y:S01]  /*16c30*/  USHF.L.U32 UR4, UR58, 0x7, URZ ;  /* 0x000000073a047899 */ /* 0x000fe2000800063f */
[----:B------:R-:W-:Y:S01]  /*16c40*/  MOV R10, RZ ;  /* 0x000000ff000a7202 */ /* 0x000fe20000000f00 */
[----:B------:R-:W-:Y:S01]  /*16c50*/  USHF.L.U32 UR5, UR58, 0xe, URZ ;  /* 0x0000000e3a057899 */ /* 0x000fe2000800063f */
[----:B--2---:R-:W-:Y:S01]  /*16c60*/  IMAD.MOV.U32 R0, RZ, RZ, 0x1 ;  /* 0x00000001ff007424 */ /* 0x004fe200078e00ff */
[----:B------:R-:W-:Y:S01]  /*16c70*/  MOV R19, RZ ;  /* 0x000000ff00137202 */ /* 0x000fe20000000f00 */
[----:B------:R-:W-:-:S02]  /*16c80*/  ULOP3.LUT UR22, UR59, 0x1, URZ, 0xfc, !UPT ;  /* 0x000000013b167892 */ /* 0x000fc4000f8efc3f */
[----:B------:R-:W-:Y:S02]  /*16c90*/  ULOP3.LUT UR19, UR40, 0x2, URZ, 0xfc, !UPT ;  /* 0x0000000228137892 */ /* 0x000fe4000f8efc3f */
[----:B------:R-:W-:Y:S02]  /*16ca0*/  ULOP3.LUT UR16, UR4, 0x80, URZ, 0xc0, !UPT ;  /* 0x0000008004107892 */ /* 0x000fe4000f8ec03f */
[----:B------:R-:W-:Y:S02]  /*16cb0*/  ULOP3.LUT UR17, UR5, 0x4000, URZ, 0xc0, !UPT ;  /* 0x0000400005117892 */ /* 0x000fe4000f8ec03f */
[----:B------:R-:W-:Y:S01]  /*16cc0*/  UIADD3 UR21, UR18, 0x34680, URZ ;  /* 0x0003468012157890 */ /* 0x000fe2000fffe03f */
[----:B-1----:R1:W5:Y:S04]  /*16cd0*/  ATOMG.E.EXCH.STRONG.GPU PT, RZ, [R4], R7 ;  /* 0x0000000704ff73a8 */ /* 0x00236800041ee100 */
[----:B---3--:R2:W5:Y:S01]  /*16ce0*/  ATOMG.E.EXCH.STRONG.GPU PT, RZ, [R2], R9 ;  /* 0x0000000902ff73a8 */ /* 0x00856200041ee100 */
[----:B-1----:R-:W-:-:S02]  /*16cf0*/  MOV R4, 0x1 ;  /* 0x0000000100047802 */ /* 0x002fc40000000f00 */
[----:B--2---:R-:W-:Y:S02]  /*16d00*/  PRMT R2, R6, 0x7610, R2 ;  /* 0x0000761006027816 */ /* 0x004fe40000000002 */
[----:B------:R-:W-:-:S07]  /*16d10*/  PRMT R3, R4, 0x7610, R3 ;  /* 0x0000761004037816 */ /* 0x000fce0000000003 */
.L_x_315:
[----:B------:R-:W-:Y:S01]  /*16d20*/  LOP3.LUT P0, RZ, R3, 0xff, RZ, 0xc0, !PT ;  /* 0x000000ff03ff7812 */ /* 0x000fe2000780c0ff */
[----:B-1---5:R-:W-:Y:S01]  /*16d30*/  VIADD R4, R11, 0x7f ;  /* 0x0000007f0b047836 */ /* 0x022fe20000000000 */
[----:B------:R-:W-:Y:S05]  /*16d40*/  YIELD ;  /* 0x0000000000007946 */ /* 0x000fea0003800000 */
[----:B------:R-:W-:Y:S01]  /*16d50*/  SHF.R.S32.HI R5, RZ, 0x1f, R4 ;  /* 0x0000001fff057819 */ /* 0x000fe20000011404 */
[----:B------:R-:W-:Y:S03]  /*16d60*/  BSSY B1, `(.L_x_297) ;  /* 0x0000008000017945 */ /* 0x000fe60003800000 */
[----:B------:R-:W-:-:S02]  /*16d70*/  LEA.HI R5, R5, R4, RZ, 0x7 ;  /* 0x0000000405057211 */ /* 0x000fc400078f38ff */
[----:B------:R-:W-:Y:S05]  /*16d80*/  @!P0 BRA `(.L_x_298) ;  /* 0x0000000000148947 */ /* 0x000fea0003800000 */
[----:B------:R-:W-:-:S04]  /*16d90*/  DEPBAR {5,4,3,2,1,0} ;  /* 0x0000003f0000791a */ /* 0x000fc80000000000 */
[----:B------:R1:W-:Y:S01]  /*16da0*/  UTMACCTL.IV [UR12] ;  /* 0x000000000c0079b9 */ /* 0x0003e20008000000 */
[----:B------:R-:W-:-:S04]  /*16db0*/  DEPBAR {5,4,3,2,1,0} ;  /* 0x0000003f0000791a */ /* 0x000fc80000000000 */
[----:B------:R1:W-:Y:S02]  /*16dc0*/  UTMACCTL.IV [UR14] ;  /* 0x000000000e0079b9 */ /* 0x0003e40008000000 */
[----:B-1----:R-:W-:Y:S01]  /*16dd0*/  NOP ;  /* 0x0000000000007918 */ /* 0x002fe20000000000 */
.L_x_298:
[----:B------:R-:W-:Y:S05]  /*16de0*/  BSYNC B1 ;  /* 0x0000000000017941 */ /* 0x000fea0003800000 */
.L_x_297:
[----:B------:R-:W-:Y:S01]  /*16df0*/  UMOV UR4, 0xffffffff ;  /* 0xffffffff00047882 */ /* 0x000fe20000000000 */
[----:B------:R-:W-:Y:S02]  /*16e00*/  SHF.R.S32.HI R7, RZ, 0x7, R5 ;  /* 0x00000007ff077819 */ /* 0x000fe40000011405 */
[----:B------:R-:W-:Y:S05]  /*16e10*/  BRA.DIV UR4, `(.L_x_299) ;  /* 0x0000004204f87947 */ /* 0x000fea000b800000 */
[----:B------:R-:W-:-:S13]  /*16e20*/  ELECT P6, URZ, PT ;  /* 0x00000000003f782f */ /* 0x000fda00038c0000 */
.L_x_407:
[----:B------:R-:W-:Y:S01]  /*16e30*/  ISETP.LT.OR P6, PT, R11, 0x1, !P6 ;  /* 0x000000010b00780c */ /* 0x000fe200077c1670 */
[----:B------:R-:W-:-:S12]  /*16e40*/  BSSY B1, `(.L_x_300) ;  /* 0x000002e000017945 */ /* 0x000fd80003800000 */
[----:B------:R-:W-:Y:S05]  /*16e50*/  @P6 BRA `(.L_x_301) ;  /* 0x0000000000b06947 */ /* 0x000fea0003800000 */
[----:B------:R-:W-:Y:S01]  /*16e60*/  LEA R17, R17, UR16, 0x8 ;  /* 0x0000001011117c11 */ /* 0x000fe2000f8e40ff */
[----:B------:R-:W-:Y:S01]  /*16e70*/  VIADD R9, R7, 0x1 ;  /* 0x0000000107097836 */ /* 0x000fe20000000000 */
[----:B------:R-:W-:Y:S01]  /*16e80*/  SHF.L.U32 R16, R16, 0x7, RZ ;  /* 0x0000000710107819 */ /* 0x000fe200000006ff */
[----:B------:R-:W-:Y:S01]  /*16e90*/  IMAD.MOV.U32 R3, RZ, RZ, R0 ;  /* 0x000000ffff037224 */ /* 0x000fe200078e0000 */
[----:B------:R-:W-:Y:S02]  /*16ea0*/  MOV R12, RZ ;  /* 0x000000ff000c7202 */ /* 0x000fe40000000f00 */
[----:B------:R-:W-:-:S07]  /*16eb0*/  MOV R4, R10 ;  /* 0x0000000a00047202 */ /* 0x000fce0000000f00 */
.L_x_304:
[----:B-1----:R-:W-:Y:S01]  /*16ec0*/  LEA R8, R4, UR18, 0x3 ;  /* 0x0000001204087c11 */ /* 0x002fe2000f8e18ff */
[----:B------:R-:W-:Y:S05]  /*16ed0*/  YIELD ;  /* 0x0000000000007946 */ /* 0x000fea0003800000 */
[----:B------:R-:W-:Y:S02]  /*16ee0*/  SHF.L.U32 R5, R3, 0x1f, RZ ;  /* 0x0000001f03057819 */ /* 0x000fe400000006ff */
[----:B------:R-:W-:Y:S02]  /*16ef0*/  LOP3.LUT P1, RZ, R20, 0x7f, RZ, 0xc0, !PT ;  /* 0x0000007f14ff7812 */ /* 0x000fe4000782c0ff */
[----:B------:R-:W1:Y:S11]  /*16f00*/  SYNCS.PHASECHK.TRANS64.TRYWAIT P0, [R8+URZ+0x344a0], R5 ;  /* 0x0344a005080075a7 */ /* 0x000e76000800017f */
[----:B------:R-:W2:Y:S01]  /*16f10*/  @!P1 LDC R6, c[0x0][0x500] ;  /* 0x00014000ff069b82 */ /* 0x000ea20000000800 */
[----:B-1----:R-:W-:Y:S05]  /*16f20*/  @!P0 BRA `(.L_x_302) ;  /* 0x0000004000d48947 */ /* 0x002fea0003800000 */
.L_x_408:
[----:B------:R-:W-:Y:S01]  /*16f30*/  UPRMT UR4, UR19, 0x9910, URZ ;  /* 0x0000991013047896 */ /* 0x000fe2000800003f */
[----:B--2---:R2:W-:Y:S03]  /*16f40*/  @!P1 SYNCS.ARRIVE.TRANS64 RZ, [R8+URZ+0x34480], R6 ;  /* 0x0344800608ff99a7 */ /* 0x0045e6000800003f */
[----:B------:R-:W-:-:S06]  /*16f50*/  UISETP.NE.AND UP0, UPT, UR4, 0x2, UPT ;  /* 0x000000020400788c */ /* 0x000fcc000bf05270 */
[----:B------:R-:W-:-:S13]  /*16f60*/  PLOP3.LUT P0, PT, PT, PT, UP0, 0x80, 0x0 ;  /* 0x000000000000781c */ /* 0x000fda0003f0f008 */
[----:B--2---:R-:W-:Y:S05]  /*16f70*/  @P0 BRA `(.L_x_303) ;  /* 0x0000000000040947 */ /* 0x004fea0003800000 */
[----:B------:R-:W-:Y:S01]  /*16f80*/  BPT.TRAP 0x1 ;  /* 0x000000040000795c */ /* 0x000fe20000300000 */
.L_x_303:
[C---:B------:R-:W-:Y:S01]  /*16f90*/  R2UR UR4, R4.reuse ;  /* 0x00000000040472ca */ /* 0x040fe200000e0000 */
[----:B------:R-:W-:Y:S01]  /*16fa0*/  VIADD R4, R4, 0x1 ;  /* 0x0000000104047836 */ /* 0x000fe20000000000 */
[----:B------:R-:W-:Y:S01]  /*16fb0*/  R2UR UR5, R8 ;  /* 0x00000000080572ca */ /* 0x000fe200000e0000 */
[----:B------:R-:W-:Y:S01]  /*16fc0*/  UMOV UR24, 0x0 ;  /* 0x0000000000187882 */ /* 0x000fe20000000000 */
[----:B------:R-:W-:Y:S01]  /*16fd0*/  IADD3 R9, R9, -0x1, RZ ;  /* 0xffffffff09097810 */ /* 0x000fe20007ffe0ff */
[----:B------:R-:W-:Y:S01]  /*16fe0*/  UMOV UR25, 0x10000000 ;  /* 0x1000000000197882 */ /* 0x000fe20000000000 */
[----:B------:R-:W-:Y:S01]  /*16ff0*/  R2UR UR6, R12 ;  /* 0x000000000c0672ca */ /* 0x000fe200000e0000 */
[----:B------:R-:W-:Y:S01]  /*17000*/  UMOV UR23, 0x30000 ;  /* 0x0003000000177882 */ /* 0x000fe20000000000 */
[----:B------:R-:W-:Y:S01]  /*17010*/  R2UR UR7, R16 ;  /* 0x00000000100772ca */ /* 0x000fe200000e0000 */
[----:B------:R-:W-:Y:S01]  /*17020*/  VIADD R12, R12, 0x80 ;  /* 0x000000800c0c7836 */ /* 0x000fe20000000000 */
[----:B------:R-:W-:-:S02]  /*17030*/  R2UR UR11, R17 ;  /* 0x00000000110b72ca */ /* 0x000fc400000e0000 */
[----:B------:R-:W-:Y:S01]  /*17040*/  ISETP.GT.AND P1, PT, R9, 0x1, PT ;  /* 0x000000010900780c */ /* 0x000fe20003f24270 */
[----:B------:R-:W-:Y:S01]  /*17050*/  ULEA UR8, UR4, UR17, 0xf ;  /* 0x0000001104087291 */ /* 0x000fe2000f8e783f */
[C---:B------:R-:W-:Y:S01]  /*17060*/  ISETP.NE.AND P0, PT, R4.reuse, 0x4, PT ;  /* 0x000000040400780c */ /* 0x040fe20003f05270 */
[----:B------:R-:W-:Y:S02]  /*17070*/  ULEA UR4, UR4, UR18, 0xe ;  /* 0x0000001204047291 */ /* 0x000fe4000f8e703f */
[----:B------:R-:W-:Y:S01]  /*17080*/  UIADD3 UR5, UR5, 0x34480, URZ ;  /* 0x0003448005057890 */ /* 0x000fe2000fffe03f */
[----:B------:R-:W-:Y:S01]  /*17090*/  SEL R6, RZ, 0x1, P0 ;  /* 0x00000001ff067807 */ /* 0x000fe20000000000 */
[----:B------:R-:W-:Y:S01]  /*170a0*/  UIADD3 UR8, UR18, 0x10000, UR8 ;  /* 0x0001000012087890 */ /* 0x000fe2000fffe008 */
[----:B------:R-:W-:Y:S01]  /*170b0*/  SEL R4, R4, RZ, P0 ;  /* 0x000000ff04047207 */ /* 0x000fe20000000000 */
[----:B------:R-:W-:Y:S01]  /*170c0*/  UMOV UR10, UR6 ;  /* 0x00000006000a7c82 */ /* 0x000fe20008000000 */
[----:B------:R-:W-:-:S02]  /*170d0*/  LOP3.LUT R3, R3, R6, RZ, 0x3c, !PT ;  /* 0x0000000603037212 */ /* 0x000fc400078e3cff */
[----:B------:R-:W-:Y:S02]  /*170e0*/  UMOV UR9, UR5 ;  /* 0x0000000500097c82 */ /* 0x000fe40008000000 */
[----:B------:R2:W-:Y:S02]  /*170f0*/  UTMALDG.2D [UR4], [UR12], desc[UR24] ;  /* 0x000018040c0075b4 */ /* 0x0005e40008009000 */
[----:B------:R2:W-:Y:S02]  /*17100*/  UTMALDG.2D.MULTICAST [UR8], [UR14], UR23, desc[UR24] ;  /* 0x000018080e0073b4 */ /* 0x0005e40008009817 */
[----:B--2---:R-:W-:Y:S05]  /*17110*/  @P1 BRA `(.L_x_304) ;  /* 0xfffffffc00681947 */ /* 0x004fea000383ffff */
.L_x_301:
[----:B------:R-:W-:Y:S05]  /*17120*/  BSYNC B1 ;  /* 0x0000000000017941 */ /* 0x000fea0003800000 */
.L_x_300:
[----:B------:R-:W-:Y:S02]  /*17130*/  IADD3 R10, R7, R10, RZ ;  /* 0x0000000a070a7210 */ /* 0x000fe40007ffe0ff */
[----:B------:R-:W-:Y:S02]  /*17140*/  LOP3.LUT P0, RZ, R2, 0xff, RZ, 0xc0, !PT ;  /* 0x000000ff02ff7812 */ /* 0x000fe4000780c0ff */
[----:B------:R-:W-:-:S04]  /*17150*/  SHF.R.U32.HI R2, RZ, 0x2, R10 ;  /* 0x00000002ff027819 */ /* 0x000fc8000001160a */
[----:B------:R-:W-:-:S04]  /*17160*/  LOP3.LUT R2, R2, 0x1, RZ, 0xc0, !PT ;  /* 0x0000000102027812 */ /* 0x000fc800078ec0ff */
[----:B------:R-:W-:Y:S01]  /*17170*/  ISETP.NE.U32.AND P1, PT, R2, 0x1, PT ;  /* 0x000000010200780c */ /* 0x000fe20003f25070 */
[----:B------:R-:W-:Y:S02]  /*17180*/  IMAD.U32 R2, RZ, RZ, UR22 ;  /* 0x00000016ff027e24 */ /* 0x000fe4000f8e00ff */
[----:B------:R-:W-:Y:S01]  /*17190*/  @P0 SYNCS.ARRIVE.TRANS64.A1T0 RZ, [UR18+0x34508], RZ ;  /* 0x034508ffffff09a7 */ /* 0x000fe20008100012 */
[----:B------:R-:W-:Y:S02]  /*171a0*/  ISETP.GT.U32.AND P0, PT, R10, 0x3, PT ;  /* 0x000000030a00780c */ /* 0x000fe40003f04070 */
[----:B------:R-:W-:Y:S02]  /*171b0*/  ISETP.NE.AND P2, PT, R2, 0x3, PT ;  /* 0x000000030200780c */ /* 0x000fe40003f45270 */
[C---:B------:R-:W-:Y:S02]  /*171c0*/  ISETP.LT.U32.AND P0, PT, R7.reuse, 0x4, P0 ;  /* 0x000000040700780c */ /* 0x040fe40000701070 */
[----:B------:R-:W-:-:S02]  /*171d0*/  ISETP.GT.U32.AND P1, PT, R7, 0x3, !P1 ;  /* 0x000000030700780c */ /* 0x000fc40004f24070 */
[----:B------:R-:W-:Y:S02]  /*171e0*/  SEL R3, RZ, 0x1, !P0 ;  /* 0x00000001ff037807 */ /* 0x000fe40004000000 */
[----:B------:R-:W-:Y:S02]  /*171f0*/  SEL R2, RZ, 0x1, !P1 ;  /* 0x00000001ff027807 */ /* 0x000fe40004800000 */
[----:B------:R-:W-:Y:S02]  /*17200*/  LOP3.LUT R10, R10, 0x3, RZ, 0xc0, !PT ;  /* 0x000000030a0a7812 */ /* 0x000fe400078ec0ff */
[----:B------:R-:W-:Y:S01]  /*17210*/  LOP3.LUT R0, R2, R0, R3, 0x96, !PT ;  /* 0x0000000002007212 */ /* 0x000fe200078e9603 */
[----:B------:R-:W-:Y:S06]  /*17220*/  @!P2 BRA `(.L_x_305) ;  /* 0x000000000004a947 */ /* 0x000fec0003800000 */
[----:B------:R-:W-:Y:S01]  /*17230*/  BPT.TRAP 0x1 ;  /* 0x000000040000795c */ /* 0x000fe20000300000 */
.L_x_305:
[----:B------:R-:W2:Y:S01]  /*17240*/  LDL R4, [R1+0x200] ;  /* 0x0002000001047983 */ /* 0x000ea20000100800 */
[----:B------:R-:W-:Y:S01]  /*17250*/  SHF.L.U32 R2, R19, 0x1f, RZ ;  /* 0x0000001f13027819 */ /* 0x000fe200000006ff */
[----:B------:R-:W-:Y:S01]  /*17260*/  BSSY B1, `(.L_x_306) ;  /* 0x0000005000017945 */ /* 0x000fe20003800000 */
[C---:B--2---:R-:W-:Y:S02]  /*17270*/  LEA R3, R4.reuse, UR18, 0x3 ;  /* 0x0000001204037c11 */ /* 0x044fe4000f8e18ff */
[----:B------:R-:W-:Y:S02]  /*17280*/  LEA R4, R4, UR18, 0x4 ;  /* 0x0000001204047c11 */ /* 0x000fe4000f8e20ff */
[----:B------:R-:W2:Y:S02]  /*17290*/  SYNCS.PHASECHK.TRANS64.TRYWAIT P0, [R3+URZ+0x34400], R2 ;  /* 0x03440002030075a7 */ /* 0x000ea4000800017f */
[----:B--2---:R-:W-:Y:S05]  /*172a0*/  @!P0 BRA `(.L_x_307) ;  /* 0x0000004000088947 */ /* 0x004fea0003800000 */
.L_x_409:
[----:B------:R-:W-:Y:S05]  /*172b0*/  BSYNC B1 ;  /* 0x0000000000017941 */ /* 0x000fea0003800000 */
.L_x_306:
[----:B-1----:R-:W1:Y:S01]  /*172c0*/  LDS.128 R4, [R4+0x34530] ;  /* 0x0345300004047984 */ /* 0x002e620000000c00 */
[----:B------:R-:W-:Y:S01]  /*172d0*/  @!PT LDS RZ, [RZ] ;  /* 0x00000000fffff984 */ /* 0x000fe20000000800 */
[----:B------:R-:W-:Y:S01]  /*172e0*/  @!PT LDS RZ, [RZ] ;  /* 0x00000000fffff984 */ /* 0x000fe20000000800 */
[----:B------:R-:W-:Y:S01]  /*172f0*/  @!PT LDS RZ, [RZ] ;  /* 0x00000000fffff984 */ /* 0x000fe20000000800 */
[----:B------:R-:W-:Y:S01]  /*17300*/  @!PT LDS RZ, [RZ] ;  /* 0x00000000fffff984 */ /* 0x000fe20000000800 */
[----:B------:R3:W-:Y:S06]  /*17310*/  MEMBAR.ALL.CTA ;  /* 0x0000000000007992 */ /* 0x0007ec0000008000 */
[----:B---3--:R-:W3:Y:S01]  /*17320*/  FENCE.VIEW.ASYNC.S ;  /* 0x00000000000073c6 */ /* 0x008ee20000000000 */
[----:B-1----:R-:W-:Y:S01]  /*17330*/  MOV R17, R5 ;  /* 0x0000000500117202 */ /* 0x002fe20000000f00 */
[----:B------:R-:W-:Y:S01]  /*17340*/  IMAD.MOV.U32 R16, RZ, RZ, R4 ;  /* 0x000000ffff107224 */ /* 0x000fe200078e0004 */
[----:B---3--:R-:W-:Y:S06]  /*17350*/  @!P2 BRA `(.L_x_308) ;  /* 0x000000000004a947 */ /* 0x008fec0003800000 */
[----:B------:R-:W-:Y:S01]  /*17360*/  BPT.TRAP 0x1 ;  /* 0x000000040000795c */ /* 0x000fe20000300000 */
.L_x_308:
[----:B------:R-:W1:Y:S01]  /*17370*/  S2R R5, SR_CgaCtaId ;  /* 0x0000000000057919 */ /* 0x000e620000008800 */
[----:B------:R-:W-:Y:S02]  /*17380*/  ISETP.NE.AND P0, PT, R7, RZ, PT ;  /* 0x000000ff0700720c */ /* 0x000fe40003f05270 */
[----:B--2---:R-:W-:Y:S02]  /*17390*/  IADD3 R2, R3, 0x34440, RZ ;  /* 0x0003444003027810 */ /* 0x004fe40007ffe0ff */
[CC--:B------:R-:W-:Y:S02]  /*173a0*/  ISETP.EQ.OR P0, PT, R6.reuse, R18.reuse, !P0 ;  /* 0x000000120600720c */ /* 0x0c0fe40004702670 */
[----:B------:R-:W-:Y:S02]  /*173b0*/  ISETP.NE.AND P1, PT, R6, R18, PT ;  /* 0x000000120600720c */ /* 0x000fe40003f25270 */
[----:B-1----:R-:W-:-:S04]  /*173c0*/  PRMT R2, R5, 0x654, R2 ;  /* 0x0000065405027816 */ /* 0x002fc80000000002 */
[----:B------:R1:W-:Y:S05]  /*173d0*/  SYNCS.ARRIVE.TRANS64.RED.A1T0 RZ, [R2+URZ], RZ ;  /* 0x000000ff02ff79a7 */ /* 0x0003ea000810043f */
[----:B------:R-:W-:Y:S05]  /*173e0*/  @P0 BRA `(.L_x_309) ;  /* 0x00000004008c0947 */ /* 0x000fea0003800000 */
[----:B-1----:R-:W1:Y:S02]  /*173f0*/  LDC.64 R2, c[0x0][0x290] ;  /* 0x0000a400ff027b82 */ /* 0x002e640000000a00 */
[----:B-1----:R-:W-:-:S05]  /*17400*/  IMAD.WIDE R2, R6, 0xc, R2 ;  /* 0x0000000c06027825 */ /* 0x002fca00078e0202 */
[----:B------:R1:W5:Y:S01]  /*17410*/  LDG.E R11, desc[UR38][R2.64+0x8] ;  /* 0x00000826020b7981 */ /* 0x000362000c1e1900 */
[----:B------:R-:W-:-:S03]  /*17420*/  UMOV UR4, 0xffffffff ;  /* 0xffffffff00047882 */ /* 0x000fc60000000000 */
[----:B------:R-:W-:Y:S05]  /*17430*/  BRA.DIV UR4, `(.L_x_310) ;  /* 0x0000003e04b87947 */ /* 0x000fea000b800000 */
[----:B------:R-:W-:-:S13]  /*17440*/  ELECT P6, URZ, PT ;  /* 0x00000000003f782f */ /* 0x000fda00038c0000 */
.L_x_412:
[----:B------:R-:W-:Y:S04]  /*17450*/  BSSY B1, `(.L_x_311) ;  /* 0x0000049000017945 */ /* 0x000fe80003800000 */
[----:B------:R-:W-:Y:S05]  /*17460*/  @!P6 BRA `(.L_x_312) ;  /* 0x00000004001ce947 */ /* 0x000fea0003800000 */
[C---:B------:R-:W-:Y:S01]  /*17470*/  IMAD.SHL.U32 R21, R6.reuse, 0x8, RZ ;  /* 0x0000000806157824 */ /* 0x040fe200078e00ff */
[----:B------:R-:W-:Y:S01]  /*17480*/  SHF.R.S32.HI R5, RZ, 0x1f, R6 ;  /* 0x0000001fff057819 */ /* 0x000fe20000011406 */
[----:B------:R-:W-:Y:S01]  /*17490*/  ULDC.64 UR4, c[0x0][0x510] ;  /* 0x0001440000047ab9 */ /* 0x000fe20000000a00 */
[----:B------:R-:W-:Y:S01]  /*174a0*/  ULDC.64 UR6, c[0x0][0x520] ;  /* 0x0001480000067ab9 */ /* 0x000fe20000000a00 */
[----:B------:R-:W2:Y:S01]  /*174b0*/  LDG.E R18, desc[UR38][R2.64] ;  /* 0x0000002602127981 */ /* 0x000ea2000c1e1900 */
[----:B------:R-:W-:Y:S02]  /*174c0*/  SHF.L.U64.HI R22, R6, 0x3, R5 ;  /* 0x0000000306167819 */ /* 0x000fe40000010205 */
[C---:B------:R-:W-:Y:S02]  /*174d0*/  IADD3 R8, P0, R21.reuse, UR4, RZ ;  /* 0x0000000415087c10 */ /* 0x040fe4000ff1e0ff */
[C---:B------:R-:W-:Y:S02]  /*174e0*/  IADD3 R4, P2, R21.reuse, UR6, RZ ;  /* 0x0000000615047c10 */ /* 0x040fe4000ff5e0ff */
[C---:B------:R-:W-:Y:S01]  /*174f0*/  IADD3.X R9, R22.reuse, UR5, RZ, P0, !PT ;  /* 0x0000000516097c10 */ /* 0x040fe200087fe4ff */
[----:B------:R-:W-:Y:S01]  /*17500*/  ULDC.64 UR4, c[0x0][0x518] ;  /* 0x0001460000047ab9 */ /* 0x000fe20000000a00 */
[----:B------:R-:W-:Y:S01]  /*17510*/  IADD3.X R5, R22, UR7, RZ, P2, !PT ;  /* 0x0000000716057c10 */ /* 0x000fe200097fe4ff */
[----:B-1----:R-:W3:Y:S04]  /*17520*/  LDG.E R2, desc[UR38][R2.64+0x4] ;  /* 0x0000042602027981 */ /* 0x002ee8000c1e1900 */
[----:B------:R-:W4:Y:S04]  /*17530*/  LDG.E.64 R14, desc[UR38][R8.64] ;  /* 0x00000026080e7981 */ /* 0x000f28000c1e1b00 */
[----:B------:R1:W2:Y:S02]  /*17540*/  LDG.E.64 R12, desc[UR38][R4.64] ;  /* 0x00000026040c7981 */ /* 0x0002a4000c1e1b00 */
[----:B-1----:R-:W-:-:S04]  /*17550*/  IADD3 R4, P0, R21, UR4, RZ ;  /* 0x0000000415047c10 */ /* 0x002fc8000ff1e0ff */
[----:B------:R-:W-:Y:S01]  /*17560*/  IADD3.X R5, R22, UR5, RZ, P0, !PT ;  /* 0x0000000516057c10 */ /* 0x000fe200087fe4ff */
[----:B------:R-:W-:-:S04]  /*17570*/  ULDC.64 UR4, c[0x0][0x528] ;  /* 0x00014a0000047ab9 */ /* 0x000fc80000000a00 */
[----:B------:R1:W3:Y:S02]  /*17580*/  LDG.E.64 R8, desc[UR38][R4.64] ;  /* 0x0000002604087981 */ /* 0x0002e4000c1e1b00 */
[----:B-1----:R-:W-:-:S04]  /*17590*/  IADD3 R4, P0, R21, UR4, RZ ;  /* 0x0000000415047c10 */ /* 0x002fc8000ff1e0ff */
[----:B------:R-:W-:-:S06]  /*175a0*/  IADD3.X R5, R22, UR5, RZ, P0, !PT ;  /* 0x0000000516057c10 */ /* 0x000fcc00087fe4ff */
[----:B------:R-:W3:Y:S04]  /*175b0*/  LDG.E.64 R4, desc[UR38][R4.64] ;  /* 0x0000002604047981 */ /* 0x000ee8000c1e1b00 */
[----:B----4-:R-:W-:Y:S04]  /*175c0*/  STS.64 [UR20], R14 ;  /* 0x0000000eff007988 */ /* 0x010fe80008000a14 */
[----:B--2---:R-:W-:Y:S04]  /*175d0*/  STS.64 [UR21], R12 ;  /* 0x0000000cff007988 */ /* 0x004fe80008000a15 */
[----:B------:R-:W1:Y:S01]  /*175e0*/  LDS R21, [UR20+0x1c] ;  /* 0x00001c14ff157984 */ /* 0x000e620008000800 */
[----:B---3--:R-:W-:-:S04]  /*175f0*/  LOP3.LUT R25, R9, 0x1fffffff, RZ, 0xc0, !PT ;  /* 0x1fffffff09197812 */ /* 0x008fc800078ec0ff */
[----:B------:R-:W-:-:S04]  /*17600*/  SHF.R.U32.HI R22, RZ, 0x4, R25 ;  /* 0x00000004ff167819 */ /* 0x000fc80000011619 */
[----:B-1----:R-:W-:-:S05]  /*17610*/  LOP3.LUT R21, R21, 0xf, R22, 0xb8, !PT ;  /* 0x0000000f15157812 */ /* 0x002fca00078eb816 */
[----:B------:R-:W-:Y:S04]  /*17620*/  STS [UR20+0x1c], R21 ;  /* 0x00001c15ff007988 */ /* 0x000fe80008000814 */
[----:B------:R-:W1:Y:S02]  /*17630*/  LDS R9, [UR20+0x1c] ;  /* 0x00001c14ff097984 */ /* 0x000e640008000800 */
[----:B-1----:R-:W-:-:S05]  /*17640*/  LOP3.LUT R9, R9, 0xf0, RZ, 0xb8, !PT ;  /* 0x000000f009097812 */ /* 0x002fca00078eb8ff */
[----:B------:R-:W-:Y:S04]  /*17650*/  STS [UR20+0x1c], R9 ;  /* 0x00001c09ff007988 */ /* 0x000fe80008000814 */
[----:B------:R-:W1:Y:S01]  /*17660*/  LDS R23, [UR20+0x1c] ;  /* 0x00001c14ff177984 */ /* 0x000e620008000800 */
[----:B------:R-:W-:-:S04]  /*17670*/  MOV R22, UR20 ;  /* 0x0000001400167c02 */ /* 0x000fc80008000f00 */
[----:B------:R-:W-:Y:S02]  /*17680*/  SHF.R.U64 R22, R22, 0x4, RZ ;  /* 0x0000000416167819 */ /* 0x000fe400000012ff */
[----:B-1----:R-:W-:-:S05]  /*17690*/  LOP3.LUT R23, R23, 0xf00, RZ, 0xb8, !PT ;  /* 0x00000f0017177812 */ /* 0x002fca00078eb8ff */
[----:B------:R-:W-:Y:S04]  /*176a0*/  STS.64 [UR20+0x18], R22 ;  /* 0x00001816ff007988 */ /* 0x000fe80008000a14 */
[----:B------:R-:W1:Y:S01]  /*176b0*/  LDS R24, [UR20+0x1c] ;  /* 0x00001c14ff187984 */ /* 0x000e620008000800 */
[----:B------:R-:W-:Y:S01]  /*176c0*/  SHF.R.U64 R21, R8, 0x4, R25 ;  /* 0x0000000408157819 */ /* 0x000fe20000001219 */
[----:B-----5:R-:W-:Y:S01]  /*176d0*/  VIADD R12, R11, 0xffffffff ;  /* 0xffffffff0b0c7836 */ /* 0x020fe20000000000 */
[----:B------:R-:W-:Y:S02]  /*176e0*/  CS2R R14, SRZ ;  /* 0x00000000000e7805 */ /* 0x000fe4000001ff00 */
[----:B------:R-:W-:Y:S01]  /*176f0*/  IADD3 R13, R18, -0x1, RZ ;  /* 0xffffffff120d7810 */ /* 0x000fe20007ffe0ff */
[----:B------:R-:W-:Y:S04]  /*17700*/  STS [UR20+0x10], R22 ;  /* 0x00001016ff007988 */ /* 0x000fe80008000814 */
[----:B------:R-:W-:Y:S04]  /*17710*/  STS [UR20+0x14], R22 ;  /* 0x00001416ff007988 */ /* 0x000fe80008000814 */
[----:B------:R-:W-:Y:S04]  /*17720*/  STS.128 [UR20+0x20], R12 ;  /* 0x0000200cff007988 */ /* 0x000fe80008000c14 */
[----:B------:R-:W-:Y:S04]  /*17730*/  STS [UR20+0xc], R21 ;  /* 0x00000c15ff007988 */ /* 0x000fe80008000814 */
[----:B------:R-:W-:Y:S01]  /*17740*/  STS [UR20+0x30], RZ ;  /* 0x000030ffff007988 */ /* 0x000fe20008000814 */
[----:B-1----:R-:W-:-:S05]  /*17750*/  LOP3.LUT R3, R24, 0xf000, RZ, 0xb8, !PT ;  /* 0x0000f00018037812 */ /* 0x002fca00078eb8ff */
[----:B------:R-:W-:Y:S04]  /*17760*/  STS [UR20+0x1c], R3 ;  /* 0x00001c03ff007988 */ /* 0x000fe80008000814 */
[----:B------:R-:W1:Y:S01]  /*17770*/  LDS R8, [UR21+0x1c] ;  /* 0x00001c15ff087984 */ /* 0x000e620008000800 */
[----:B------:R-:W-:-:S04]  /*17780*/  LOP3.LUT R23, R5, 0x1fffffff, RZ, 0xc0, !PT ;  /* 0x1fffffff05177812 */ /* 0x000fc800078ec0ff */
[----:B------:R-:W-:-:S04]  /*17790*/  SHF.R.U32.HI R5, RZ, 0x4, R23 ;  /* 0x00000004ff057819 */ /* 0x000fc80000011617 */
[----:B-1----:R-:W-:-:S05]  /*177a0*/  LOP3.LUT R5, R8, 0xf, R5, 0xb8, !PT ;  /* 0x0000000f08057812 */ /* 0x002fca00078eb805 */
[----:B------:R-:W-:Y:S04]  /*177b0*/  STS [UR21+0x1c], R5 ;  /* 0x00001c05ff007988 */ /* 0x000fe80008000815 */
[----:B------:R-:W1:Y:S02]  /*177c0*/  LDS R18, [UR21+0x1c] ;  /* 0x00001c15ff127984 */ /* 0x000e640008000800 */
[----:B-1----:R-:W-:-:S05]  /*177d0*/  LOP3.LUT R18, R18, 0xf0, RZ, 0xb8, !PT ;  /* 0x000000f012127812 */ /* 0x002fca00078eb8ff */
[----:B------:R-:W-:Y:S04]  /*177e0*/  STS [UR21+0x1c], R18 ;  /* 0x00001c12ff007988 */ /* 0x000fe80008000815 */
[----:B------:R-:W1:Y:S01]  /*177f0*/  LDS R9, [UR21+0x1c] ;  /* 0x00001c15ff097984 */ /* 0x000e620008000800 */
[----:B------:R-:W-:-:S05]  /*17800*/  IMAD.U32 R8, RZ, RZ, UR21 ;  /* 0x00000015ff087e24 */ /* 0x000fca000f8e00ff */
[----:B------:R-:W-:Y:S02]  /*17810*/  SHF.R.U64 R8, R8, 0x4, RZ ;  /* 0x0000000408087819 */ /* 0x000fe400000012ff */
[----:B-1----:R-:W-:-:S05]  /*17820*/  LOP3.LUT R9, R9, 0xf00, RZ, 0xb8, !PT ;  /* 0x00000f0009097812 */ /* 0x002fca00078eb8ff */
[----:B------:R-:W-:Y:S04]  /*17830*/  STS.64 [UR21+0x18], R8 ;  /* 0x00001808ff007988 */ /* 0x000fe80008000a15 */
[----:B------:R-:W1:Y:S01]  /*17840*/  LDS R3, [UR21+0x1c] ;  /* 0x00001c15ff037984 */ /* 0x000e620008000800 */
[----:B------:R-:W-:Y:S02]  /*17850*/  IADD3 R13, R2, -0x1, RZ ;  /* 0xffffffff020d7810 */ /* 0x000fe40007ffe0ff */
[----:B------:R-:W-:Y:S01]  /*17860*/  SHF.R.U64 R4, R4, 0x4, R23 ;  /* 0x0000000404047819 */ /* 0x000fe20000001217 */
[----:B------:R2:W-:Y:S04]  /*17870*/  STS [UR21+0x10], R8 ;  /* 0x00001008ff007988 */ /* 0x0005e80008000815 */
[----:B------:R2:W-:Y:S04]  /*17880*/  STS.128 [UR21+0x20], R12 ;  /* 0x0000200cff007988 */ /* 0x0005e80008000c15 */
[----:B------:R2:W-:Y:S04]  /*17890*/  STS [UR21+0xc], R4 ;  /* 0x00000c04ff007988 */ /* 0x0005e80008000815 */
[----:B------:R2:W-:Y:S04]  /*178a0*/  STS [UR21+0x14], R8 ;  /* 0x00001408ff007988 */ /* 0x0005e80008000815 */
[----:B------:R-:W-:Y:S01]  /*178b0*/  STS [UR21+0x30], RZ ;  /* 0x000030ffff007988 */ /* 0x000fe20008000815 */
[----:B-1----:R-:W-:-:S05]  /*178c0*/  LOP3.LUT R2, R3, 0xf000, RZ, 0xb8, !PT ;  /* 0x0000f00003027812 */ /* 0x002fca00078eb8ff */
[----:B------:R2:W-:Y:S02]  /*178d0*/  STS [UR21+0x1c], R2 ;  /* 0x00001c02ff007988 */ /* 0x0005e40008000815 */
.L_x_312:
[----:B------:R-:W-:Y:S05]  /*178e0*/  BSYNC B1 ;  /* 0x0000000000017941 */ /* 0x000fea0003800000 */
.L_x_311:
[----:B------:R-:W-:-:S03]  /*178f0*/  UMOV UR4, 0xffffffff ;  /* 0xffffffff00047882 */ /* 0x000fc60000000000 */
[----:B------:R-:W-:Y:S05]  /*17900*/  BRA.DIV UR4, `(.L_x_313) ;  /* 0x0000003a04a47947 */ /* 0x000fea000b800000 */
[----:B------:R-:W-:Y:S01]  /*17910*/  ELECT P6, URZ, PT ;  /* 0x00000000003f782f */ /* 0x000fe200038c0000 */
[----:B------:R-:W-:-:S12]  /*17920*/  NOP ;  /* 0x0000000000007918 */ /* 0x000fd80000000000 */
.L_x_416:
[----:B-12---:R-:W1:Y:S02]  /*17930*/  S2R R2, SR_LANEID ;  /* 0x0000000000027919 */ /* 0x006e640000000000 */
[----:B-1----:R-:W-:-:S05]  /*17940*/  IMAD.SHL.U32 R8, R2, 0x4, RZ ;  /* 0x0000000402087824 */ /* 0x002fca00078e00ff */
[----:B------:R1:W2:Y:S01]  /*17950*/  LDS R9, [R8+UR20] ;  /* 0x0000001408097984 */ /* 0x0002a20008000800 */
[C---:B------:R-:W-:Y:S02]  /*17960*/  IADD3 R4, P0, R8.reuse, UR12, RZ ;  /* 0x0000000c08047c10 */ /* 0x040fe4000ff1e0ff */
[----:B------:R-:W-:Y:S01]  /*17970*/  IADD3 R2, P2, R8, UR14, RZ ;  /* 0x0000000e08027c10 */ /* 0x000fe2000ff5e0ff */
[----:B------:R1:W3:Y:S01]  /*17980*/  LDS R13, [R8+UR20+0x80] ;  /* 0x00008014080d7984 */ /* 0x0002e20008000800 */
[----:B------:R-:W-:Y:S11]  /*17990*/  @!P6 BRA `(.L_x_314) ;  /* 0x000000000008e947 */ /* 0x000ff60003800000 */
[----:B------:R0:W-:Y:S01]  /*179a0*/  UTMACMDFLUSH ;  /* 0x00000000000079b7 */ /* 0x0001e20000000000 */
[----:B------:R-:W-:-:S04]  /*179b0*/  DEPBAR.LE SB0, 0x0 ;  /* 0x000080000000791a */ /* 0x000fc80000000000 */
.L_x_314:
[----:B------:R-:W-:Y:S01]  /*179c0*/  IADD3.X R5, RZ, UR13, RZ, P0, !PT ;  /* 0x0000000dff057c10 */ /* 0x000fe200087fe4ff */
[----:B------:R-:W-:Y:S01]  /*179d0*/  IMAD.X R3, RZ, RZ, UR15, P2 ;  /* 0x0000000fff037e24 */ /* 0x000fe200090e06ff */
[----:B------:R-:W-:Y:S05]  /*179e0*/  WARPSYNC.ALL ;  /* 0x0000000000007948 */ /* 0x000fea0003800000 */
[----:B--2---:R2:W5:Y:S04]  /*179f0*/  ATOMG.E.EXCH.STRONG.GPU PT, RZ, [R4], R9 ;  /* 0x0000000904ff73a8 */ /* 0x00456800041ee100 */
[----:B---3--:R2:W5:Y:S01]  /*17a00*/  ATOMG.E.EXCH.STRONG.GPU PT, RZ, [R2], R13 ;  /* 0x0000000d02ff73a8 */ /* 0x00856200041ee100 */
[----:B------:R-:W-:-:S07]  /*17a10*/  MOV R18, R6 ;  /* 0x0000000600127202 */ /* 0x000fce0000000f00 */
.L_x_309:
[----:B-12---:R-:W2:Y:S01]  /*17a20*/  LDL.LU R2, [R1+0x200] ;  /* 0x0002000001027983 */ /* 0x006ea20000300800 */
[----:B------:R-:W-:Y:S02]  /*17a30*/  ISETP.NE.AND P2, PT, R7, RZ, PT ;  /* 0x000000ff0700720c */ /* 0x000fe40003f45270 */
[----:B------:R-:W-:Y:S01]  /*17a40*/  SEL R3, RZ, 0x1, !P1 ;  /* 0x00000001ff037807 */ /* 0x000fe20004800000 */
[----:B--2---:R-:W-:-:S05]  /*17a50*/  VIADD R4, R2, 0x1 ;  /* 0x0000000102047836 */ /* 0x004fca0000000000 */
[----:B------:R-:W-:-:S04]  /*17a60*/  ISETP.NE.AND P0, PT, R4, 0x8, PT ;  /* 0x000000080400780c */ /* 0x000fc80003f05270 */
[----:B------:R-:W-:Y:S02]  /*17a70*/  SEL R4, R4, RZ, P0 ;  /* 0x000000ff04047207 */ /* 0x000fe40000000000 */
[----:B------:R-:W-:-:S03]  /*17a80*/  SEL R2, RZ, 0x1, P0 ;  /* 0x00000001ff027807 */ /* 0x000fc60000000000 */
[----:B------:R1:W-:Y:S01]  /*17a90*/  STL [R1+0x200], R4 ;  /* 0x0002000401007387 */ /* 0x0003e20000100800 */
[----:B------:R-:W-:Y:S02]  /*17aa0*/  LOP3.LUT R19, R19, R2, RZ, 0x3c, !PT ;  /* 0x0000000213137212 */ /* 0x000fe400078e3cff */
[----:B------:R-:W-:Y:S01]  /*17ab0*/  PRMT R2, RZ, 0x7610, R2 ;  /* 0x00007610ff027816 */ /* 0x000fe20000000002 */
[----:B------:R-:W-:Y:S06]  /*17ac0*/  @P2 BRA `(.L_x_315) ;  /* 0xfffffff000942947 */ /* 0x000fec000383ffff */
[----:B------:R-:W-:Y:S05]  /*17ad0*/  BSYNC B0 ;  /* 0x0000000000007941 */ /* 0x000fea0003800000 */
.L_x_296:
[----:B------:R-:W-:-:S03]  /*17ae0*/  UMOV UR4, 0xffffffff ;  /* 0xffffffff00047882 */ /* 0x000fc60000000000 */
[----:B------:R-:W-:Y:S05]  /*17af0*/  BRA.DIV UR4, `(.L_x_316) ;  /* 0x0000003a04587947 */ /* 0x000fea000b800000 */
[----:B-----5:R-:W-:-:S13]  /*17b00*/  ELECT P6, URZ, PT ;  /* 0x00000000003f782f */ /* 0x020fda00038c0000 */
.L_x_419:
[----:B------:R-:W-:Y:S04]  /*17b10*/  BSSY B0, `(.L_x_317) ;  /* 0x000002a000007945 */ /* 0x000fe80003800000 */
[----:B------:R-:W-:Y:S05]  /*17b20*/  @!P6 BRA `(.L_x_318) ;  /* 0x0000000000a0e947 */ /* 0x000fea0003800000 */
[----:B------:R-:W-:-:S04]  /*17b30*/  ULOP3.LUT UR4, UR40, 0x2, URZ, 0xfc, !UPT ;  /* 0x0000000228047892 */ /* 0x000fc8000f8efc3f */
[----:B------:R-:W-:-:S06]  /*17b40*/  UISETP.NE.AND UP0, UPT, UR4, 0x3, UPT ;  /* 0x000000030400788c */ /* 0x000fcc000bf05270 */
[----:B------:R-:W-:-:S13]  /*17b50*/  PLOP3.LUT P0, PT, PT, PT, UP0, 0x80, 0x0 ;  /* 0x000000000000781c */ /* 0x000fda0003f0f008 */
[----:B------:R-:W-:Y:S05]  /*17b60*/  @!P0 BRA `(.L_x_319) ;  /* 0x0000000000048947 */ /* 0x000fea0003800000 */
[----:B------:R-:W-:Y:S01]  /*17b70*/  BPT.TRAP 0x1 ;  /* 0x000000040000795c */ /* 0x000fe20000300000 */
.L_x_319:
[----:B------:R-:W-:Y:S02]  /*17b80*/  MOV R3, UR18 ;  /* 0x0000001200037c02 */ /* 0x000fe40008000f00 */
[----:B------:R-:W-:-:S03]  /*17b90*/  SHF.L.U32 R2, R0, 0x1f, RZ ;  /* 0x0000001f00027819 */ /* 0x000fc600000006ff */
[----:B------:R-:W-:-:S05]  /*17ba0*/  VIADD R3, R3, 0x344a0 ;  /* 0x000344a003037836 */ /* 0x000fca0000000000 */
[C---:B------:R-:W-:Y:S01]  /*17bb0*/  LEA R7, R10.reuse, R3, 0x3 ;  /* 0x000000030a077211 */ /* 0x040fe200078e18ff */
[----:B------:R-:W-:-:S03]  /*17bc0*/  VIADD R10, R10, 0x1 ;  /* 0x000000010a0a7836 */ /* 0x000fc60000000000 */
[----:B------:R-:W2:Y:S02]  /*17bd0*/  SYNCS.PHASECHK.TRANS64.TRYWAIT P0, [R7+URZ], R2 ;  /* 0x00000002070075a7 */ /* 0x000ea4000800017f */
[----:B------:R-:W-:-:S04]  /*17be0*/  ISETP.NE.AND P1, PT, R10, 0x4, PT ;  /* 0x000000040a00780c */ /* 0x000fc80003f25270 */
[----:B------:R-:W-:Y:S02]  /*17bf0*/  SEL R5, RZ, 0x1, P1 ;  /* 0x00000001ff057807 */ /* 0x000fe40000800000 */
[----:B------:R-:W-:Y:S02]  /*17c00*/  SEL R10, R10, RZ, P1 ;  /* 0x000000ff0a0a7207 */ /* 0x000fe40000800000 */
[----:B------:R-:W-:Y:S02]  /*17c10*/  LOP3.LUT R5, R0, R5, RZ, 0x3c, !PT ;  /* 0x0000000500057212 */ /* 0x000fe400078e3cff */
[----:B------:R-:W-:Y:S02]  /*17c20*/  LEA R9, R10, R3, 0x3 ;  /* 0x000000030a097211 */ /* 0x000fe400078e18ff */
[----:B-1----:R-:W-:Y:S01]  /*17c30*/  SHF.L.U32 R4, R5, 0x1f, RZ ;  /* 0x0000001f05047819 */ /* 0x002fe200000006ff */
[----:B--2---:R-:W-:Y:S06]  /*17c40*/  @!P0 BRA `(.L_x_320) ;  /* 0x0000003800248947 */ /* 0x004fec0003800000 */
.L_x_420:
[----:B------:R-:W2:Y:S01]  /*17c50*/  SYNCS.PHASECHK.TRANS64.TRYWAIT P0, [R9+URZ], R4 ;  /* 0x00000004090075a7 */ /* 0x000ea2000800017f */
[----:B------:R-:W-:-:S05]  /*17c60*/  VIADD R0, R10, 0x1 ;  /* 0x000000010a007836 */ /* 0x000fca0000000000 */
[----:B------:R-:W-:-:S04]  /*17c70*/  ISETP.NE.AND P1, PT, R0, 0x4, PT ;  /* 0x000000040000780c */ /* 0x000fc80003f25270 */
[----:B-1----:R-:W-:Y:S02]  /*17c80*/  SEL R2, RZ, 0x1, P1 ;  /* 0x00000001ff027807 */ /* 0x002fe40000800000 */
[----:B------:R-:W-:Y:S02]  /*17c90*/  SEL R0, R0, RZ, P1 ;  /* 0x000000ff00007207 */ /* 0x000fe40000800000 */
[----:B------:R-:W-:Y:S02]  /*17ca0*/  LOP3.LUT R7, R5, R2, RZ, 0x3c, !PT ;  /* 0x0000000205077212 */ /* 0x000fe400078e3cff */
[----:B------:R-:W-:Y:S02]  /*17cb0*/  LEA R6, R0, R3, 0x3 ;  /* 0x0000000300067211 */ /* 0x000fe400078e18ff */
[----:B------:R-:W-:Y:S01]  /*17cc0*/  SHF.L.U32 R5, R7, 0x1f, RZ ;  /* 0x0000001f07057819 */ /* 0x000fe200000006ff */
[----:B--2---:R-:W-:Y:S06]  /*17cd0*/  @!P0 BRA `(.L_x_321) ;  /* 0x0000003800148947 */ /* 0x004fec0003800000 */
.L_x_421:
[----:B------:R-:W2:Y:S01]  /*17ce0*/  SYNCS.PHASECHK.TRANS64.TRYWAIT P0, [R6+URZ], R5 ;  /* 0x00000005060075a7 */ /* 0x000ea2000800017f */
[----:B------:R-:W-:-:S05]  /*17cf0*/  VIADD R0, R0, 0x1 ;  /* 0x0000000100007836 */ /* 0x000fca0000000000 */
[----:B------:R-:W-:-:S04]  /*17d00*/  ISETP.NE.AND P1, PT, R0, 0x4, PT ;  /* 0x000000040000780c */ /* 0x000fc80003f25270 */
[----:B------:R-:W-:Y:S02]  /*17d10*/  SEL R2, RZ, 0x1, P1 ;  /* 0x00000001ff027807 */ /* 0x000fe40000800000 */
[----:B------:R-:W-:Y:S02]  /*17d20*/  SEL R0, R0, RZ, P1 ;  /* 0x000000ff00007207 */ /* 0x000fe40000800000 */
[----:B------:R-:W-:Y:S01]  /*17d30*/  LOP3.LUT R2, R7, R2, RZ, 0x3c, !PT ;  /* 0x0000000207027212 */ /* 0x000fe200078e3cff */
[----:B--2---:R-:W-:Y:S06]  /*17d40*/  @!P0 BRA `(.L_x_322) ;  /* 0x00000038000c8947 */ /* 0x004fec0003800000 */
.L_x_422:
[----:B------:R-:W-:Y:S02]  /*17d50*/  LEA R3, R0, R3, 0x3 ;  /* 0x0000000300037211 */ /* 0x000fe400078e18ff */
[----:B------:R-:W-:-:S07]  /*17d60*/  SHF.L.U32 R0, R2, 0x1f, RZ ;  /* 0x0000001f02007819 */ /* 0x000fce00000006ff */
.L_x_323:
[----:B---3--:R3:W4:Y:S02]  /*17d70*/  SYNCS.PHASECHK.TRANS64.TRYWAIT P0, [R3+URZ], R0 ;  /* 0x00000000030075a7 */ /* 0x008724000800017f */
[----:B----4-:R-:W-:Y:S05]  /*17d80*/  @!P0 NANOSLEEP.SYNCS 0x989680 ;  /* 0x009896800000895d */ /* 0x010fea0003900000 */
[----:B------:R-:W4:Y:S02]  /*17d90*/  @!P0 SYNCS.PHASECHK.TRANS64 P0, [R3+URZ], R0 ;  /* 0x00000000030085a7 */ /* 0x000f24000800007f */
[----:B----4-:R-:W-:Y:S05]  /*17da0*/  @!P0 BRA `(.L_x_323) ;  /* 0xfffffffc00f08947 */ /* 0x010fea000383ffff */
.L_x_318:
[----:B------:R-:W-:Y:S05]  /*17db0*/  BSYNC B0 ;  /* 0x0000000000007941 */ /* 0x000fea0003800000 */
.L_x_317:
[----:B------:R-:W-:Y:S05]  /*17dc0*/  EXIT ;  /* 0x000000000000794d */ /* 0x000fea0003800000 */
.L_x_161:
[----:B------:R-:W-:Y:S01]  /*17dd0*/  PLOP3.LUT P1, PT, PT, PT, UP3, 0x80, 0x0 ;  /* 0x000000000000781c */ /* 0x000fe20003f2f038 */
[----:B------:R-:W-:Y:S01]  /*17de0*/  ULDC UR19, c[0x0][0x14] ;  /* 0x0000050000137ab9 */ /* 0x000fe20000000800 */
[----:B------:R-:W-:Y:S01]  /*17df0*/  ULDC UR20, c[0x0][0x10] ;  /* 0x0000040000147ab9 */ /* 0x000fe20000000800 */
[----:B------:R-:W-:Y:S01]  /*17e00*/  ULDC.64 UR12, c[0x0][0x8c8] ;  /* 0x00023200000c7ab9 */ /* 0x000fe20000000a00 */
[----:B------:R-:W-:Y:S01]  /*17e10*/  UIMAD.WIDE.U32 UR20, UR60, UR20, URZ ;  /* 0x000000143c1472a5 */ /* 0x000fe2000f8e003f */
[----:B------:R-:W-:Y:S01]  /*17e20*/  IMAD.MOV.U32 R14, RZ, RZ, 0x1 ;  /* 0x00000001ff0e7424 */ /* 0x000fe200078e00ff */
[----:B------:R-:W-:Y:S01]  /*17e30*/  ULDC.64 UR14, c[0x0][0x8e0] ;  /* 0x00023800000e7ab9 */ /* 0x000fe20000000a00 */
[----:B------:R-:W-:Y:S01]  /*17e40*/  UIADD3 UR11, UP1, UR12, -0x1, URZ ;  /* 0xffffffff0c0b7890 */ /* 0x000fe2000ff3e03f */
[----:B------:R-:W-:Y:S01]  /*17e50*/  MOV R13, RZ ;  /* 0x000000ff000d7202 */ /* 0x000fe20000000f00 */
[----:B------:R-:W-:Y:S01]  /*17e60*/  ULDC UR22, c[0x0][0x904] ;  /* 0x0002410000167ab9 */ /* 0x000fe20000000800 */
[----:B------:R-:W-:Y:S01]  /*17e70*/  UMOV UR23, 0xffffffff ;  /* 0xffffffff00177882 */ /* 0x000fe20000000000 */
[----:B------:R-:W-:-:S02]  /*17e80*/  UIADD3 UR12, UP2, UR14, -0x1, URZ ;  /* 0xffffffff0e0c7890 */ /* 0x000fc4000ff5e03f */
[----:B------:R-:W1:Y:S01]  /*17e90*/  @P1 S2R R2, SR_CTAID.Y ;  /* 0x0000000000021919 */ /* 0x000e620000002600 */
[----:B------:R-:W-:Y:S02]  /*17ea0*/  USHF.L.U32 UR23, UR23, UR22, URZ ;  /* 0x0000001617177299 */ /* 0x000fe4000800063f */
[----:B------:R-:W-:Y:S02]  /*17eb0*/  UIMAD.WIDE.U32 UR28, UR20, UR19, URZ ;  /* 0x00000013141c72a5 */ /* 0x000fe4000f8e003f */
[----:B------:R-:W-:Y:S01]  /*17ec0*/  UIMAD UR21, UR21, UR19, URZ ;  /* 0x00000013151572a4 */ /* 0x000fe2000f8e023f */
[----:B------:R-:W-:Y:S01]  /*17ed0*/  ULDC UR18, c[0x0][0x8a8] ;  /* 0x00022a0000127ab9 */ /* 0x000fe20000000800 */
[----:B------:R-:W-:Y:S01]  /*17ee0*/  UMOV UR24, 0x1 ;  /* 0x0000000100187882 */ /* 0x000fe20000000000 */
[----:B------:R-:W-:Y:S02]  /*17ef0*/  UIADD3.X UR14, UR15, -0x1, URZ, UP2, !UPT ;  /* 0xffffffff0f0e7890 */ /* 0x000fe400097fe43f */
[----:B------:R-:W-:-:S02]  /*17f00*/  UIADD3.X UR13, UR13, -0x1, URZ, UP1, !UPT ;  /* 0xffffffff0d0d7890 */ /* 0x000fc40008ffe43f */
[----:B------:R-:W-:Y:S02]  /*17f10*/  ULOP3.LUT UR15, UR59, 0x2, URZ, 0xfc, !UPT ;  /* 0x000000023b0f7892 */ /* 0x000fe4000f8efc3f */
[----:B------:R-:W-:Y:S02]  /*17f20*/  UIADD3 UR16, UR9, -0x1, URZ ;  /* 0xffffffff09107890 */ /* 0x000fe4000fffe03f */
[----:B------:R-:W-:Y:S02]  /*17f30*/  UIADD3 UR17, UR10, -0x1, URZ ;  /* 0xffffffff0a117890 */ /* 0x000fe4000fffe03f */
[----:B------:R-:W-:Y:S02]  /*17f40*/  UIADD3 UR18, UR18, -0x1, URZ ;  /* 0xffffffff12127890 */ /* 0x000fe4000fffe03f */
[----:B------:R-:W-:Y:S02]  /*17f50*/  USHF.L.U32 UR19, UR24, UR22, URZ ;  /* 0x0000001618137299 */ /* 0x000fe4000800063f */
[----:B------:R-:W-:-:S02]  /*17f60*/  ULOP3.LUT UR20, URZ, UR23, URZ, 0x33, !UPT ;  /* 0x000000173f147292 */ /* 0x000fc4000f8e333f */
[----:B------:R-:W-:Y:S01]  /*17f70*/  UIADD3 UR21, UR29, UR21, URZ ;  /* 0x000000151d157290 */ /* 0x000fe2000fffe03f */
[----:B-1----:R-:W-:-:S15]  /*17f80*/  @P1 R2UR UR57, R2 ;  /* 0x00000000023912ca */ /* 0x002fde00000e0000 */
.L_x_344:
[----:B------:R-:W1:Y:S01]  /*17f90*/  LDC.64 R2, c[0x0][0x8f8] ;  /* 0x00023e00ff027b82 */ /* 0x000e620000000a00 */
[----:B------:R-:W-:Y:S01]  /*17fa0*/  UIADD3 UR8, UP1, UR8, UR28, URZ ;  /* 0x0000001c08087290 */ /* 0x000fe2000ff3e03f */
[----:B------:R-:W-:Y:S01]  /*17fb0*/  ISETP.NE.AND P2, PT, R15, RZ, PT ;  /* 0x000000ff0f00720c */ /* 0x000fe20003f45270 */
[----:B------:R-:W-:Y:S01]  /*17fc0*/  UMOV UR22, 0xffffffff ;  /* 0xffffffff00167882 */ /* 0x000fe20000000000 */
[----:B------:R-:W-:Y:S01]  /*17fd0*/  UMOV UR23, 0xffffffff ;  /* 0xffffffff00177882 */ /* 0x000fe20000000000 */
[----:B------:R-:W-:Y:S01]  /*17fe0*/  UIADD3.X UR7, UR7, UR21, URZ, UP1, !UPT ;  /* 0x0000001507077290 */ /* 0x000fe20008ffe43f */
[----:B------:R-:W-:Y:S01]  /*17ff0*/  MOV R19, RZ ;  /* 0x000000ff00137202 */ /* 0x000fe20000000f00 */
[----:B------:R-:W-:Y:S01]  /*18000*/  UMOV UR24, 0xffffffff ;  /* 0xffffffff00187882 */ /* 0x000fe20000000000 */
[----:B-1----:R-:W-:-:S03]  /*18010*/  ISETP.LE.U32.AND P1, PT, R2, UR8, PT ;  /* 0x0000000802007c0c */ /* 0x002fc6000bf23070 */
[----:B------:R-:W-:-:S05]  /*18020*/  IMAD.U32 R2, RZ, RZ, UR7 ;  /* 0x00000007ff027e24 */ /* 0x000fca000f8e00ff */
[----:B------:R-:W-:-:S13]  /*18030*/  ISETP.GE.U32.AND.EX P1, PT, R2, R3, PT, P1 ;  /* 0x000000030200720c */ /* 0x000fda0003f26110 */
[----:B---345:R-:W-:Y:S05]  /*18040*/  @P2 BRA P1, `(.L_x_324) ;  /* 0x0000001800442947 */ /* 0x038fea0000800000 */
[----:B------:R-:W-:-:S04]  /*18050*/  IADD3 R2, P2, R6, UR5, RZ ;  /* 0x0000000506027c10 */ /* 0x000fc8000ff5e0ff */
[----:B------:R-:W-:Y:S02]  /*18060*/  ISETP.GT.U32.AND P1, PT, R2, UR8, PT ;  /* 0x0000000802007c0c */ /* 0x000fe4000bf24070 */
[----:B------:R-:W-:-:S04]  /*18070*/  IADD3.X R2, R7, UR6, RZ, P2, !PT ;  /* 0x0000000607027c10 */ /* 0x000fc800097fe4ff */
[----:B------:R-:W-:-:S13]  /*18080*/  ISETP.GT.U32.AND.EX P1, PT, R2, UR7, PT, P1 ;  /* 0x0000000702007c0c */ /* 0x000fda000bf24110 */
[----:B------:R-:W-:Y:S05]  /*18090*/  @P1 BRA `(.L_x_325) ;  /* 0x0000001400241947 */ /* 0x000fea0003800000 */
[----:B------:R-:W-:Y:S01]  /*180a0*/  VIADD R11, R21, UR4 ;  /* 0x00000004150b7c36 */ /* 0x000fe20008000000 */
[----:B------:R-:W-:Y:S01]  /*180b0*/  ULDC UR22, c[0x0][0x910] ;  /* 0x0002440000167ab9 */ /* 0x000fe20000000800 */
[----:B------:R-:W-:Y:S01]  /*180c0*/  MOV R23, R8 ;  /* 0x0000000800177202 */ /* 0x000fe20000000f00 */
[----:B------:R-:W-:Y:S02]  /*180d0*/  IMAD.MOV.U32 R16, RZ, RZ, R0 ;  /* 0x000000ffff107224 */ /* 0x000fe400078e0000 */
[----:B------:R-:W-:-:S04]  /*180e0*/  IADD3 R12, R11, 0x20, RZ ;  /* 0x000000200b0c7810 */ /* 0x000fc80007ffe0ff */
[----:B------:R-:W-:-:S13]  /*180f0*/  ISETP.GE.AND P1, PT, R12, UR22, PT ;  /* 0x000000160c007c0c */ /* 0x000fda000bf26270 */
[----:B------:R-:W1:Y:S01]  /*18100*/  @!P1 LDC.64 R2, c[0x0][0x918] ;  /* 0x00024600ff029b82 */ /* 0x000e620000000a00 */
[----:B------:R-:W-:Y:S01]  /*18110*/  @!P1 VIADD R7, R11, 0x20 ;  /* 0x000000200b079836 */ /* 0x000fe20000000000 */
[----:B------:R-:W-:Y:S01]  /*18120*/  BSSY B0, `(.L_x_326) ;  /* 0x0000064000007945 */ /* 0x000fe20003800000 */
[----:B------:R-:W-:Y:S02]  /*18130*/  MOV R6, 0x7fffffff ;  /* 0x7fffffff00067802 */ /* 0x000fe40000000f00 */
[----:B-1----:R-:W-:-:S05]  /*18140*/  @!P1 IMAD.WIDE R2, R7, 0xc, R2 ;  /* 0x0000000c07029825 */ /* 0x002fca00078e0202 */
[----:B------:R1:W5:Y:S04]  /*18150*/  @!P1 LDG.E R8, desc[UR38][R2.64] ;  /* 0x0000002602089981 */ /* 0x000368000c1e1900 */
[----:B------:R1:W5:Y:S01]  /*18160*/  @!P1 LDG.E R0, desc[UR38][R2.64+0x4] ;  /* 0x0000042602009981 */ /* 0x000362000c1e1900 */
[----:B------:R-:W-:Y:S01]  /*18170*/  ISETP.GE.AND P1, PT, R11, UR22, PT ;  /* 0x000000160b007c0c */ /* 0x000fe2000bf26270 */
[----:B------:R-:W-:-:S12]  /*18180*/  IMAD.MOV.U32 R7, RZ, RZ, RZ ;  /* 0x000000ffff077224 */ /* 0x000fd800078e00ff */
[----:B-1----:R-:W-:Y:S05]  /*18190*/  @P1 BRA `(.L_x_327) ;  /* 0x0000000400701947 */ /* 0x002fea0003800000 */
[----:B------:R-:W-:Y:S01]  /*181a0*/  IABS R7, R9 ;  /* 0x0000000900077213 */ /* 0x000fe20000000000 */
[----:B------:R-:W-:Y:S01]  /*181b0*/  ULDC UR23, c[0x0][0x8f0] ;  /* 0x00023c0000177ab9 */ /* 0x000fe20000000800 */
[----:B------:R-:W-:Y:S02]  /*181c0*/  IABS R6, R10 ;  /* 0x0000000a00067213 */ /* 0x000fe40000000000 */
[----:B------:R-:W1:Y:S01]  /*181d0*/  I2F.RP R3, R7 ;  /* 0x0000000700037306 */ /* 0x000e620000209400 */
[----:B------:R-:W-:Y:S02]  /*181e0*/  PLOP3.LUT P3, PT, PT, PT, UP0, 0x80, 0x0 ;  /* 0x000000000000781c */ /* 0x000fe40003f6f008 */
[C---:B------:R-:W-:Y:S02]  /*181f0*/  IADD3 R22, P2, R16.reuse, UR12, RZ ;  /* 0x0000000c10167c10 */ /* 0x040fe4000ff5e0ff */
[C---:B------:R-:W-:Y:S02]  /*18200*/  IADD3 R20, P1, R23.reuse, UR11, RZ ;  /* 0x0000000b17147c10 */ /* 0x040fe4000ff3e0ff */
[----:B------:R-:W-:Y:S01]  /*18210*/  LEA.HI.X.SX32 R25, R16, UR14, 0x1, P2 ;  /* 0x0000000e10197c11 */ /* 0x000fe200090f0eff */
[----:B------:R-:W3:Y:S01]  /*18220*/  I2F.RP R2, R6 ;  /* 0x0000000600027306 */ /* 0x000ee20000209400 */
[----:B------:R-:W-:-:S07]  /*18230*/  LEA.HI.X.SX32 R27, R23, UR13, 0x1, P1 ;  /* 0x0000000d171b7c11 */ /* 0x000fce00088f0eff */
[----:B-1----:R-:W1:Y:S08]  /*18240*/  MUFU.RCP R3, R3 ;  /* 0x0000000300037308 */ /* 0x002e700000001000 */
[----:B---3--:R-:W3:Y:S01]  /*18250*/  MUFU.RCP R2, R2 ;  /* 0x0000000200027308 */ /* 0x008ee20000001000 */
[----:B-1----:R-:W-:-:S07]  /*18260*/  IADD3 R19, R3, 0xffffffe, RZ ;  /* 0x0ffffffe03137810 */ /* 0x002fce0007ffe0ff */
[----:B------:R-:W1:Y:S01]  /*18270*/  F2I.FTZ.U32.TRUNC.NTZ R19, R19 ;  /* 0x0000001300137305 */ /* 0x000e62000021f000 */
[----:B---3--:R-:W-:-:S07]  /*18280*/  VIADD R17, R2, 0xffffffe ;  /* 0x0ffffffe02117836 */ /* 0x008fce0000000000 */
[----:B------:R-:W3:Y:S01]  /*18290*/  F2I.FTZ.U32.TRUNC.NTZ R17, R17 ;  /* 0x0000001100117305 */ /* 0x000ee2000021f000 */
[----:B-1----:R-:W-:Y:S01]  /*182a0*/  IADD3 R18, RZ, -R19, RZ ;  /* 0x80000013ff127210 */ /* 0x002fe20007ffe0ff */
[----:B---3--:R-:W-:Y:S01]  /*182b0*/  IMAD.MOV R16, RZ, RZ, -R17 ;  /* 0x000000ffff107224 */ /* 0x008fe200078e0a11 */
[----:B------:R-:W-:Y:S06]  /*182c0*/  @!P3 BRA `(.L_x_328) ;  /* 0x000000000034b947 */ /* 0x000fec0003800000 */
[----:B------:R-:W-:Y:S01]  /*182d0*/  ULDC UR4, c[0x0][0x8dc] ;  /* 0x0002370000047ab9 */ /* 0x000fe20000000800 */
[----:B------:R-:W-:Y:S01]  /*182e0*/  ULDC.64 UR24, c[0x0][0x8d0] ;  /* 0x0002340000187ab9 */ /* 0x000fe20000000a00 */
[----:B------:R-:W-:-:S04]  /*182f0*/  IADD3 R3, P1, R20, UR4, RZ ;  /* 0x0000000414037c10 */ /* 0x000fc8000ff3e0ff */
[----:B------:R-:W-:-:S05]  /*18300*/  IADD3.X R23, RZ, R27, RZ, P1, !PT ;  /* 0x0000001bff177210 */ /* 0x000fca0000ffe4ff */
[----:B------:R-:W-:-:S04]  /*18310*/  IMAD.WIDE.U32 R4, R23, UR24, RZ ;  /* 0x0000001817047c25 */ /* 0x000fc8000f8e00ff */
[----:B------:R-:W-:-:S04]  /*18320*/  IMAD.WIDE.U32 R4, P1, R3, UR25, R4 ;  /* 0x0000001903047c25 */ /* 0x000fc8000f820004 */
[----:B------:R-:W-:Y:S01]  /*18330*/  IMAD.WIDE.U32 R2, R3, UR24, RZ ;  /* 0x0000001803027c25 */ /* 0x000fe2000f8e00ff */
[----:B------:R-:W-:-:S04]  /*18340*/  MOV R2, R5 ;  /* 0x0000000500027202 */ /* 0x000fc80000000f00 */
[----:B------:R-:W-:Y:S01]  /*18350*/  IADD3 RZ, P2, R3, R4, RZ ;  /* 0x0000000403ff7210 */ /* 0x000fe20007f5e0ff */
[----:B------:R-:W-:-:S04]  /*18360*/  IMAD.X R3, RZ, RZ, RZ, P1 ;  /* 0x000000ffff037224 */ /* 0x000fc800008e06ff */
[----:B------:R-:W-:-:S04]  /*18370*/  IMAD.WIDE.U32.X R2, R23, UR25, R2, P2 ;  /* 0x0000001917027c25 */ /* 0x000fc800090e0402 */
[----:B------:R-:W-:Y:S01]  /*18380*/  IMAD.MOV.U32 R20, RZ, RZ, R2 ;  /* 0x000000ffff147224 */ /* 0x000fe200078e0002 */
[----:B------:R-:W-:-:S07]  /*18390*/  MOV R27, R3 ;  /* 0x00000003001b7202 */ /* 0x000fce0000000f00 */
.L_x_328:
[----:B------:R-:W-:Y:S05]  /*183a0*/  @!P0 BRA `(.L_x_329) ;  /* 0x0000000000348947 */ /* 0x000fea0003800000 */
[----:B------:R-:W-:Y:S01]  /*183b0*/  ULDC UR4, c[0x0][0x8f4] ;  /* 0x00023d0000047ab9 */ /* 0x000fe20000000800 */
[----:B------:R-:W-:Y:S01]  /*183c0*/  ULDC.64 UR24, c[0x0][0x8e8] ;  /* 0x00023a0000187ab9 */ /* 0x000fe20000000a00 */
[----:B------:R-:W-:-:S05]  /*183d0*/  IADD3 R3, P1, R22, UR4, RZ ;  /* 0x0000000416037c10 */ /* 0x000fca000ff3e0ff */
[----:B------:R-:W-:-:S04]  /*183e0*/  IMAD.X R23, RZ, RZ, R25, P1 ;  /* 0x000000ffff177224 */ /* 0x000fc800008e0619 */
[----:B------:R-:W-:-:S04]  /*183f0*/  IMAD.WIDE.U32 R4, R23, UR24, RZ ;  /* 0x0000001817047c25 */ /* 0x000fc8000f8e00ff */
[----:B------:R-:W-:-:S04]  /*18400*/  IMAD.WIDE.U32 R4, P1, R3, UR25, R4 ;  /* 0x0000001903047c25 */ /* 0x000fc8000f820004 */
[----:B------:R-:W-:-:S04]  /*18410*/  IMAD.WIDE.U32 R2, R3, UR24, RZ ;  /* 0x0000001803027c25 */ /* 0x000fc8000f8e00ff */
[----:B------:R-:W-:Y:S01]  /*18420*/  IMAD.MOV.U32 R2, RZ, RZ, R5 ;  /* 0x000000ffff027224 */ /* 0x000fe200078e0005 */
[----:B------:R-:W-:Y:S02]  /*18430*/  IADD3 RZ, P2, R3, R4, RZ ;  /* 0x0000000403ff7210 */ /* 0x000fe40007f5e0ff */
[----:B------:R-:W-:-:S03]  /*18440*/  IADD3.X R3, RZ, RZ, RZ, P1, !PT ;  /* 0x000000ffff037210 */ /* 0x000fc60000ffe4ff */
[----:B------:R-:W-:-:S04]  /*18450*/  IMAD.WIDE.U32.X R2, R23, UR25, R2, P2 ;  /* 0x0000001917027c25 */ /* 0x000fc800090e0402 */
[----:B------:R-:W-:Y:S01]  /*18460*/  IMAD.MOV.U32 R25, RZ, RZ, R3 ;  /* 0x000000ffff197224 */ /* 0x000fe200078e0003 */
[----:B------:R-:W-:-:S07]  /*18470*/  MOV R22, R2 ;  /* 0x0000000200167202 */ /* 0x000fce0000000f00 */
.L_x_329:
[----:B------:R-:W-:Y:S01]  /*18480*/  MOV R2, RZ ;  /* 0x000000ff00027202 */ /* 0x000fe20000000f00 */
[----:B------:R-:W-:Y:S01]  /*18490*/  IMAD R18, R18, R7, RZ ;  /* 0x0000000712127224 */ /* 0x000fe200078e02ff */
[----:B------:R-:W-:Y:S01]  /*184a0*/  SHF.R.U64 R22, R22, UR23, R25 ;  /* 0x0000001716167c19 */ /* 0x000fe20008001219 */
[----:B------:R-:W-:Y:S01]  /*184b0*/  IMAD.MOV.U32 R3, RZ, RZ, R19 ;  /* 0x000000ffff037224 */ /* 0x000fe200078e0013 */
[----:B------:R-:W-:Y:S01]  /*184c0*/  ULDC UR4, c[0x0][0x8d8] ;  /* 0x0002360000047ab9 */ /* 0x000fe20000000800 */
[----:B------:R-:W-:Y:S01]  /*184d0*/  IMAD R4, R16, R6, RZ ;  /* 0x0000000610047224 */ /* 0x000fe200078e02ff */
[----:B------:R-:W-:Y:S01]  /*184e0*/  SHF.R.U64 R20, R20, UR4, R27 ;  /* 0x0000000414147c19 */ /* 0x000fe2000800121b */
[----:B------:R-:W-:Y:S01]  /*184f0*/  IMAD.HI.U32 R19, R19, R18, R2 ;  /* 0x0000001213137227 */ /* 0x000fe200078e0002 */
[----:B------:R-:W-:Y:S02]  /*18500*/  MOV R3, R17 ;  /* 0x0000001100037202 */ /* 0x000fe40000000f00 */
[----:B------:R-:W-:-:S02]  /*18510*/  IADD3 R20, R20, UR16, RZ ;  /* 0x0000001014147c10 */ /* 0x000fc4000fffe0ff */
[----:B------:R-:W-:Y:S01]  /*18520*/  IABS R16, R9 ;  /* 0x0000000900107213 */ /* 0x000fe20000000000 */
[----:B------:R-:W-:Y:S01]  /*18530*/  IMAD.HI.U32 R2, R17, R4, R2 ;  /* 0x0000000411027227 */ /* 0x000fe200078e0002 */
[----:B------:R-:W-:Y:S02]  /*18540*/  IABS R3, R10 ;  /* 0x0000000a00037213 */ /* 0x000fe40000000000 */
[----:B------:R-:W-:Y:S01]  /*18550*/  IABS R5, R20 ;  /* 0x0000001400057213 */ /* 0x000fe20000000000 */
[----:B------:R-:W-:Y:S01]  /*18560*/  VIADD R17, R22, UR17 ;  /* 0x0000001116117c36 */ /* 0x000fe20008000000 */
[----:B------:R-:W-:Y:S01]  /*18570*/  PLOP3.LUT P5, PT, PT, PT, UP3, 0x80, 0x0 ;  /* 0x000000000000781c */ /* 0x000fe20003faf038 */
[----:B------:R-:W-:Y:S01]  /*18580*/  IMAD.MOV R18, RZ, RZ, -R16 ;  /* 0x000000ffff127224 */ /* 0x000fe200078e0a10 */
[----:B------:R-:W-:Y:S01]  /*18590*/  IADD3 R16, RZ, -R3, RZ ;  /* 0x80000003ff107210 */ /* 0x000fe20007ffe0ff */
[----:B------:R-:W-:Y:S01]  /*185a0*/  IMAD.HI.U32 R2, R2, R5, RZ ;  /* 0x0000000502027227 */ /* 0x000fe200078e00ff */
[----:B------:R-:W-:-:S05]  /*185b0*/  IABS R4, R17 ;  /* 0x0000001100047213 */ /* 0x000fca0000000000 */
[----:B------:R-:W-:-:S04]  /*185c0*/  IMAD.HI.U32 R3, R19, R4, RZ ;  /* 0x0000000413037227 */ /* 0x000fc800078e00ff */
[----:B------:R-:W-:Y:S02]  /*185d0*/  IMAD R4, R3, R18, R4 ;  /* 0x0000001203047224 */ /* 0x000fe400078e0204 */
[----:B------:R-:W-:-:S03]  /*185e0*/  IMAD R3, R2, R16, R5 ;  /* 0x0000001002037224 */ /* 0x000fc600078e0205 */
[----:B------:R-:W-:Y:S02]  /*185f0*/  ISETP.GT.U32.AND P2, PT, R7, R4, PT ;  /* 0x000000040700720c */ /* 0x000fe40003f44070 */
[----:B------:R-:W-:-:S11]  /*18600*/  ISETP.GT.U32.AND P1, PT, R6, R3, PT ;  /* 0x000000030600720c */ /* 0x000fd60003f24070 */
[----:B------:R-:W-:Y:S01]  /*18610*/  @!P2 IMAD.IADD R4, R4, 0x1, -R7 ;  /* 0x000000010404a824 */ /* 0x000fe200078e0a07 */
[----:B------:R-:W-:Y:S02]  /*18620*/  ISETP.GE.AND P2, PT, R17, RZ, PT ;  /* 0x000000ff1100720c */ /* 0x000fe40003f46270 */
[----:B------:R-:W-:Y:S02]  /*18630*/  @!P1 IADD3 R3, R3, -R6, RZ ;  /* 0x8000000603039210 */ /* 0x000fe40007ffe0ff */
[----:B------:R-:W-:Y:S02]  /*18640*/  ISETP.GT.U32.AND P4, PT, R7, R4, PT ;  /* 0x000000040700720c */ /* 0x000fe40003f84070 */
[----:B------:R-:W-:Y:S02]  /*18650*/  ISETP.GT.U32.AND P3, PT, R6, R3, PT ;  /* 0x000000030600720c */ /* 0x000fe40003f64070 */
[----:B------:R-:W-:-:S09]  /*18660*/  ISETP.GE.AND P1, PT, R20, RZ, PT ;  /* 0x000000ff1400720c */ /* 0x000fd20003f26270 */
[----:B------:R-:W-:Y:S01]  /*18670*/  @!P4 IMAD.IADD R4, R4, 0x1, -R7 ;  /* 0x000000010404c824 */ /* 0x000fe200078e0a07 */
[----:B------:R-:W-:Y:S02]  /*18680*/  ISETP.NE.AND P4, PT, RZ, UR10, PT ;  /* 0x0000000aff007c0c */ /* 0x000fe4000bf85270 */
[----:B------:R-:W-:Y:S01]  /*18690*/  @!P3 IADD3 R3, R3, -R6, RZ ;  /* 0x800000060303b210 */ /* 0x000fe20007ffe0ff */
[----:B------:R-:W-:Y:S01]  /*186a0*/  @!P2 IMAD.MOV R4, RZ, RZ, -R4 ;  /* 0x000000ffff04a224 */ /* 0x000fe200078e0a04 */
[----:B------:R-:W-:Y:S02]  /*186b0*/  ISETP.NE.AND P3, PT, RZ, UR9, PT ;  /* 0x00000009ff007c0c */ /* 0x000fe4000bf65270 */
[----:B------:R-:W-:-:S07]  /*186c0*/  @!P1 IADD3 R3, -R3, RZ, RZ ;  /* 0x000000ff03039210 */ /* 0x000fce0007ffe1ff */
[----:B------:R-:W-:-:S04]  /*186d0*/  @!P4 LOP3.LUT R4, RZ, UR10, RZ, 0x33, !PT ;  /* 0x0000000aff04cc12 */ /* 0x000fc8000f8e33ff */
[----:B------:R-:W-:Y:S01]  /*186e0*/  @!P3 LOP3.LUT R3, RZ, UR9, RZ, 0x33, !PT ;  /* 0x00000009ff03bc12 */ /* 0x000fe2000f8e33ff */
[----:B------:R-:W-:-:S03]  /*186f0*/  IMAD.IADD R4, R17, 0x1, -R4 ;  /* 0x0000000111047824 */ /* 0x000fc600078e0a04 */
[----:B------:R-:W-:-:S04]  /*18700*/  IADD3 R3, R20, -R3, RZ ;  /* 0x8000000314037210 */ /* 0x000fc80007ffe0ff */
[----:B------:R-:W-:Y:S01]  /*18710*/  SEL R2, R4, R3, !P5 ;  /* 0x0000000304027207 */ /* 0x000fe20006800000 */
[----:B------:R-:W-:-:S03]  /*18720*/  IMAD R6, R3, R4, RZ ;  /* 0x0000000403067224 */ /* 0x000fc600078e02ff */
[--C-:B------:R-:W-:Y:S01]  /*18730*/  SHF.R.S32.HI R5, RZ, 0x1f, R2.reuse ;  /* 0x0000001fff057819 */ /* 0x100fe20000011402 */
[----:B------:R-:W-:Y:S01]  /*18740*/  IMAD.MOV.U32 R4, RZ, RZ, R2 ;  /* 0x000000ffff047224 */ /* 0x000fe200078e0002 */
[----:B------:R-:W-:-:S07]  /*18750*/  SHF.R.S32.HI R7, RZ, 0x1f, R6 ;  /* 0x0000001fff077819 */ /* 0x000fce0000011406 */
.L_x_327:
[----:B--2---:R-:W-:Y:S05]  /*18760*/  BSYNC B0 ;  /* 0x0000000000007941 */ /* 0x004fea0003800000 */
.L_x_326:
[----:B------:R-:W1:Y:S01]  /*18770*/  SHFL.UP PT, R3, R6, 0x1, RZ ;  /* 0x0420000006037989 */ /* 0x000e6200000e00ff */
[----:B------:R-:W-:-:S03]  /*18780*/  ISETP.NE.AND P1, PT, R21, RZ, PT ;  /* 0x000000ff1500720c */ /* 0x000fc60003f25270 */
[----:B------:R-:W2:Y:S01]  /*18790*/  SHFL.UP PT, R2, R7, 0x1, RZ ;  /* 0x0420000007027989 */ /* 0x000ea200000e00ff */
[----:B-1----:R-:W-:Y:S02]  /*187a0*/  SEL R3, R3, RZ, P1 ;  /* 0x000000ff03037207 */ /* 0x002fe40000800000 */
[----:B--2---:R-:W-:Y:S02]  /*187b0*/  SEL R2, R2, RZ, P1 ;  /* 0x000000ff02027207 */ /* 0x004fe40000800000 */
[----:B------:R-:W-:-:S04]  /*187c0*/  IADD3 R18, P2, R3, R6, RZ ;  /* 0x0000000603127210 */ /* 0x000fc80007f5e0ff */
[----:B------:R-:W-:Y:S01]  /*187d0*/  IADD3.X R19, R2, R7, RZ, P2, !PT ;  /* 0x0000000702137210 */ /* 0x000fe200017fe4ff */
[----:B------:R-:W1:Y:S01]  /*187e0*/  SHFL.UP PT, R3, R18, 0x2, RZ ;  /* 0x0440000012037989 */ /* 0x000e6200000e00ff */
[----:B------:R-:W-:-:S03]  /*187f0*/  ISETP.GE.U32.AND P2, PT, R21, 0x2, PT ;  /* 0x000000021500780c */ /* 0x000fc60003f46070 */
[----:B------:R-:W2:Y:S01]  /*18800*/  SHFL.UP PT, R2, R19, 0x2, RZ ;  /* 0x0440000013027989 */ /* 0x000ea200000e00ff */
[----:B-1----:R-:W-:-:S04]  /*18810*/  SEL R3, R3, RZ, P2 ;  /* 0x000000ff03037207 */ /* 0x002fc80001000000 */
[----:B------:R-:W-:Y:S02]  /*18820*/  IADD3 R16, P3, R3, R18, RZ ;  /* 0x0000001203107210 */ /* 0x000fe40007f7e0ff */
[----:B--2---:R-:W-:-:S03]  /*18830*/  SEL R2, R2, RZ, P2 ;  /* 0x000000ff02027207 */ /* 0x004fc60001000000 */
[----:B------:R-:W1:Y:S02]  /*18840*/  SHFL.UP PT, R3, R16, 0x4, RZ ;  /* 0x0480000010037989 */ /* 0x000e6400000e00ff */
[----:B------:R-:W-:Y:S01]  /*18850*/  IMAD.X R17, R2, 0x1, R19, P3 ;  /* 0x0000000102117824 */ /* 0x000fe200018e0613 */
[----:B------:R-:W-:-:S04]  /*18860*/  ISETP.GE.U32.AND P3, PT, R21, 0x4, PT ;  /* 0x000000041500780c */ /* 0x000fc80003f66070 */
[----:B------:R-:W2:Y:S01]  /*18870*/  SHFL.UP PT, R2, R17, 0x4, RZ ;  /* 0x0480000011027989 */ /* 0x000ea200000e00ff */
[----:B-1----:R-:W-:-:S04]  /*18880*/  SEL R3, R3, RZ, P3 ;  /* 0x000000ff03037207 */ /* 0x002fc80001800000 */
[----:B------:R-:W-:Y:S02]  /*18890*/  IADD3 R18, P4, R3, R16, RZ ;  /* 0x0000001003127210 */ /* 0x000fe40007f9e0ff */
[----:B--2---:R-:W-:-:S03]  /*188a0*/  SEL R2, R2, RZ, P3 ;  /* 0x000000ff02027207 */ /* 0x004fc60001800000 */
[----:B------:R-:W1:Y:S01]  /*188b0*/  SHFL.UP PT, R3, R18, 0x8, RZ ;  /* 0x0500000012037989 */ /* 0x000e6200000e00ff */
[----:B------:R-:W-:Y:S02]  /*188c0*/  IADD3.X R19, R2, R17, RZ, P4, !PT ;  /* 0x0000001102137210 */ /* 0x000fe400027fe4ff */
        /* <DEDUP_REMOVED lines=11> */
[----:B--2---:R-:W-:-:S04]  /*18980*/  SEL R2, R2, RZ, P5 ;  /* 0x000000ff02027207 */ /* 0x004fc80002800000 */
[----:B------:R-:W-:Y:S02]  /*18990*/  IADD3.X R18, R2, R17, RZ, P6, !PT ;  /* 0x0000001102127210 */ /* 0x000fe400037fe4ff */
[----:B------:R-:W-:-:S04]  /*189a0*/  IADD3 R2, P6, R19, UR5, RZ ;  /* 0x0000000513027c10 */ /* 0x000fc8000ffde0ff */
[----:B------:R-:W-:Y:S02]  /*189b0*/  IADD3.X R3, R18, UR6, RZ, P6, !PT ;  /* 0x0000000612037c10 */ /* 0x000fe4000b7fe4ff */
[----:B------:R-:W-:-:S04]  /*189c0*/  ISETP.GT.U32.AND P6, PT, R2, UR8, PT ;  /* 0x0000000802007c0c */ /* 0x000fc8000bfc4070 */
[----:B------:R-:W-:-:S13]  /*189d0*/  ISETP.GT.U32.AND.EX P6, PT, R3, UR7, PT, P6 ;  /* 0x0000000703007c0c */ /* 0x000fda000bfc4160 */
[----:B------:R-:W-:-:S04]  /*189e0*/  VOTE.ANY R16, PT, P6 ;  /* 0x0000000000107806 */ /* 0x000fc800030e0100 */
[----:B------:R-:W-:-:S13]  /*189f0*/  ISETP.NE.AND P6, PT, R16, RZ, PT ;  /* 0x000000ff1000720c */ /* 0x000fda0003fc5270 */
[----:B------:R-:W-:Y:S05]  /*18a00*/  @P6 BRA `(.L_x_330) ;  /* 0x0000000800786947 */ /* 0x000fea0003800000 */
[----:B------:R-:W-:Y:S01]  /*18a10*/  IMAD.MOV.U32 R19, RZ, RZ, R2 ;  /* 0x000000ffff137224 */ /* 0x000fe200078e0002 */
[----:B------:R-:W-:Y:S01]  /*18a20*/  MOV R20, R3 ;  /* 0x0000000300147202 */ /* 0x000fe20000000f00 */
[----:B------:R-:W-:Y:S01]  /*18a30*/  ULDC UR22, c[0x0][0x910] ;  /* 0x0002440000167ab9 */ /* 0x000fe20000000800 */
[----:B------:R-:W-:Y:S01]  /*18a40*/  ULDC UR23, c[0x0][0x8f4] ;  /* 0x00023d0000177ab9 */ /* 0x000fe20000000800 */
[----:B------:R-:W-:Y:S01]  /*18a50*/  ULDC UR4, c[0x0][0x8dc] ;  /* 0x0002370000047ab9 */ /* 0x000fe20000000800 */
[----:B------:R-:W-:Y:S01]  /*18a60*/  ULDC UR30, c[0x0][0x8d8] ;  /* 0x00023600001e7ab9 */ /* 0x000fe20000000800 */
[----:B------:R-:W-:Y:S01]  /*18a70*/  ULDC UR31, c[0x0][0x8f0] ;  /* 0x00023c00001f7ab9 */ /* 0x000fe20000000800 */
[----:B------:R-:W-:Y:S01]  /*18a80*/  ULDC.64 UR24, c[0x0][0x8d0] ;  /* 0x0002340000187ab9 */ /* 0x000fe20000000a00 */
[----:B------:R-:W-:-:S05]  /*18a90*/  ULDC.64 UR26, c[0x0][0x8e8] ;  /* 0x00023a00001a7ab9 */ /* 0x000fca0000000a00 */
.L_x_335:
[----:B------:R-:W-:Y:S01]  /*18aa0*/  IMAD.MOV.U32 R11, RZ, RZ, R12 ;  /* 0x000000ffff0b7224 */ /* 0x000fe200078e000c */
[----:B------:R-:W-:Y:S01]  /*18ab0*/  IADD3 R12, R12, 0x20, RZ ;  /* 0x000000200c0c7810 */ /* 0x000fe20007ffe0ff */
[----:B-----5:R-:W-:Y:S01]  /*18ac0*/  IMAD.MOV.U32 R17, RZ, RZ, R0 ;  /* 0x000000ffff117224 */ /* 0x020fe200078e0000 */
[----:B------:R-:W-:Y:S02]  /*18ad0*/  MOV R16, R8 ;  /* 0x0000000800107202 */ /* 0x000fe40000000f00 */
[----:B------:R-:W-:-:S13]  /*18ae0*/  ISETP.GE.AND P6, PT, R12, UR22, PT ;  /* 0x000000160c007c0c */ /* 0x000fda000bfc6270 */
[----:B------:R-:W1:Y:S01]  /*18af0*/  @!P6 LDC.64 R2, c[0x0][0x918] ;  /* 0x00024600ff02eb82 */ /* 0x000e620000000a00 */
[----:B------:R-:W2:Y:S01]  /*18b00*/  SHFL.IDX PT, R20, R20, 0x1f, 0x1f ;  /* 0x03e01f0014147f89 */ /* 0x000ea200000e0000 */
[----:B------:R-:W-:-:S03]  /*18b10*/  @!P6 VIADD R7, R11, 0x20 ;  /* 0x000000200b07e836 */ /* 0x000fc60000000000 */
[----:B------:R-:W3:Y:S01]  /*18b20*/  SHFL.IDX PT, R19, R19, 0x1f, 0x1f ;  /* 0x03e01f0013137f89 */ /* 0x000ee200000e0000 */
[----:B------:R-:W-:Y:S01]  /*18b30*/  BSSY B0, `(.L_x_331) ;  /* 0x0000064000007945 */ /* 0x000fe20003800000 */
[----:B-1----:R-:W-:-:S05]  /*18b40*/  @!P6 IMAD.WIDE R2, R7, 0xc, R2 ;  /* 0x0000000c0702e825 */ /* 0x002fca00078e0202 */
[----:B------:R1:W5:Y:S04]  /*18b50*/  @!P6 LDG.E R8, desc[UR38][R2.64] ;  /* 0x000000260208e981 */ /* 0x000368000c1e1900 */
[----:B------:R1:W5:Y:S01]  /*18b60*/  @!P6 LDG.E R0, desc[UR38][R2.64+0x4] ;  /* 0x000004260200e981 */ /* 0x000362000c1e1900 */
[----:B------:R-:W-:Y:S01]  /*18b70*/  ISETP.GE.AND P6, PT, R11, UR22, PT ;  /* 0x000000160b007c0c */ /* 0x000fe2000bfc6270 */
[----:B------:R-:W-:Y:S01]  /*18b80*/  IMAD.MOV.U32 R7, RZ, RZ, RZ ;  /* 0x000000ffff077224 */ /* 0x000fe200078e00ff */
[----:B--2---:R-:W-:Y:S02]  /*18b90*/  R2UR UR6, R20 ;  /* 0x00000000140672ca */ /* 0x004fe400000e0000 */
[----:B---3--:R-:W-:Y:S02]  /*18ba0*/  R2UR UR5, R19 ;  /* 0x00000000130572ca */ /* 0x008fe400000e0000 */
[----:B------:R-:W-:-:S07]  /*18bb0*/  MOV R6, 0x7fffffff ;  /* 0x7fffffff00067802 */ /* 0x000fce0000000f00 */
[----:B-1----:R-:W-:Y:S06]  /*18bc0*/  @P6 BRA `(.L_x_332) ;  /* 0x0000000400686947 */ /* 0x002fec0003800000 */
[----:B------:R-:W-:-:S04]  /*18bd0*/  IADD3 R18, P6, R16, UR11, RZ ;  /* 0x0000000b10127c10 */ /* 0x000fc8000ffde0ff */
[----:B------:R-:W-:Y:S02]  /*18be0*/  LEA.HI.X.SX32 R23, R16, UR13, 0x1, P6 ;  /* 0x0000000d10177c11 */ /* 0x000fe4000b0f0eff */
[----:B------:R-:W-:Y:S02]  /*18bf0*/  IABS R16, R9 ;  /* 0x0000000900107213 */ /* 0x000fe40000000000 */
[C---:B------:R-:W-:Y:S02]  /*18c00*/  IADD3 R20, P6, R17.reuse, UR12, RZ ;  /* 0x0000000c11147c10 */ /* 0x040fe4000ffde0ff */
[----:B------:R-:W1:Y:S02]  /*18c10*/  I2F.RP R2, R16 ;  /* 0x0000001000027306 */ /* 0x000e640000209400 */
[----:B------:R-:W-:Y:S02]  /*18c20*/  LEA.HI.X.SX32 R25, R17, UR14, 0x1, P6 ;  /* 0x0000000e11197c11 */ /* 0x000fe4000b0f0eff */
[----:B------:R-:W-:-:S04]  /*18c30*/  PLOP3.LUT P6, PT, PT, PT, UP0, 0x80, 0x0 ;  /* 0x000000000000781c */ /* 0x000fc80003fcf008 */
[----:B-1----:R-:W1:Y:S02]  /*18c40*/  MUFU.RCP R2, R2 ;  /* 0x0000000200027308 */ /* 0x002e640000001000 */
[----:B-1----:R-:W-:-:S06]  /*18c50*/  IADD3 R17, R2, 0xffffffe, RZ ;  /* 0x0ffffffe02117810 */ /* 0x002fcc0007ffe0ff */
[----:B------:R-:W1:Y:S02]  /*18c60*/  F2I.FTZ.U32.TRUNC.NTZ R17, R17 ;  /* 0x0000001100117305 */ /* 0x000e64000021f000 */
[----:B-1----:R-:W-:Y:S01]  /*18c70*/  IMAD.MOV R19, RZ, RZ, -R17 ;  /* 0x000000ffff137224 */ /* 0x002fe200078e0a11 */
[----:B------:R-:W-:Y:S06]  /*18c80*/  @!P6 BRA `(.L_x_333) ;  /* 0x00000000002ce947 */ /* 0x000fec0003800000 */
[----:B------:R-:W-:-:S04]  /*18c90*/  IADD3 R7, P6, R18, UR4, RZ ;  /* 0x0000000412077c10 */ /* 0x000fc8000ffde0ff */
[----:B------:R-:W-:-:S05]  /*18ca0*/  IADD3.X R23, RZ, R23, RZ, P6, !PT ;  /* 0x00000017ff177210 */ /* 0x000fca00037fe4ff */
[----:B------:R-:W-:-:S04]  /*18cb0*/  IMAD.WIDE.U32 R4, R23, UR24, RZ ;  /* 0x0000001817047c25 */ /* 0x000fc8000f8e00ff */
[----:B------:R-:W-:-:S04]  /*18cc0*/  IMAD.WIDE.U32 R4, P6, R7, UR25, R4 ;  /* 0x0000001907047c25 */ /* 0x000fc8000f8c0004 */
[----:B------:R-:W-:Y:S01]  /*18cd0*/  IMAD.WIDE.U32 R6, R7, UR24, RZ ;  /* 0x0000001807067c25 */ /* 0x000fe2000f8e00ff */
[----:B------:R-:W-:-:S03]  /*18ce0*/  MOV R2, R5 ;  /* 0x0000000500027202 */ /* 0x000fc60000000f00 */
[----:B------:R-:W-:Y:S01]  /*18cf0*/  IMAD.X R3, RZ, RZ, RZ, P6 ;  /* 0x000000ffff037224 */ /* 0x000fe200030e06ff */
[----:B------:R-:W-:-:S05]  /*18d00*/  IADD3 RZ, P6, R7, R4, RZ ;  /* 0x0000000407ff7210 */ /* 0x000fca0007fde0ff */
[----:B------:R-:W-:-:S04]  /*18d10*/  IMAD.WIDE.U32.X R2, R23, UR25, R2, P6 ;  /* 0x0000001917027c25 */ /* 0x000fc8000b0e0402 */
[----:B------:R-:W-:Y:S01]  /*18d20*/  IMAD.MOV.U32 R18, RZ, RZ, R2 ;  /* 0x000000ffff127224 */ /* 0x000fe200078e0002 */
[----:B------:R-:W-:-:S07]  /*18d30*/  MOV R23, R3 ;  /* 0x0000000300177202 */ /* 0x000fce0000000f00 */
.L_x_333:
        /* <DEDUP_REMOVED lines=12> */
.L_x_334:
[----:B------:R-:W-:Y:S01]  /*18e00*/  IABS R2, R9 ;  /* 0x0000000900027213 */ /* 0x000fe20000000000 */
[----:B------:R-:W-:Y:S01]  /*18e10*/  IMAD R5, R19, R16, RZ ;  /* 0x0000001013057224 */ /* 0x000fe200078e02ff */
[----:B------:R-:W-:Y:S01]  /*18e20*/  SHF.R.U64 R4, R20, UR31, R25 ;  /* 0x0000001f14047c19 */ /* 0x000fe20008001219 */
[----:B------:R-:W-:Y:S01]  /*18e30*/  IMAD.MOV.U32 R3, RZ, RZ, R17 ;  /* 0x000000ffff037224 */ /* 0x000fe200078e0011 */
[----:B------:R-:W-:Y:S01]  /*18e40*/  SHF.R.U64 R18, R18, UR30, R23 ;  /* 0x0000001e12127c19 */ /* 0x000fe20008001217 */
[----:B------:R-:W-:Y:S01]  /*18e50*/  IMAD.MOV R7, RZ, RZ, -R2 ;  /* 0x000000ffff077224 */ /* 0x000fe200078e0a02 */
[----:B------:R-:W-:Y:S02]  /*18e60*/  IADD3 R4, R4, UR17, RZ ;  /* 0x0000001104047c10 */ /* 0x000fe4000fffe0ff */
[----:B------:R-:W-:Y:S02]  /*18e70*/  MOV R2, RZ ;  /* 0x000000ff00027202 */ /* 0x000fe40000000f00 */
[----:B------:R-:W-:-:S03]  /*18e80*/  IABS R6, R4 ;  /* 0x0000000400067213 */ /* 0x000fc60000000000 */
[----:B------:R-:W-:Y:S01]  /*18e90*/  IMAD.HI.U32 R2, R17, R5, R2 ;  /* 0x0000000511027227 */ /* 0x000fe200078e0002 */
[----:B------:R-:W-:Y:S02]  /*18ea0*/  IABS R17, R10 ;  /* 0x0000000a00117213 */ /* 0x000fe40000000000 */
[----:B------:R-:W-:Y:S01]  /*18eb0*/  MOV R5, R6 ;  /* 0x0000000600057202 */ /* 0x000fe20000000f00 */
[----:B------:R-:W-:Y:S01]  /*18ec0*/  IMAD.MOV.U32 R3, RZ, RZ, R7 ;  /* 0x000000ffff037224 */ /* 0x000fe200078e0007 */
[----:B------:R-:W1:Y:S01]  /*18ed0*/  I2F.RP R6, R17 ;  /* 0x0000001100067306 */ /* 0x000e620000209400 */
[----:B------:R-:W-:Y:S02]  /*18ee0*/  VIADD R7, R18, UR16 ;  /* 0x0000001012077c36 */ /* 0x000fe40008000000 */
[----:B------:R-:W-:-:S03]  /*18ef0*/  IMAD.HI.U32 R2, R2, R5, RZ ;  /* 0x0000000502027227 */ /* 0x000fc600078e00ff */
[----:B------:R-:W-:Y:S01]  /*18f00*/  IABS R18, R7 ;  /* 0x0000000700127213 */ /* 0x000fe20000000000 */
[----:B------:R-:W-:-:S05]  /*18f10*/  IMAD R5, R2, R3, R5 ;  /* 0x0000000302057224 */ /* 0x000fca00078e0205 */
[----:B------:R-:W-:Y:S01]  /*18f20*/  ISETP.GT.U32.AND P6, PT, R16, R5, PT ;  /* 0x000000051000720c */ /* 0x000fe20003fc4070 */
[----:B-1----:R-:W1:-:S12]  /*18f30*/  MUFU.RCP R6, R6 ;  /* 0x0000000600067308 */ /* 0x002e580000001000 */
[----:B------:R-:W-:Y:S01]  /*18f40*/  @!P6 IADD3 R5, R5, -R16, RZ ;  /* 0x800000100505e210 */ /* 0x000fe20007ffe0ff */
[----:B-1----:R-:W-:-:S04]  /*18f50*/  VIADD R2, R6, 0xffffffe ;  /* 0x0ffffffe06027836 */ /* 0x002fc80000000000 */
[----:B------:R1:W2:Y:S02]  /*18f60*/  F2I.FTZ.U32.TRUNC.NTZ R3, R2 ;  /* 0x0000000200037305 */ /* 0x0002a4000021f000 */
[----:B-1----:R-:W-:Y:S02]  /*18f70*/  MOV R2, RZ ;  /* 0x000000ff00027202 */ /* 0x002fe40000000f00 */
[----:B--2---:R-:W-:-:S05]  /*18f80*/  IADD3 R20, RZ, -R3, RZ ;  /* 0x80000003ff147210 */ /* 0x004fca0007ffe0ff */
[----:B------:R-:W-:Y:S01]  /*18f90*/  IMAD R19, R20, R17, RZ ;  /* 0x0000001114137224 */ /* 0x000fe200078e02ff */
[----:B------:R-:W-:-:S03]  /*18fa0*/  IABS R20, R10 ;  /* 0x0000000a00147213 */ /* 0x000fc60000000000 */
[----:B------:R-:W-:Y:S01]  /*18fb0*/  IMAD.HI.U32 R6, R3, R19, R2 ;  /* 0x0000001303067227 */ /* 0x000fe200078e0002 */
[----:B------:R-:W-:-:S03]  /*18fc0*/  MOV R3, R18 ;  /* 0x0000001200037202 */ /* 0x000fc60000000f00 */
[----:B------:R-:W-:Y:S02]  /*18fd0*/  IMAD.MOV R20, RZ, RZ, -R20 ;  /* 0x000000ffff147224 */ /* 0x000fe400078e0a14 */
[----:B------:R-:W-:-:S04]  /*18fe0*/  IMAD.HI.U32 R2, R6, R3, RZ ;  /* 0x0000000306027227 */ /* 0x000fc800078e00ff */
[----:B------:R-:W-:-:S04]  /*18ff0*/  IMAD.MOV.U32 R18, RZ, RZ, R20 ;  /* 0x000000ffff127224 */ /* 0x000fc800078e0014 */
[----:B------:R-:W-:-:S05]  /*19000*/  IMAD R2, R2, R18, R3 ;  /* 0x0000001202027224 */ /* 0x000fca00078e0203 */
[----:B------:R-:W-:-:S13]  /*19010*/  ISETP.GT.U32.AND P6, PT, R17, R2, PT ;  /* 0x000000021100720c */ /* 0x000fda0003fc4070 */
[----:B------:R-:W-:Y:S02]  /*19020*/  @!P6 IADD3 R2, R2, -R17, RZ ;  /* 0x800000110202e210 */ /* 0x000fe40007ffe0ff */
[----:B------:R-:W-:-:S13]  /*19030*/  ISETP.GT.U32.AND P6, PT, R16, R5, PT ;  /* 0x000000051000720c */ /* 0x000fda0003fc4070 */
[----:B------:R-:W-:Y:S01]  /*19040*/  @!P6 IMAD.IADD R5, R5, 0x1, -R16 ;  /* 0x000000010505e824 */ /* 0x000fe200078e0a10 */
[----:B------:R-:W-:-:S03]  /*19050*/  ISETP.GT.U32.AND P6, PT, R17, R2, PT ;  /* 0x000000021100720c */ /* 0x000fc60003fc4070 */
[----:B------:R-:W-:-:S10]  /*19060*/  IMAD.MOV.U32 R3, RZ, RZ, R5 ;  /* 0x000000ffff037224 */ /* 0x000fd400078e0005 */
[----:B------:R-:W-:Y:S02]  /*19070*/  @!P6 IADD3 R2, R2, -R17, RZ ;  /* 0x800000110202e210 */ /* 0x000fe40007ffe0ff */
[----:B------:R-:W-:-:S13]  /*19080*/  ISETP.GE.AND P6, PT, R4, RZ, PT ;  /* 0x000000ff0400720c */ /* 0x000fda0003fc6270 */
[----:B------:R-:W-:Y:S02]  /*19090*/  @!P6 IADD3 R3, -R3, RZ, RZ ;  /* 0x000000ff0303e210 */ /* 0x000fe40007ffe1ff */
        /* <DEDUP_REMOVED lines=11> */
[----:B------:R-:W-:Y:S02]  /*19150*/  SHF.R.S32.HI R5, RZ, 0x1f, R4 ;  /* 0x0000001fff057819 */ /* 0x000fe40000011404 */
[----:B------:R-:W-:-:S07]  /*19160*/  SHF.R.S32.HI R7, RZ, 0x1f, R6 ;  /* 0x0000001fff077819 */ /* 0x000fce0000011406 */
.L_x_332:
[----:B------:R-:W-:Y:S05]  /*19170*/  BSYNC B0 ;  /* 0x0000000000007941 */ /* 0x000fea0003800000 */
.L_x_331:
[----:B------:R-:W1:Y:S04]  /*19180*/  SHFL.UP PT, R3, R6, 0x1, RZ ;  /* 0x0420000006037989 */ /* 0x000e6800000e00ff */
[----:B------:R-:W2:Y:S01]  /*19190*/  SHFL.UP PT, R2, R7, 0x1, RZ ;  /* 0x0420000007027989 */ /* 0x000ea200000e00ff */
[----:B-1----:R-:W-:Y:S02]  /*191a0*/  SEL R3, R3, RZ, P1 ;  /* 0x000000ff03037207 */ /* 0x002fe40000800000 */
[----:B--2---:R-:W-:Y:S02]  /*191b0*/  SEL R2, R2, RZ, P1 ;  /* 0x000000ff02027207 */ /* 0x004fe40000800000 */
[----:B------:R-:W-:-:S04]  /*191c0*/  IADD3 R18, P6, R3, R6, RZ ;  /* 0x0000000603127210 */ /* 0x000fc80007fde0ff */
[----:B------:R-:W-:Y:S01]  /*191d0*/  IADD3.X R17, R2, R7, RZ, P6, !PT ;  /* 0x0000000702117210 */ /* 0x000fe200037fe4ff */
[----:B------:R-:W1:Y:S04]  /*191e0*/  SHFL.UP PT, R3, R18, 0x2, RZ ;  /* 0x0440000012037989 */ /* 0x000e6800000e00ff */
[----:B------:R-:W2:Y:S01]  /*191f0*/  SHFL.UP PT, R2, R17, 0x2, RZ ;  /* 0x0440000011027989 */ /* 0x000ea200000e00ff */
[----:B-1----:R-:W-:Y:S02]  /*19200*/  SEL R3, R3, RZ, P2 ;  /* 0x000000ff03037207 */ /* 0x002fe40001000000 */
[----:B--2---:R-:W-:Y:S02]  /*19210*/  SEL R2, R2, RZ, P2 ;  /* 0x000000ff02027207 */ /* 0x004fe40001000000 */
[----:B------:R-:W-:-:S05]  /*19220*/  IADD3 R16, P6, R3, R18, RZ ;  /* 0x0000001203107210 */ /* 0x000fca0007fde0ff */
[----:B------:R-:W-:Y:S01]  /*19230*/  IMAD.X R23, R2, 0x1, R17, P6 ;  /* 0x0000000102177824 */ /* 0x000fe200030e0611 */
        /* <DEDUP_REMOVED lines=17> */
[----:B------:R-:W-:Y:S02]  /*19350*/  IADD3.X R3, R16, R17, RZ, P6, !PT ;  /* 0x0000001110037210 */ /* 0x000fe400037fe4ff */
[----:B------:R-:W-:-:S04]  /*19360*/  IADD3 R19, P6, R2, UR5, RZ ;  /* 0x0000000502137c10 */ /* 0x000fc8000ffde0ff */
[----:B------:R-:W-:Y:S02]  /*19370*/  IADD3.X R20, R3, UR6, RZ, P6, !PT ;  /* 0x0000000603147c10 */ /* 0x000fe4000b7fe4ff */
[----:B------:R-:W-:-:S04]  /*19380*/  ISETP.GT.U32.AND P6, PT, R19, UR8, PT ;  /* 0x0000000813007c0c */ /* 0x000fc8000bfc4070 */
[----:B------:R-:W-:-:S13]  /*19390*/  ISETP.GT.U32.AND.EX P6, PT, R20, UR7, PT, P6 ;  /* 0x0000000714007c0c */ /* 0x000fda000bfc4160 */
[----:B------:R-:W-:-:S04]  /*193a0*/  VOTE.ANY R16, PT, P6 ;  /* 0x0000000000107806 */ /* 0x000fc800030e0100 */
[----:B------:R-:W-:-:S13]  /*193b0*/  ISETP.NE.AND P6, PT, R16, RZ, PT ;  /* 0x000000ff1000720c */ /* 0x000fda0003fc5270 */
[----:B------:R-:W-:Y:S05]  /*193c0*/  @!P6 BRA `(.L_x_335) ;  /* 0xfffffff400b4e947 */ /* 0x000fea000383ffff */
[----:B------:R-:W-:Y:S01]  /*193d0*/  IMAD.MOV.U32 R19, RZ, RZ, R2 ;  /* 0x000000ffff137224 */ /* 0x000fe200078e0002 */
[----:B------:R-:W-:-:S07]  /*193e0*/  MOV R18, R3 ;  /* 0x0000000300127202 */ /* 0x000fce0000000f00 */
.L_x_330:
[----:B------:R-:W1:Y:S08]  /*193f0*/  BREV R16, R16 ;  /* 0x0000001000107301 */ /* 0x000e700000000000 */
[----:B-1----:R-:W1:Y:S02]  /*19400*/  FLO.U32.SH R17, R16 ;  /* 0x0000001000117300 */ /* 0x002e6400000e0400 */
[----:B-1----:R-:W1:Y:S02]  /*19410*/  SHFL.IDX PT, R11, R11, R17, 0x1f ;  /* 0x00001f110b0b7589 */ /* 0x002e6400000e0000 */
[----:B-1----:R-:W-:-:S13]  /*19420*/  R2UR UR4, R11 ;  /* 0x000000000b0472ca */ /* 0x002fda00000e0000 */
[----:B------:R-:W-:-:S05]  /*19430*/  VIADD R23, R21, UR4 ;  /* 0x0000000415177c36 */ /* 0x000fca0008000000 */
[----:B------:R-:W-:-:S13]  /*19440*/  ISETP.GE.AND P1, PT, R23, UR22, PT ;  /* 0x0000001617007c0c */ /* 0x000fda000bf26270 */
[----:B------:R-:W1:Y:S02]  /*19450*/  @!P1 LDC.64 R2, c[0x0][0x918] ;  /* 0x00024600ff029b82 */ /* 0x000e640000000a00 */
[----:B-1----:R-:W-:-:S05]  /*19460*/  @!P1 IMAD.WIDE R2, R23, 0xc, R2 ;  /* 0x0000000c17029825 */ /* 0x002fca00078e0202 */
[----:B-----5:R1:W5:Y:S04]  /*19470*/  @!P1 LDG.E R8, desc[UR38][R2.64] ;  /* 0x0000002602089981 */ /* 0x020368000c1e1900 */
[----:B------:R1:W5:Y:S01]  /*19480*/  @!P1 LDG.E R0, desc[UR38][R2.64+0x4] ;  /* 0x0000042602009981 */ /* 0x000362000c1e1900 */
[----:B------:R-:W-:-:S03]  /*19490*/  IADD3 R12, P1, P2, R19, UR5, -R6 ;  /* 0x00000005130c7c10 */ /* 0x000fc6000fa3e806 */
[----:B------:R-:W-:Y:S01]  /*194a0*/  SHFL.IDX PT, R6, R6, R17, 0x1f ;  /* 0x00001f1106067589 */ /* 0x000fe200000e0000 */
[----:B------:R-:W-:-:S03]  /*194b0*/  IADD3.X R18, R18, UR6, ~R7, P1, P2 ;  /* 0x0000000612127c10 */ /* 0x000fc60008fe4c07 */
[----:B------:R-:W2:Y:S04]  /*194c0*/  SHFL.IDX PT, R12, R12, R17, 0x1f ;  /* 0x00001f110c0c7589 */ /* 0x000ea800000e0000 */
[----:B------:R-:W3:Y:S04]  /*194d0*/  SHFL.IDX PT, R18, R18, R17, 0x1f ;  /* 0x00001f1112127589 */ /* 0x000ee800000e0000 */
[----:B------:R1:W4:Y:S04]  /*194e0*/  SHFL.IDX PT, R7, R7, R17, 0x1f ;  /* 0x00001f1107077589 */ /* 0x00032800000e0000 */
[----:B------:R1:W1:Y:S04]  /*194f0*/  SHFL.IDX PT, R5, R5, R17, 0x1f ;  /* 0x00001f1105057589 */ /* 0x00026800000e0000 */
[----:B------:R1:W1:Y:S01]  /*19500*/  SHFL.IDX PT, R4, R4, R17, 0x1f ;  /* 0x00001f1104047589 */ /* 0x00026200000e0000 */
[----:B--2---:R-:W-:-:S02]  /*19510*/  R2UR UR5, R12 ;  /* 0x000000000c0572ca */ /* 0x004fc400000e0000 */
[----:B---3--:R-:W-:-:S15]  /*19520*/  R2UR UR6, R18 ;  /* 0x00000000120672ca */ /* 0x008fde00000e0000 */
.L_x_325:
[----:B-1----:R-:W1:Y:S01]  /*19530*/  LDC R2, c[0x0][0x910] ;  /* 0x00024400ff027b82 */ /* 0x002e620000000800 */
[----:B------:R-:W-:Y:S01]  /*19540*/  UMOV UR22, 0xffffffff ;  /* 0xffffffff00167882 */ /* 0x000fe20000000000 */
[----:B------:R-:W-:Y:S01]  /*19550*/  UMOV UR23, 0xffffffff ;  /* 0xffffffff00177882 */ /* 0x000fe20000000000 */
[----:B------:R-:W-:Y:S01]  /*19560*/  UMOV UR24, 0xffffffff ;  /* 0xffffffff00187882 */ /* 0x000fe20000000000 */
[----:B------:R-:W-:Y:S02]  /*19570*/  MOV R19, RZ ;  /* 0x000000ff00137202 */ /* 0x000fe40000000f00 */
[----:B-1----:R-:W-:-:S13]  /*19580*/  ISETP.LE.AND P1, PT, R2, UR4, PT ;  /* 0x0000000402007c0c */ /* 0x002fda000bf23270 */
[----:B------:R-:W-:Y:S05]  /*19590*/  @P1 BRA `(.L_x_324) ;  /* 0x0000000000f01947 */ /* 0x000fea0003800000 */
[C---:B------:R-:W-:Y:S01]  /*195a0*/  R2UR UR22, R4.reuse ;  /* 0x00000000041672ca */ /* 0x040fe200000e0000 */
[----:B------:R-:W-:Y:S01]  /*195b0*/  UIADD3 UR24, UP1, -UR5, UR8, URZ ;  /* 0x0000000805187290 */ /* 0x000fe2000ff3e13f */
[----:B------:R-:W-:Y:S01]  /*195c0*/  R2UR UR23, R5 ;  /* 0x00000000051772ca */ /* 0x000fe200000e0000 */
[----:B------:R-:W-:Y:S01]  /*195d0*/  ULDC UR30, c[0x0][0x8c0] ;  /* 0x00023000001e7ab9 */ /* 0x000fe20000000800 */
[----:B------:R-:W-:Y:S01]  /*195e0*/  ULDC UR32, c[0x0][0x8b0] ;  /* 0x00022c0000207ab9 */ /* 0x000fe20000000800 */
[----:B------:R-:W-:Y:S01]  /*195f0*/  ULDC UR33, c[0x0][0x904] ;  /* 0x0002410000217ab9 */ /* 0x000fe20000000800 */
[----:B------:R-:W-:-:S03]  /*19600*/  SHF.R.U64 R2, R4, UR32, R5 ;  /* 0x0000002004027c19 */ /* 0x000fc60008001205 */
[----:B------:R-:W-:-:S04]  /*19610*/  UIADD3.X UR22, ~UR6, UR7, URZ, UP1, !UPT ;  /* 0x0000000706167290 */ /* 0x000fc80008ffe53f */
[----:B------:R-:W-:Y:S02]  /*19620*/  USHF.R.U32.HI UR31, URZ, UR30, UR22 ;  /* 0x0000001e3f1f7299 */ /* 0x000fe40008011616 */
[----:B------:R-:W-:Y:S02]  /*19630*/  USHF.R.U32.HI UR27, URZ, UR32, UR23 ;  /* 0x000000203f1b7299 */ /* 0x000fe40008011617 */
[----:B------:R-:W-:Y:S02]  /*19640*/  USHF.R.U32.HI UR25, URZ, UR32, UR31 ;  /* 0x000000203f197299 */ /* 0x000fe4000801161f */
[----:B------:R-:W-:Y:S01]  /*19650*/  USHF.R.U64 UR22, UR24, UR30, UR22 ;  /* 0x0000001e18167299 */ /* 0x000fe20008001216 */
[----:B------:R-:W-:Y:S01]  /*19660*/  R2UR UR24, R2 ;  /* 0x00000000021872ca */ /* 0x000fe200000e0000 */
[----:B------:R-:W-:Y:S02]  /*19670*/  USHF.R.U32.HI UR26, URZ, UR33, UR25 ;  /* 0x000000213f1a7299 */ /* 0x000fe40008011619 */
[----:B------:R-:W-:-:S02]  /*19680*/  USHF.R.U64 UR23, UR22, UR32, UR31 ;  /* 0x0000002016177299 */ /* 0x000fc4000800121f */
[----:B------:R-:W-:Y:S02]  /*19690*/  ULOP3.LUT UR30, UR26, UR27, URZ, 0xfc, !UPT ;  /* 0x0000001b1a1e7292 */ /* 0x000fe4000f8efc3f */
[----:B------:R-:W-:-:S04]  /*196a0*/  USHF.R.U64 UR25, UR23, UR33, UR25 ;  /* 0x0000002117197299 */ /* 0x000fc80008001219 */
[----:B------:R-:W-:-:S13]  /*196b0*/  ISETP.NE.U32.AND P1, PT, RZ, UR30, PT ;  /* 0x0000001eff007c0c */ /* 0x000fda000bf25070 */
[----:B------:R-:W-:Y:S05]  /*196c0*/  @!P1 BRA `(.L_x_336) ;  /* 0x0000000000189947 */ /* 0x000fea0003800000 */
[----:B------:R-:W-:-:S07]  /*196d0*/  MOV R12, 0x196f0 ;  /* 0x000196f0000c7802 */ /* 0x000fce0000000f00 */
[----:B--2-45:R-:W-:Y:S05]  /*196e0*/  CALL.REL.NOINC `(.L_x_337) ;  /* 0x0000002400547944 */ /* 0x034fea0003c00000 */
[----:B------:R-:W-:-:S04]  /*196f0*/  UIADD3 UR26, -UR27, URZ, URZ ;  /* 0x0000003f1b1a7290 */ /* 0x000fc8000fffe13f */
[----:B------:R-:W-:-:S03]  /*19700*/  UIMAD UR25, UR24, UR26, UR25 ;  /* 0x0000001a181972a4 */ /* 0x000fc6000f8e0219 */
[----:B------:R-:W-:Y:S01]  /*19710*/  UMOV UR24, UR27 ;  /* 0x0000001b00187c82 */ /* 0x000fe20008000000 */
[----:B------:R-:W-:Y:S08]  /*19720*/  BRA `(.L_x_338) ;  /* 0x0000000000587947 */ /* 0x000ff00003800000 */
.L_x_336:
[----:B------:R-:W1:Y:S01]  /*19730*/  I2F.U32.RP R2, UR24 ;  /* 0x0000001800027d06 */ /* 0x000e620008209000 */
[----:B------:R-:W-:Y:S01]  /*19740*/  UMOV UR26, URZ ;  /* 0x0000003f001a7c82 */ /* 0x000fe20008000000 */
[----:B------:R-:W-:-:S06]  /*19750*/  UISETP.NE.U32.AND UP4, UPT, UR24, URZ, UPT ;  /* 0x0000003f1800728c */ /* 0x000fcc000bf85070 */
[----:B-1----:R-:W1:Y:S02]  /*19760*/  MUFU.RCP R2, R2 ;  /* 0x0000000200027308 */ /* 0x002e640000001000 */
[----:B-1----:R-:W-:-:S06]  /*19770*/  VIADD R3, R2, 0xffffffe ;  /* 0x0ffffffe02037836 */ /* 0x002fcc0000000000 */
[----:B------:R-:W1:Y:S02]  /*19780*/  F2I.FTZ.U32.TRUNC.NTZ R3, R3 ;  /* 0x0000000300037305 */ /* 0x000e64000021f000 */
[----:B-1----:R-:W-:-:S13]  /*19790*/  R2UR UR27, R3 ;  /* 0x00000000031b72ca */ /* 0x002fda00000e0000 */
[----:B------:R-:W-:-:S04]  /*197a0*/  UIADD3 UR30, URZ, -UR27, URZ ;  /* 0x8000001b3f1e7290 */ /* 0x000fc8000fffe03f */
[----:B------:R-:W-:-:S04]  /*197b0*/  UIMAD UR30, UR30, UR24, URZ ;  /* 0x000000181e1e72a4 */ /* 0x000fc8000f8e023f */
[----:B------:R-:W-:-:S04]  /*197c0*/  UIMAD.WIDE.U32 UR26, UR27, UR30, UR26 ;  /* 0x0000001e1b1a72a5 */ /* 0x000fc8000f8e001a */
[----:B------:R-:W-:-:S04]  /*197d0*/  UIMAD.WIDE.U32 UR26, UR27, UR25, URZ ;  /* 0x000000191b1a72a5 */ /* 0x000fc8000f8e003f */
[----:B------:R-:W-:-:S04]  /*197e0*/  UIADD3 UR26, -UR27, URZ, URZ ;  /* 0x0000003f1b1a7290 */ /* 0x000fc8000fffe13f */
[----:B------:R-:W-:-:S04]  /*197f0*/  UIMAD UR26, UR24, UR26, UR25 ;  /* 0x0000001a181a72a4 */ /* 0x000fc8000f8e0219 */
[----:B------:R-:W-:-:S11]  /*19800*/  UISETP.GE.U32.AND UP1, UPT, UR26, UR24, UPT ;  /* 0x000000181a00728c */ /* 0x000fd6000bf26070 */
[----:B------:R-:W-:Y:S02]  /*19810*/  @UP1 UIADD3 UR26, UR26, -UR24, URZ ;  /* 0x800000181a1a1290 */ /* 0x000fe4000fffe03f */
[----:B------:R-:W-:Y:S02]  /*19820*/  @UP1 UIADD3 UR27, UR27, 0x1, URZ ;  /* 0x000000011b1b1890 */ /* 0x000fe4000fffe03f */
[----:B------:R-:W-:-:S11]  /*19830*/  UISETP.GE.U32.AND UP2, UPT, UR26, UR24, UPT ;  /* 0x000000181a00728c */ /* 0x000fd6000bf46070 */
[----:B------:R-:W-:Y:S02]  /*19840*/  @UP2 UIADD3 UR27, UR27, 0x1, URZ ;  /* 0x000000011b1b2890 */ /* 0x000fe4000fffe03f */
[----:B------:R-:W-:-:S04]  /*19850*/  @!UP4 ULOP3.LUT UR27, URZ, UR24, URZ, 0x33, !UPT ;  /* 0x000000183f1bc292 */ /* 0x000fc8000f8e333f */
[----:B------:R-:W-:-:S04]  /*19860*/  UIADD3 UR26, -UR27, URZ, URZ ;  /* 0x0000003f1b1a7290 */ /* 0x000fc8000fffe13f */
[----:B------:R-:W-:-:S03]  /*19870*/  UIMAD UR25, UR24, UR26, UR25 ;  /* 0x0000001a181972a4 */ /* 0x000fc6000f8e0219 */
[----:B------:R-:W-:-:S09]  /*19880*/  UMOV UR24, UR27 ;  /* 0x0000001b00187c82 */ /* 0x000fd20008000000 */
.L_x_338:
[----:B------:R-:W-:Y:S01]  /*19890*/  ULOP3.LUT UR23, UR23, UR20, URZ, 0xc0, !UPT ;  /* 0x0000001417177292 */ /* 0x000fe2000f8ec03f */
[----:B------:R-:W-:Y:S01]  /*198a0*/  MOV R19, 0x1 ;  /* 0x0000000100137802 */ /* 0x000fe20000000f00 */
[----:B------:R-:W-:Y:S02]  /*198b0*/  ULOP3.LUT UR22, UR22, UR18, URZ, 0xc0, !UPT ;  /* 0x0000001216167292 */ /* 0x000fe4000f8ec03f */
[----:B------:R-:W-:Y:S01]  /*198c0*/  UIMAD UR23, UR19, UR24, UR23 ;  /* 0x00000018131772a4 */ /* 0x000fe2000f8e0217 */
[----:B------:R-:W-:Y:S01]  /*198d0*/  ULDC UR27, c[0x0][0x8a8] ;  /* 0x00022a00001b7ab9 */ /* 0x000fe20000000800 */
[----:B------:R-:W-:Y:S01]  /*198e0*/  ULDC UR26, c[0x0][0x8b8] ;  /* 0x00022e00001a7ab9 */ /* 0x000fe20000000800 */
[----:B------:R-:W-:Y:S02]  /*198f0*/  UIMAD UR25, UR25, UR27, UR22 ;  /* 0x0000001b191972a4 */ /* 0x000fe4000f8e0216 */
[----:B------:R-:W-:Y:S01]  /*19900*/  UIMAD UR23, UR23, UR26, UR57 ;  /* 0x0000001a171772a4 */ /* 0x000fe2000f8e0239 */
[----:B------:R-:W-:Y:S01]  /*19910*/  @UP3 UMOV UR24, UR4 ;  /* 0x0000000400183c82 */ /* 0x000fe20008000000 */
[----:B------:R-:W-:-:S03]  /*19920*/  @!UP3 UMOV UR24, UR4 ;  /* 0x000000040018bc82 */ /* 0x000fc60008000000 */
[----:B------:R-:W-:Y:S02]  /*19930*/  @UP3 UMOV UR22, UR25 ;  /* 0x0000001900163c82 */ /* 0x000fe40008000000 */
[----:B------:R-:W-:Y:S01]  /*19940*/  @!UP3 UMOV UR22, UR23 ;  /* 0x000000170016bc82 */ /* 0x000fe20008000000 */
[----:B------:R-:W-:-:S05]  /*19950*/  @!UP3 UMOV UR23, UR25 ;  /* 0x000000190017bc82 */ /* 0x000fca0008000000 */
.L_x_324:
[----:B------:R-:W-:-:S06]  /*19960*/  UISETP.NE.AND UP1, UPT, UR15, 0x3, UPT ;  /* 0x000000030f00788c */ /* 0x000fcc000bf25270 */
[----:B------:R-:W-:-:S13]  /*19970*/  PLOP3.LUT P1, PT, PT, PT, UP1, 0x80, 0x0 ;  /* 0x000000000000781c */ /* 0x000fda0003f2f018 */
[----:B------:R-:W-:Y:S05]  /*19980*/  @!P1 BRA `(.L_x_339) ;  /* 0x0000000000049947 */ /* 0x000fea0003800000 */
[----:B--2---:R-:W-:Y:S01]  /*19990*/  BPT.TRAP 0x1 ;  /* 0x000000040000795c */ /* 0x004fe20000300000 */
.L_x_339:
[----:B------:R-:W1:Y:S01]  /*199a0*/  S2R R3, SR_CgaCtaId ;  /* 0x0000000000037919 */ /* 0x000e620000008800 */
[----:B------:R-:W-:-:S04]  /*199b0*/  MOV R2, 0x400 ;  /* 0x0000040000027802 */ /* 0x000fc80000000f00 */
[----:B-1----:R-:W-:Y:S02]  /*199c0*/  LEA R2, R3, R2, 0x18 ;  /* 0x0000000203027211 */ /* 0x002fe400078ec0ff */
[----:B------:R-:W-:-:S03]  /*199d0*/  SHF.L.U32 R3, R14, 0x1f, RZ ;  /* 0x0000001f0e037819 */ /* 0x000fc600000006ff */
[----:B------:R-:W-:-:S04]  /*199e0*/  IMAD R12, R13, 0x8, R2 ;  /* 0x000000080d0c7824 */ /* 0x000fc800078e0202 */
[----:B------:R-:W1:Y:S02]  /*199f0*/  SYNCS.PHASECHK.TRANS64.TRYWAIT P2, [R12+URZ+0x34440], R3 ;  /* 0x034440030c0075a7 */ /* 0x000e64000804017f */
[----:B-1----:R-:W-:Y:S05]  /*19a00*/  @!P2 BRA `(.L_x_340) ;  /* 0x0000001800f0a947 */ /* 0x002fea0003800000 */
.L_x_423:
[----:B------:R-:W-:Y:S01]  /*19a10*/  ELECT P2, URZ, PT ;  /* 0x00000000003f782f */ /* 0x000fe20003840000 */
[----:B------:R-:W-:-:S12]  /*19a20*/  BSSY B0, `(.L_x_341) ;  /* 0x0000010000007945 */ /* 0x000fd80003800000 */
[----:B------:R-:W-:Y:S05]  /*19a30*/  @!P2 BRA `(.L_x_342) ;  /* 0x000000000038a947 */ /* 0x000fea0003800000 */
[----:B-1----:R-:W-:Y:S01]  /*19a40*/  LEA R3, R13, R2, 0x4 ;  /* 0x000000020d037211 */ /* 0x002fe200078e20ff */
[----:B------:R-:W-:Y:S01]  /*19a50*/  IMAD.U32 R18, RZ, RZ, UR24 ;  /* 0x00000018ff127e24 */ /* 0x000fe2000f8e00ff */
[----:B------:R-:W-:Y:S01]  /*19a60*/  MOV R17, UR23 ;  /* 0x0000001700117c02 */ /* 0x000fe20008000f00 */
[----:B------:R-:W-:-:S05]  /*19a70*/  IMAD.U32 R16, RZ, RZ, UR22 ;  /* 0x00000016ff107e24 */ /* 0x000fca000f8e00ff */
[----:B------:R1:W-:Y:S01]  /*19a80*/  STS.128 [R3+0x34530], R16 ;  /* 0x0345301003007388 */ /* 0x0003e20000000c00 */
[----:B------:R-:W-:Y:S01]  /*19a90*/  @!PT LDS RZ, [RZ] ;  /* 0x00000000fffff984 */ /* 0x000fe20000000800 */
[----:B------:R-:W-:Y:S01]  /*19aa0*/  @!PT LDS RZ, [RZ] ;  /* 0x00000000fffff984 */ /* 0x000fe20000000800 */
[----:B------:R-:W-:Y:S01]  /*19ab0*/  @!PT LDS RZ, [RZ] ;  /* 0x00000000fffff984 */ /* 0x000fe20000000800 */
[----:B------:R-:W-:Y:S01]  /*19ac0*/  @!PT LDS RZ, [RZ] ;  /* 0x00000000fffff984 */ /* 0x000fe20000000800 */
[----:B------:R3:W-:Y:S06]  /*19ad0*/  MEMBAR.ALL.CTA ;  /* 0x0000000000007992 */ /* 0x0007ec0000008000 */
[----:B---3--:R-:W3:Y:S01]  /*19ae0*/  FENCE.VIEW.ASYNC.S ;  /* 0x00000000000073c6 */ /* 0x008ee20000000000 */
[----:B------:R-:W-:Y:S05]  /*19af0*/  @!P1 BRA `(.L_x_343) ;  /* 0x0000000000049947 */ /* 0x000fea0003800000 */
[----:B--2---:R-:W-:Y:S01]  /*19b00*/  BPT.TRAP 0x1 ;  /* 0x000000040000795c */ /* 0x004fe20000300000 */
.L_x_343:
[----:B---3--:R3:W-:Y:S02]  /*19b10*/  SYNCS.ARRIVE.TRANS64.A1T0 RZ, [R12+URZ+0x34400], RZ ;  /* 0x034400ff0cff79a7 */ /* 0x0087e4000810003f */
.L_x_342:
[----:B--2---:R-:W-:Y:S05]  /*19b20*/  BSYNC B0 ;  /* 0x0000000000007941 */ /* 0x004fea0003800000 */
.L_x_341:
[----:B------:R-:W-:Y:S02]  /*19b30*/  ISETP.NE.AND P3, PT, R19, RZ, PT ;  /* 0x000000ff1300720c */ /* 0x000fe40003f65270 */
[----:B------:R-:W-:-:S04]  /*19b40*/  IADD3 R13, R13, 0x1, RZ ;  /* 0x000000010d0d7810 */ /* 0x000fc80007ffe0ff */
[----:B------:R-:W-:-:S04]  /*19b50*/  ISETP.NE.AND P2, PT, R13, 0x8, PT ;  /* 0x000000080d00780c */ /* 0x000fc80003f45270 */
[----:B-1----:R-:W-:Y:S02]  /*19b60*/  SEL R3, RZ, 0x1, P2 ;  /* 0x00000001ff037807 */ /* 0x002fe40001000000 */
[----:B------:R-:W-:Y:S02]  /*19b70*/  SEL R13, R13, RZ, P2 ;  /* 0x000000ff0d0d7207 */ /* 0x000fe40001000000 */
[----:B------:R-:W-:Y:S01]  /*19b80*/  LOP3.LUT R14, R14, R3, RZ, 0x3c, !PT ;  /* 0x000000030e0e7212 */ /* 0x000fe200078e3cff */
[----:B------:R-:W-:Y:S06]  /*19b90*/  @P3 BRA `(.L_x_344) ;  /* 0xffffffe000fc3947 */ /* 0x000fec000383ffff */
[----:B------:R-:W-:Y:S05]  /*19ba0*/  @!P1 BRA `(.L_x_345) ;  /* 0x0000000000049947 */ /* 0x000fea0003800000 */
[----:B------:R-:W-:Y:S01]  /*19bb0*/  BPT.TRAP 0x1 ;  /* 0x000000040000795c */ /* 0x000fe20000300000 */
.L_x_345:
[----:B------:R-:W-:Y:S01]  /*19bc0*/  IMAD R3, R13, 0x8, R2 ;  /* 0x000000080d037824 */ /* 0x000fe200078e0202 */
[----:B-----5:R-:W-:-:S04]  /*19bd0*/  SHF.L.U32 R0, R14, 0x1f, RZ ;  /* 0x0000001f0e007819 */ /* 0x020fc800000006ff */
[----:B------:R-:W1:Y:S02]  /*19be0*/  SYNCS.PHASECHK.TRANS64.TRYWAIT P0, [R3+URZ+0x34440], R0 ;  /* 0x03444000030075a7 */ /* 0x000e64000800017f */
[----:B-1----:R-:W-:Y:S05]  /*19bf0*/  @!P0 BRA `(.L_x_346) ;  /* 0x0000001800888947 */ /* 0x002fea0003800000 */
.L_x_424:
[----:B------:R-:W-:Y:S05]  /*19c00*/  @!P1 BRA `(.L_x_347) ;  /* 0x0000000000049947 */ /* 0x000fea0003800000 */
[----:B------:R-:W-:Y:S01]  /*19c10*/  BPT.TRAP 0x1 ;  /* 0x000000040000795c */ /* 0x000fe20000300000 */
.L_x_347:
[----:B------:R-:W-:-:S04]  /*19c20*/  IADD3 R13, R13, 0x1, RZ ;  /* 0x000000010d0d7810 */ /* 0x000fc80007ffe0ff */
[----:B------:R-:W-:-:S04]  /*19c30*/  ISETP.NE.AND P0, PT, R13, 0x8, PT ;  /* 0x000000080d00780c */ /* 0x000fc80003f05270 */
[----:B-1----:R-:W-:Y:S02]  /*19c40*/  SEL R3, RZ, 0x1, P0 ;  /* 0x00000001ff037807 */ /* 0x002fe40000000000 */
[----:B------:R-:W-:Y:S02]  /*19c50*/  SEL R13, R13, RZ, P0 ;  /* 0x000000ff0d0d7207 */ /* 0x000fe40000000000 */
[----:B------:R-:W-:-:S03]  /*19c60*/  LOP3.LUT R14, R14, R3, RZ, 0x3c, !PT ;  /* 0x000000030e0e7212 */ /* 0x000fc600078e3cff */
[----:B------:R-:W-:Y:S01]  /*19c70*/  IMAD R3, R13, 0x8, R2 ;  /* 0x000000080d037824 */ /* 0x000fe200078e0202 */
[----:B------:R-:W-:-:S04]  /*19c80*/  SHF.L.U32 R0, R14, 0x1f, RZ ;  /* 0x0000001f0e007819 */ /* 0x000fc800000006ff */
[----:B------:R-:W1:Y:S02]  /*19c90*/  SYNCS.PHASECHK.TRANS64.TRYWAIT P0, [R3+URZ+0x34440], R0 ;  /* 0x03444000030075a7 */ /* 0x000e64000800017f */
[----:B-1----:R-:W-:Y:S05]  /*19ca0*/  @!P0 BRA `(.L_x_348) ;  /* 0x0000001800708947 */ /* 0x002fea0003800000 */
.L_x_425:
[----:B------:R-:W-:Y:S05]  /*19cb0*/  @!P1 BRA `(.L_x_349) ;  /* 0x0000000000049947 */ /* 0x000fea0003800000 */
[----:B------:R-:W-:Y:S01]  /*19cc0*/  BPT.TRAP 0x1 ;  /* 0x000000040000795c */ /* 0x000fe20000300000 */
.L_x_349:
[----:B-1----:R-:W-:-:S04]  /*19cd0*/  IADD3 R0, R13, 0x1, RZ ;  /* 0x000000010d007810 */ /* 0x002fc80007ffe0ff */
[----:B------:R-:W-:-:S04]  /*19ce0*/  ISETP.NE.AND P0, PT, R0, 0x8, PT ;  /* 0x000000080000780c */ /* 0x000fc80003f05270 */
[----:B------:R-:W-:Y:S02]  /*19cf0*/  SEL R3, RZ, 0x1, P0 ;  /* 0x00000001ff037807 */ /* 0x000fe40000000000 */
[----:B------:R-:W-:Y:S02]  /*19d00*/  SEL R5, R0, RZ, P0 ;  /* 0x000000ff00057207 */ /* 0x000fe40000000000 */
[----:B------:R-:W-:-:S03]  /*19d10*/  LOP3.LUT R14, R14, R3, RZ, 0x3c, !PT ;  /* 0x000000030e0e7212 */ /* 0x000fc600078e3cff */
[----:B------:R-:W-:Y:S01]  /*19d20*/  IMAD R3, R5, 0x8, R2 ;  /* 0x0000000805037824 */ /* 0x000fe200078e0202 */
[----:B------:R-:W-:-:S04]  /*19d30*/  SHF.L.U32 R0, R14, 0x1f, RZ ;  /* 0x0000001f0e007819 */ /* 0x000fc800000006ff */
[----:B------:R-:W1:Y:S02]  /*19d40*/  SYNCS.PHASECHK.TRANS64.TRYWAIT P0, [R3+URZ+0x34440], R0 ;  /* 0x03444000030075a7 */ /* 0x000e64000800017f */
[----:B-1----:R-:W-:Y:S05]  /*19d50*/  @!P0 BRA `(.L_x_350) ;  /* 0x0000001800588947 */ /* 0x002fea0003800000 */
.L_x_426:
[----:B------:R-:W-:Y:S05]  /*19d60*/  @!P1 BRA `(.L_x_351) ;  /* 0x0000000000049947 */ /* 0x000fea0003800000 */
[----:B------:R-:W-:Y:S01]  /*19d70*/  BPT.TRAP 0x1 ;  /* 0x000000040000795c */ /* 0x000fe20000300000 */
.L_x_351:
        /* <DEDUP_REMOVED lines=9> */
.L_x_427:
[----:B------:R-:W-:Y:S05]  /*19e10*/  @!P1 BRA `(.L_x_353) ;  /* 0x0000000000049947 */ /* 0x000fea0003800000 */
[----:B------:R-:W-:Y:S01]  /*19e20*/  BPT.TRAP 0x1 ;  /* 0x000000040000795c */ /* 0x000fe20000300000 */
.L_x_353:
        /* <DEDUP_REMOVED lines=9> */
.L_x_428:
[----:B------:R-:W-:Y:S05]  /*19ec0*/  @!P1 BRA `(.L_x_355) ;  /* 0x0000000000049947 */ /* 0x000fea0003800000 */
[----:B------:R-:W-:Y:S01]  /*19ed0*/  BPT.TRAP 0x1 ;  /* 0x000000040000795c */ /* 0x000fe20000300000 */
.L_x_355:
        /* <DEDUP_REMOVED lines=9> */
.L_x_429:
[----:B------:R-:W-:Y:S05]  /*19f70*/  @!P1 BRA `(.L_x_357) ;  /* 0x0000000000049947 */ /* 0x000fea0003800000 */
[----:B------:R-:W-:Y:S01]  /*19f80*/  BPT.TRAP 0x1 ;  /* 0x000000040000795c */ /* 0x000fe20000300000 */
.L_x_357:
[----:B-1----:R-:W-:-:S04]  /*19f90*/  IADD3 R0, R5, 0x1, RZ ;  /* 0x0000000105007810 */ /* 0x002fc80007ffe0ff */
[----:B------:R-:W-:-:S04]  /*19fa0*/  ISETP.NE.AND P0, PT, R0, 0x8, PT ;  /* 0x000000080000780c */ /* 0x000fc80003f05270 */
[----:B------:R-:W-:Y:S02]  /*19fb0*/  SEL R3, RZ, 0x1, P0 ;  /* 0x00000001ff037807 */ /* 0x000fe40000000000 */
[----:B------:R-:W-:Y:S02]  /*19fc0*/  SEL R5, R0, RZ, P0 ;  /* 0x000000ff00057207 */ /* 0x000fe40000000000 */
[----:B----4-:R-:W-:-:S03]  /*19fd0*/  LOP3.LUT R7, R14, R3, RZ, 0x3c, !PT ;  /* 0x000000030e077212 */ /* 0x010fc600078e3cff */
[----:B------:R-:W-:Y:S01]  /*19fe0*/  IMAD R3, R5, 0x8, R2 ;  /* 0x0000000805037824 */ /* 0x000fe200078e0202 */
[----:B------:R-:W-:-:S04]  /*19ff0*/  SHF.L.U32 R0, R7, 0x1f, RZ ;  /* 0x0000001f07007819 */ /* 0x000fc800000006ff */
[----:B------:R-:W1:Y:S02]  /*1a000*/  SYNCS.PHASECHK.TRANS64.TRYWAIT P0, [R3+URZ+0x34440], R0 ;  /* 0x03444000030075a7 */ /* 0x000e64000800017f */
[----:B-1----:R-:W-:Y:S05]  /*1a010*/  @!P0 BRA `(.L_x_358) ;  /* 0x0000001400f88947 */ /* 0x002fea0003800000 */
.L_x_430:
[----:B------:R-:W-:Y:S05]  /*1a020*/  @!P1 BRA `(.L_x_359) ;  /* 0x0000000000049947 */ /* 0x000fea0003800000 */
[----:B------:R-:W-:Y:S01]  /*1a030*/  BPT.TRAP 0x1 ;  /* 0x000000040000795c */ /* 0x000fe20000300000 */
.L_x_359:
[----:B-1----:R-:W-:-:S04]  /*1a040*/  IADD3 R0, R5, 0x1, RZ ;  /* 0x0000000105007810 */ /* 0x002fc80007ffe0ff */
[----:B------:R-:W-:-:S04]  /*1a050*/  ISETP.NE.AND P0, PT, R0, 0x8, PT ;  /* 0x000000080000780c */ /* 0x000fc80003f05270 */
[----:B------:R-:W-:Y:S02]  /*1a060*/  SEL R4, RZ, 0x1, P0 ;  /* 0x00000001ff047807 */ /* 0x000fe40000000000 */
[----:B------:R-:W-:Y:S02]  /*1a070*/  SEL R3, R0, RZ, P0 ;  /* 0x000000ff00037207 */ /* 0x000fe40000000000 */
[----:B------:R-:W-:-:S03]  /*1a080*/  LOP3.LUT R0, R7, R4, RZ, 0x3c, !PT ;  /* 0x0000000407007212 */ /* 0x000fc600078e3cff */
[----:B------:R-:W-:Y:S01]  /*1a090*/  IMAD R3, R3, 0x8, R2 ;  /* 0x0000000803037824 */ /* 0x000fe200078e0202 */
[----:B------:R-:W-:-:S07]  /*1a0a0*/  SHF.L.U32 R0, R0, 0x1f, RZ ;  /* 0x0000001f00007819 */ /* 0x000fce00000006ff */
.L_x_360:
[----:B-1----:R1:W2:Y:S02]  /*1a0b0*/  SYNCS.PHASECHK.TRANS64.TRYWAIT P0, [R3+URZ+0x34440], R0 ;  /* 0x03444000030075a7 */ /* 0x0022a4000800017f */
[----:B--2---:R-:W-:Y:S05]  /*1a0c0*/  @!P0 NANOSLEEP.SYNCS 0x989680 ;  /* 0x009896800000895d */ /* 0x004fea0003900000 */
[----:B------:R-:W2:Y:S02]  /*1a0d0*/  @!P0 SYNCS.PHASECHK.TRANS64 P0, [R3+URZ+0x34440], R0 ;  /* 0x03444000030085a7 */ /* 0x000ea4000800007f */
[----:B--2---:R-:W-:Y:S05]  /*1a0e0*/  @P0 EXIT ;  /* 0x000000000000094d */ /* 0x004fea0003800000 */
[----:B------:R-:W-:Y:S05]  /*1a0f0*/  BRA `(.L_x_360) ;  /* 0xfffffffc00ec7947 */ /* 0x000fea000383ffff */
.L_x_25:
[----:B-1----:R-:W-:-:S04]  /*1a100*/  MOV R13, UR11 ;  /* 0x0000000b000d7c02 */ /* 0x002fc80008000f00 */
[----:B------:R1:W2:Y:S03]  /*1a110*/  SYNCS.PHASECHK.TRANS64.TRYWAIT P1, [R13+URZ+0x34400], R12 ;  /* 0x0344000c0d0075a7 */ /* 0x0002a6000802017f */
[----:B--2---:R-:W-:Y:S05]  /*1a120*/  @!P1 NANOSLEEP.SYNCS 0x989680 ;  /* 0x009896800000995d */ /* 0x004fea0003900000 */
[----:B------:R-:W2:Y:S02]  /*1a130*/  @!P1 SYNCS.PHASECHK.TRANS64 P1, [R13+URZ+0x34400], R12 ;  /* 0x0344000c0d0095a7 */ /* 0x000ea4000802007f */
[----:B--2---:R-:W-:Y:S05]  /*1a140*/  @!P1 BRA `(.L_x_25) ;  /* 0xfffffffc00ec9947 */ /* 0x004fea000383ffff */
[----:B------:R-:W-:Y:S05]  /*1a150*/  BRA `(.L_x_361) ;  /* 0xfffffe8c00f47947 */ /* 0x000fea000383ffff */
.L_x_37:
[----:B------:R-:W-:-:S06]  /*1a160*/  UIADD3 UR4, UR47, UR51, URZ ;  /* 0x000000332f047290 */ /* 0x000fcc000fffe03f */
[----:B-1----:R-:W-:-:S04]  /*1a170*/  IMAD.U32 R0, RZ, RZ, UR4 ;  /* 0x00000004ff007e24 */ /* 0x002fc8000f8e00ff */
[----:B------:R1:W2:Y:S03]  /*1a180*/  SYNCS.PHASECHK.TRANS64.TRYWAIT P0, [R0+URZ], R11 ;  /* 0x0000000b000075a7 */ /* 0x0002a6000800017f */
[----:B--2---:R-:W-:Y:S05]  /*1a190*/  @!P0 NANOSLEEP.SYNCS 0x989680 ;  /* 0x009896800000895d */ /* 0x004fea0003900000 */
[----:B------:R-:W2:Y:S02]  /*1a1a0*/  @!P0 SYNCS.PHASECHK.TRANS64 P0, [R0+URZ], R11 ;  /* 0x0000000b000085a7 */ /* 0x000ea4000800007f */
[----:B--2---:R-:W-:Y:S05]  /*1a1b0*/  @!P0 BRA `(.L_x_37) ;  /* 0xfffffffc00e88947 */ /* 0x004fea000383ffff */
[----:B------:R-:W-:Y:S05]  /*1a1c0*/  BRA `(.L_x_362) ;  /* 0xfffffe9c00247947 */ /* 0x000fea000383ffff */
.L_x_42:
[----:B---3--:R-:W-:-:S04]  /*1a1d0*/  MOV R3, UR4 ;  /* 0x0000000400037c02 */ /* 0x008fc80008000f00 */
[----:B------:R3:W4:Y:S03]  /*1a1e0*/  SYNCS.PHASECHK.TRANS64.TRYWAIT P0, [R3+URZ+0x34480], R0 ;  /* 0x03448000030075a7 */ /* 0x000726000800017f */
[----:B----4-:R-:W-:Y:S05]  /*1a1f0*/  @!P0 NANOSLEEP.SYNCS 0x989680 ;  /* 0x009896800000895d */ /* 0x010fea0003900000 */
[----:B------:R-:W4:Y:S02]  /*1a200*/  @!P0 SYNCS.PHASECHK.TRANS64 P0, [R3+URZ+0x34480], R0 ;  /* 0x03448000030085a7 */ /* 0x000f24000800007f */
[----:B----4-:R-:W-:Y:S05]  /*1a210*/  @!P0 BRA `(.L_x_42) ;  /* 0xfffffffc00ec8947 */ /* 0x010fea000383ffff */
[----:B------:R-:W-:Y:S05]  /*1a220*/  BRA `(.L_x_41) ;  /* 0xfffffea8005c7947 */ /* 0x000fea000383ffff */
.L_x_47:
[----:B---3--:R-:W-:-:S04]  /*1a230*/  IMAD.U32 R9, RZ, RZ, UR4 ;  /* 0x00000004ff097e24 */ /* 0x008fc8000f8e00ff */
[----:B------:R3:W4:Y:S03]  /*1a240*/  SYNCS.PHASECHK.TRANS64.TRYWAIT P0, [R9+URZ+0x34480], R4 ;  /* 0x03448004090075a7 */ /* 0x000726000800017f */
[----:B----4-:R-:W-:Y:S05]  /*1a250*/  @!P0 NANOSLEEP.SYNCS 0x989680 ;  /* 0x009896800000895d */ /* 0x010fea0003900000 */
[----:B------:R-:W4:Y:S02]  /*1a260*/  @!P0 SYNCS.PHASECHK.TRANS64 P0, [R9+URZ+0x34480], R4 ;  /* 0x03448004090085a7 */ /* 0x000f24000800007f */
[----:B----4-:R-:W-:Y:S05]  /*1a270*/  @!P0 BRA `(.L_x_47) ;  /* 0xfffffffc00ec8947 */ /* 0x010fea000383ffff */
[----:B------:R-:W-:Y:S05]  /*1a280*/  BRA `(.L_x_46) ;  /* 0xfffffee0008c7947 */ /* 0x000fea000383ffff */
.L_x_53:
[----:B------:R-:W-:-:S06]  /*1a290*/  UIADD3 UR4, UR47, UR51, URZ ;  /* 0x000000332f047290 */ /* 0x000fcc000fffe03f */
[----:B-1----:R-:W-:-:S04]  /*1a2a0*/  MOV R2, UR4 ;  /* 0x0000000400027c02 */ /* 0x002fc80008000f00 */
[----:B------:R1:W3:Y:S03]  /*1a2b0*/  SYNCS.PHASECHK.TRANS64.TRYWAIT P0, [R2+URZ+0x10], R0 ;  /* 0x00001000020075a7 */ /* 0x0002e6000800017f */
[----:B---3--:R-:W-:Y:S05]  /*1a2c0*/  @!P0 NANOSLEEP.SYNCS 0x989680 ;  /* 0x009896800000895d */ /* 0x008fea0003900000 */
[----:B------:R-:W3:Y:S02]  /*1a2d0*/  @!P0 SYNCS.PHASECHK.TRANS64 P0, [R2+URZ+0x10], R0 ;  /* 0x00001000020085a7 */ /* 0x000ee4000800007f */
[----:B---3--:R-:W-:Y:S05]  /*1a2e0*/  @!P0 BRA `(.L_x_53) ;  /* 0xfffffffc00e88947 */ /* 0x008fea000383ffff */
[----:B------:R-:W-:Y:S05]  /*1a2f0*/  BRA `(.L_x_363) ;  /* 0xffffff28002c7947 */ /* 0x000fea000383ffff */
.L_x_65:
[----:B------:R-:W-:-:S07]  /*1a300*/  IMAD.MOV.U32 R15, RZ, RZ, -0x1 ;  /* 0xffffffffff0f7424 */ /* 0x000fce00078e00ff */
[----:B-123-5:R-:W-:Y:S05]  /*1a310*/  WARPSYNC.COLLECTIVE R15, `(.L_x_364) ;  /* 0x000000000f0c7348 */ /* 0x02efea0003c00000 */
[----:B------:R-:W-:Y:S02]  /*1a320*/  ELECT P6, UR62, PT ;  /* 0x00000000003e782f */ /* 0x000fe400038c0000 */
[----:B------:R-:W-:Y:S01]  /*1a330*/  MOV R14, UR62 ;  /* 0x0000003e000e7c02 */ /* 0x000fe20008000f00 */
[----:B-123-5:R-:W-:Y:S10]  /*1a340*/  ENDCOLLECTIVE ;  /* 0x000000000000791b */ /* 0x02eff40003800000 */
.L_x_364:
[----:B------:R-:W-:Y:S05]  /*1a350*/  BRA `(.L_x_365) ;  /* 0xffffff2c00b47947 */ /* 0x000fea000383ffff */
.L_x_67:
[----:B-1----:R-:W-:-:S04]  /*1a360*/  MOV R4, UR50 ;  /* 0x0000003200047c02 */ /* 0x002fc80008000f00 */
[----:B------:R1:W3:Y:S03]  /*1a370*/  SYNCS.PHASECHK.TRANS64.TRYWAIT P2, [R4+URZ+0x344c0], R159 ;  /* 0x0344c09f040075a7 */ /* 0x0002e6000804017f */
[----:B---3--:R-:W-:Y:S05]  /*1a380*/  @!P2 NANOSLEEP.SYNCS 0x989680 ;  /* 0x009896800000a95d */ /* 0x008fea0003900000 */
[----:B------:R-:W3:Y:S02]  /*1a390*/  @!P2 SYNCS.PHASECHK.TRANS64 P2, [R4+URZ+0x344c0], R159 ;  /* 0x0344c09f0400a5a7 */ /* 0x000ee4000804007f */
[----:B---3--:R-:W-:Y:S05]  /*1a3a0*/  @!P2 BRA `(.L_x_67) ;  /* 0xfffffffc00eca947 */ /* 0x008fea000383ffff */
[----:B------:R-:W-:Y:S05]  /*1a3b0*/  BRA `(.L_x_366) ;  /* 0xffffff2c00c47947 */ /* 0x000fea000383ffff */
.L_x_73:
[----:B-1----:R-:W-:-:S04]  /*1a3c0*/  IMAD.U32 R12, RZ, RZ, UR50 ;  /* 0x00000032ff0c7e24 */ /* 0x002fc8000f8e00ff */
[----:B------:R1:W2:Y:S03]  /*1a3d0*/  SYNCS.PHASECHK.TRANS64.TRYWAIT P3, [R12+URZ+0x344c8], R159 ;  /* 0x0344c89f0c0075a7 */ /* 0x0002a6000806017f */
[----:B--2---:R-:W-:Y:S05]  /*1a3e0*/  @!P3 NANOSLEEP.SYNCS 0x989680 ;  /* 0x009896800000b95d */ /* 0x004fea0003900000 */
[----:B------:R-:W2:Y:S02]  /*1a3f0*/  @!P3 SYNCS.PHASECHK.TRANS64 P3, [R12+URZ+0x344c8], R159 ;  /* 0x0344c89f0c00b5a7 */ /* 0x000ea4000806007f */
[----:B--2---:R-:W-:Y:S05]  /*1a400*/  @!P3 BRA `(.L_x_73) ;  /* 0xfffffffc00ecb947 */ /* 0x004fea000383ffff */
[----:B------:R-:W-:Y:S05]  /*1a410*/  BRA `(.L_x_367) ;  /* 0xffffff3400647947 */ /* 0x000fea000383ffff */
.L_x_78:
[----:B-1----:R-:W-:-:S04]  /*1a420*/  MOV R12, UR50 ;  /* 0x00000032000c7c02 */ /* 0x002fc80008000f00 */
[----:B------:R1:W2:Y:S03]  /*1a430*/  SYNCS.PHASECHK.TRANS64.TRYWAIT P3, [R12+URZ+0x344d0], R159 ;  /* 0x0344d09f0c0075a7 */ /* 0x0002a6000806017f */
[----:B--2---:R-:W-:Y:S05]  /*1a440*/  @!P3 NANOSLEEP.SYNCS 0x989680 ;  /* 0x009896800000b95d */ /* 0x004fea0003900000 */
[----:B------:R-:W2:Y:S02]  /*1a450*/  @!P3 SYNCS.PHASECHK.TRANS64 P3, [R12+URZ+0x344d0], R159 ;  /* 0x0344d09f0c00b5a7 */ /* 0x000ea4000806007f */
[----:B--2---:R-:W-:Y:S05]  /*1a460*/  @!P3 BRA `(.L_x_78) ;  /* 0xfffffffc00ecb947 */ /* 0x004fea000383ffff */
[----:B------:R-:W-:Y:S05]  /*1a470*/  BRA `(.L_x_368) ;  /* 0xffffff3800ac7947 */ /* 0x000fea000383ffff */
.L_x_83:
[----:B-1----:R-:W-:-:S04]  /*1a480*/  IMAD.U32 R12, RZ, RZ, UR50 ;  /* 0x00000032ff0c7e24 */ /* 0x002fc8000f8e00ff */
[----:B------:R1:W2:Y:S03]  /*1a490*/  SYNCS.PHASECHK.TRANS64.TRYWAIT P3, [R12+URZ+0x344d8], R159 ;  /* 0x0344d89f0c0075a7 */ /* 0x0002a6000806017f */
[----:B--2---:R-:W-:Y:S05]  /*1a4a0*/  @!P3 NANOSLEEP.SYNCS 0x989680 ;  /* 0x009896800000b95d */ /* 0x004fea0003900000 */
[----:B------:R-:W2:Y:S02]  /*1a4b0*/  @!P3 SYNCS.PHASECHK.TRANS64 P3, [R12+URZ+0x344d8], R159 ;  /* 0x0344d89f0c00b5a7 */ /* 0x000ea4000806007f */
[----:B--2---:R-:W-:Y:S05]  /*1a4c0*/  @!P3 BRA `(.L_x_83) ;  /* 0xfffffffc00ecb947 */ /* 0x004fea000383ffff */
[----:B------:R-:W-:Y:S05]  /*1a4d0*/  BRA `(.L_x_369) ;  /* 0xffffff4000347947 */ /* 0x000fea000383ffff */
.L_x_88:
[----:B-1----:R-:W-:-:S04]  /*1a4e0*/  MOV R13, UR50 ;  /* 0x00000032000d7c02 */ /* 0x002fc80008000f00 */
[----:B------:R1:W2:Y:S03]  /*1a4f0*/  SYNCS.PHASECHK.TRANS64.TRYWAIT P3, [R13+URZ+0x344c0], R20 ;  /* 0x0344c0140d0075a7 */ /* 0x0002a6000806017f */
[----:B--2---:R-:W-:Y:S05]  /*1a500*/  @!P3 NANOSLEEP.SYNCS 0x989680 ;  /* 0x009896800000b95d */ /* 0x004fea0003900000 */
[----:B------:R-:W2:Y:S02]  /*1a510*/  @!P3 SYNCS.PHASECHK.TRANS64 P3, [R13+URZ+0x344c0], R20 ;  /* 0x0344c0140d00b5a7 */ /* 0x000ea4000806007f */
[----:B--2---:R-:W-:Y:S05]  /*1a520*/  @!P3 BRA `(.L_x_88) ;  /* 0xfffffffc00ecb947 */ /* 0x004fea000383ffff */
[----:B------:R-:W-:Y:S05]  /*1a530*/  BRA `(.L_x_370) ;  /* 0xffffff4400847947 */ /* 0x000fea000383ffff */
.L_x_93:
[----:B-1----:R-:W-:-:S04]  /*1a540*/  IMAD.U32 R13, RZ, RZ, UR50 ;  /* 0x00000032ff0d7e24 */ /* 0x002fc8000f8e00ff */
[----:B------:R1:W2:Y:S03]  /*1a550*/  SYNCS.PHASECHK.TRANS64.TRYWAIT P3, [R13+URZ+0x344c8], R20 ;  /* 0x0344c8140d0075a7 */ /* 0x0002a6000806017f */
[----:B--2---:R-:W-:Y:S05]  /*1a560*/  @!P3 NANOSLEEP.SYNCS 0x989680 ;  /* 0x009896800000b95d */ /* 0x004fea0003900000 */
[----:B------:R-:W2:Y:S02]  /*1a570*/  @!P3 SYNCS.PHASECHK.TRANS64 P3, [R13+URZ+0x344c8], R20 ;  /* 0x0344c8140d00b5a7 */ /* 0x000ea4000806007f */
[----:B--2---:R-:W-:Y:S05]  /*1a580*/  @!P3 BRA `(.L_x_93) ;  /* 0xfffffffc00ecb947 */ /* 0x004fea000383ffff */
[----:B------:R-:W-:Y:S05]  /*1a590*/  BRA `(.L_x_371) ;  /* 0xffffff4c000c7947 */ /* 0x000fea000383ffff */
.L_x_98:
[----:B-1----:R-:W-:-:S04]  /*1a5a0*/  MOV R13, UR50 ;  /* 0x00000032000d7c02 */ /* 0x002fc80008000f00 */
[----:B------:R1:W2:Y:S03]  /*1a5b0*/  SYNCS.PHASECHK.TRANS64.TRYWAIT P3, [R13+URZ+0x344d0], R20 ;  /* 0x0344d0140d0075a7 */ /* 0x0002a6000806017f */
[----:B--2---:R-:W-:Y:S05]  /*1a5c0*/  @!P3 NANOSLEEP.SYNCS 0x989680 ;  /* 0x009896800000b95d */ /* 0x004fea0003900000 */
[----:B------:R-:W2:Y:S02]  /*1a5d0*/  @!P3 SYNCS.PHASECHK.TRANS64 P3, [R13+URZ+0x344d0], R20 ;  /* 0x0344d0140d00b5a7 */ /* 0x000ea4000806007f */
[----:B--2---:R-:W-:Y:S05]  /*1a5e0*/  @!P3 BRA `(.L_x_98) ;  /* 0xfffffffc00ecb947 */ /* 0x004fea000383ffff */
[----:B------:R-:W-:Y:S05]  /*1a5f0*/  BRA `(.L_x_372) ;  /* 0xffffff50004c7947 */ /* 0x000fea000383ffff */
.L_x_103:
[----:B-1----:R-:W-:-:S04]  /*1a600*/  IMAD.U32 R13, RZ, RZ, UR50 ;  /* 0x00000032ff0d7e24 */ /* 0x002fc8000f8e00ff */
[----:B------:R1:W2:Y:S03]  /*1a610*/  SYNCS.PHASECHK.TRANS64.TRYWAIT P3, [R13+URZ+0x344d8], R20 ;  /* 0x0344d8140d0075a7 */ /* 0x0002a6000806017f */
[----:B--2---:R-:W-:Y:S05]  /*1a620*/  @!P3 NANOSLEEP.SYNCS 0x989680 ;  /* 0x009896800000b95d */ /* 0x004fea0003900000 */
[----:B------:R-:W2:Y:S02]  /*1a630*/  @!P3 SYNCS.PHASECHK.TRANS64 P3, [R13+URZ+0x344d8], R20 ;  /* 0x0344d8140d00b5a7 */ /* 0x000ea4000806007f */
[----:B--2---:R-:W-:Y:S05]  /*1a640*/  @!P3 BRA `(.L_x_103) ;  /* 0xfffffffc00ecb947 */ /* 0x004fea000383ffff */
[----:B------:R-:W-:Y:S05]  /*1a650*/  BRA `(.L_x_373) ;  /* 0xffffff5400cc7947 */ /* 0x000fea000383ffff */
.L_x_108:
[----:B-1----:R-:W-:-:S04]  /*1a660*/  MOV R12, UR50 ;  /* 0x00000032000c7c02 */ /* 0x002fc80008000f00 */
[----:B------:R1:W2:Y:S03]  /*1a670*/  SYNCS.PHASECHK.TRANS64.TRYWAIT P3, [R12+URZ+0x344c0], R159 ;  /* 0x0344c09f0c0075a7 */ /* 0x0002a6000806017f */
[----:B--2---:R-:W-:Y:S05]  /*1a680*/  @!P3 NANOSLEEP.SYNCS 0x989680 ;  /* 0x009896800000b95d */ /* 0x004fea0003900000 */
[----:B------:R-:W2:Y:S02]  /*1a690*/  @!P3 SYNCS.PHASECHK.TRANS64 P3, [R12+URZ+0x344c0], R159 ;  /* 0x0344c09f0c00b5a7 */ /* 0x000ea4000806007f */
[----:B--2---:R-:W-:Y:S05]  /*1a6a0*/  @!P3 BRA `(.L_x_108) ;  /* 0xfffffffc00ecb947 */ /* 0x004fea000383ffff */
[----:B------:R-:W-:Y:S05]  /*1a6b0*/  BRA `(.L_x_374) ;  /* 0xffffff5c000c7947 */ /* 0x000fea000383ffff */
.L_x_113:
[----:B-1----:R-:W-:-:S04]  /*1a6c0*/  IMAD.U32 R12, RZ, RZ, UR50 ;  /* 0x00000032ff0c7e24 */ /* 0x002fc8000f8e00ff */
[----:B------:R1:W2:Y:S03]  /*1a6d0*/  SYNCS.PHASECHK.TRANS64.TRYWAIT P3, [R12+URZ+0x344c8], R159 ;  /* 0x0344c89f0c0075a7 */ /* 0x0002a6000806017f */
[----:B--2---:R-:W-:Y:S05]  /*1a6e0*/  @!P3 NANOSLEEP.SYNCS 0x989680 ;  /* 0x009896800000b95d */ /* 0x004fea0003900000 */
[----:B------:R-:W2:Y:S02]  /*1a6f0*/  @!P3 SYNCS.PHASECHK.TRANS64 P3, [R12+URZ+0x344c8], R159 ;  /* 0x0344c89f0c00b5a7 */ /* 0x000ea4000806007f */
[----:B--2---:R-:W-:Y:S05]  /*1a700*/  @!P3 BRA `(.L_x_113) ;  /* 0xfffffffc00ecb947 */ /* 0x004fea000383ffff */
[----:B------:R-:W-:Y:S05]  /*1a710*/  BRA `(.L_x_375) ;  /* 0xffffff60008c7947 */ /* 0x000fea000383ffff */
.L_x_118:
[----:B-1----:R-:W-:-:S04]  /*1a720*/  MOV R12, UR50 ;  /* 0x00000032000c7c02 */ /* 0x002fc80008000f00 */
[----:B------:R1:W2:Y:S03]  /*1a730*/  SYNCS.PHASECHK.TRANS64.TRYWAIT P3, [R12+URZ+0x344d0], R159 ;  /* 0x0344d09f0c0075a7 */ /* 0x0002a6000806017f */
[----:B--2---:R-:W-:Y:S05]  /*1a740*/  @!P3 NANOSLEEP.SYNCS 0x989680 ;  /* 0x009896800000b95d */ /* 0x004fea0003900000 */
[----:B------:R-:W2:Y:S02]  /*1a750*/  @!P3 SYNCS.PHASECHK.TRANS64 P3, [R12+URZ+0x344d0], R159 ;  /* 0x0344d09f0c00b5a7 */ /* 0x000ea4000806007f */
[----:B--2---:R-:W-:Y:S05]  /*1a760*/  @!P3 BRA `(.L_x_118) ;  /* 0xfffffffc00ecb947 */ /* 0x004fea000383ffff */
[----:B------:R-:W-:Y:S05]  /*1a770*/  BRA `(.L_x_376) ;  /* 0xffffff6400cc7947 */ /* 0x000fea000383ffff */
.L_x_123:
[----:B-1----:R-:W-:-:S04]  /*1a780*/  IMAD.U32 R12, RZ, RZ, UR50 ;  /* 0x00000032ff0c7e24 */ /* 0x002fc8000f8e00ff */
[----:B------:R1:W2:Y:S03]  /*1a790*/  SYNCS.PHASECHK.TRANS64.TRYWAIT P3, [R12+URZ+0x344d8], R159 ;  /* 0x0344d89f0c0075a7 */ /* 0x0002a6000806017f */
[----:B--2---:R-:W-:Y:S05]  /*1a7a0*/  @!P3 NANOSLEEP.SYNCS 0x989680 ;  /* 0x009896800000b95d */ /* 0x004fea0003900000 */
[----:B------:R-:W2:Y:S02]  /*1a7b0*/  @!P3 SYNCS.PHASECHK.TRANS64 P3, [R12+URZ+0x344d8], R159 ;  /* 0x0344d89f0c00b5a7 */ /* 0x000ea4000806007f */
[----:B--2---:R-:W-:Y:S05]  /*1a7c0*/  @!P3 BRA `(.L_x_123) ;  /* 0xfffffffc00ecb947 */ /* 0x004fea000383ffff */
[----:B------:R-:W-:Y:S05]  /*1a7d0*/  BRA `(.L_x_377) ;  /* 0xffffff6c004c7947 */ /* 0x000fea000383ffff */
.L_x_128:
[----:B-1----:R-:W-:-:S04]  /*1a7e0*/  MOV R13, UR50 ;  /* 0x00000032000d7c02 */ /* 0x002fc80008000f00 */
[----:B------:R1:W2:Y:S03]  /*1a7f0*/  SYNCS.PHASECHK.TRANS64.TRYWAIT P3, [R13+URZ+0x344c0], R20 ;  /* 0x0344c0140d0075a7 */ /* 0x0002a6000806017f */
[----:B--2---:R-:W-:Y:S05]  /*1a800*/  @!P3 NANOSLEEP.SYNCS 0x989680 ;  /* 0x009896800000b95d */ /* 0x004fea0003900000 */
[----:B------:R-:W2:Y:S02]  /*1a810*/  @!P3 SYNCS.PHASECHK.TRANS64 P3, [R13+URZ+0x344c0], R20 ;  /* 0x0344c0140d00b5a7 */ /* 0x000ea4000806007f */
[----:B--2---:R-:W-:Y:S05]  /*1a820*/  @!P3 BRA `(.L_x_128) ;  /* 0xfffffffc00ecb947 */ /* 0x004fea000383ffff */
[----:B------:R-:W-:Y:S05]  /*1a830*/  BRA `(.L_x_378) ;  /* 0xffffff70008c7947 */ /* 0x000fea000383ffff */
.L_x_133:
[----:B-1----:R-:W-:-:S04]  /*1a840*/  IMAD.U32 R13, RZ, RZ, UR50 ;  /* 0x00000032ff0d7e24 */ /* 0x002fc8000f8e00ff */
[----:B------:R1:W2:Y:S03]  /*1a850*/  SYNCS.PHASECHK.TRANS64.TRYWAIT P3, [R13+URZ+0x344c8], R20 ;  /* 0x0344c8140d0075a7 */ /* 0x0002a6000806017f */
[----:B--2---:R-:W-:Y:S05]  /*1a860*/  @!P3 NANOSLEEP.SYNCS 0x989680 ;  /* 0x009896800000b95d */ /* 0x004fea0003900000 */
[----:B------:R-:W2:Y:S02]  /*1a870*/  @!P3 SYNCS.PHASECHK.TRANS64 P3, [R13+URZ+0x344c8], R20 ;  /* 0x0344c8140d00b5a7 */ /* 0x000ea4000806007f */
[----:B--2---:R-:W-:Y:S05]  /*1a880*/  @!P3 BRA `(.L_x_133) ;  /* 0xfffffffc00ecb947 */ /* 0x004fea000383ffff */
[----:B------:R-:W-:Y:S05]  /*1a890*/  BRA `(.L_x_379) ;  /* 0xffffff78000c7947 */ /* 0x000fea000383ffff */
.L_x_138:
[----:B-1----:R-:W-:-:S04]  /*1a8a0*/  MOV R13, UR50 ;  /* 0x00000032000d7c02 */ /* 0x002fc80008000f00 */
[----:B------:R1:W2:Y:S03]  /*1a8b0*/  SYNCS.PHASECHK.TRANS64.TRYWAIT P3, [R13+URZ+0x344d0], R20 ;  /* 0x0344d0140d0075a7 */ /* 0x0002a6000806017f */
[----:B--2---:R-:W-:Y:S05]  /*1a8c0*/  @!P3 NANOSLEEP.SYNCS 0x989680 ;  /* 0x009896800000b95d */ /* 0x004fea0003900000 */
[----:B------:R-:W2:Y:S02]  /*1a8d0*/  @!P3 SYNCS.PHASECHK.TRANS64 P3, [R13+URZ+0x344d0], R20 ;  /* 0x0344d0140d00b5a7 */ /* 0x000ea4000806007f */
[----:B--2---:R-:W-:Y:S05]  /*1a8e0*/  @!P3 BRA `(.L_x_138) ;  /* 0xfffffffc00ecb947 */ /* 0x004fea000383ffff */
[----:B------:R-:W-:Y:S05]  /*1a8f0*/  BRA `(.L_x_380) ;  /* 0xffffff7c004c7947 */ /* 0x000fea000383ffff */
.L_x_143:
[----:B-1----:R-:W-:-:S04]  /*1a900*/  IMAD.U32 R13, RZ, RZ, UR50 ;  /* 0x00000032ff0d7e24 */ /* 0x002fc8000f8e00ff */
[----:B------:R1:W2:Y:S03]  /*1a910*/  SYNCS.PHASECHK.TRANS64.TRYWAIT P3, [R13+URZ+0x344d8], R20 ;  /* 0x0344d8140d0075a7 */ /* 0x0002a6000806017f */
[----:B--2---:R-:W-:Y:S05]  /*1a920*/  @!P3 NANOSLEEP.SYNCS 0x989680 ;  /* 0x009896800000b95d */ /* 0x004fea0003900000 */
[----:B------:R-:W2:Y:S02]  /*1a930*/  @!P3 SYNCS.PHASECHK.TRANS64 P3, [R13+URZ+0x344d8], R20 ;  /* 0x0344d8140d00b5a7 */ /* 0x000ea4000806007f */
[----:B--2---:R-:W-:Y:S05]  /*1a940*/  @!P3 BRA `(.L_x_143) ;  /* 0xfffffffc00ecb947 */ /* 0x004fea000383ffff */
[----:B------:R-:W-:Y:S05]  /*1a950*/  BRA `(.L_x_381) ;  /* 0xffffff8000cc7947 */ /* 0x000fea000383ffff */
.L_x_148:
[----:B-1----:R-:W-:-:S04]  /*1a960*/  MOV R3, UR4 ;  /* 0x0000000400037c02 */ /* 0x002fc80008000f00 */
[----:B------:R1:W2:Y:S03]  /*1a970*/  SYNCS.PHASECHK.TRANS64.TRYWAIT P2, [R3+URZ+0x34400], R0 ;  /* 0x03440000030075a7 */ /* 0x0002a6000804017f */
[----:B--2---:R-:W-:Y:S05]  /*1a980*/  @!P2 NANOSLEEP.SYNCS 0x989680 ;  /* 0x009896800000a95d */ /* 0x004fea0003900000 */
[----:B------:R-:W2:Y:S02]  /*1a990*/  @!P2 SYNCS.PHASECHK.TRANS64 P2, [R3+URZ+0x34400], R0 ;  /* 0x034400000300a5a7 */ /* 0x000ea4000804007f */
[----:B--2---:R-:W-:Y:S05]  /*1a9a0*/  @!P2 BRA `(.L_x_148) ;  /* 0xfffffffc00eca947 */ /* 0x004fea000383ffff */
[----:B------:R-:W-:Y:S05]  /*1a9b0*/  BRA `(.L_x_382) ;  /* 0xffffff8800287947 */ /* 0x000fea000383ffff */
.L_x_152:
[----:B--2---:R-:W-:-:S04]  /*1a9c0*/  IMAD.U32 R3, RZ, RZ, UR4 ;  /* 0x00000004ff037e24 */ /* 0x004fc8000f8e00ff */
[----:B------:R2:W3:Y:S03]  /*1a9d0*/  SYNCS.PHASECHK.TRANS64.TRYWAIT P2, [R3+URZ+0x34400], R2 ;  /* 0x03440002030075a7 */ /* 0x0004e6000804017f */
[----:B---3--:R-:W-:Y:S05]  /*1a9e0*/  @!P2 NANOSLEEP.SYNCS 0x989680 ;  /* 0x009896800000a95d */ /* 0x008fea0003900000 */
[----:B------:R-:W3:Y:S02]  /*1a9f0*/  @!P2 SYNCS.PHASECHK.TRANS64 P2, [R3+URZ+0x34400], R2 ;  /* 0x034400020300a5a7 */ /* 0x000ee4000804007f */
[----:B---3--:R-:W-:Y:S05]  /*1aa00*/  @!P2 BRA `(.L_x_152) ;  /* 0xfffffffc00eca947 */ /* 0x008fea000383ffff */
[----:B------:R-:W-:Y:S05]  /*1aa10*/  BRA `(.L_x_383) ;  /* 0xffffff8800d07947 */ /* 0x000fea000383ffff */
.L_x_170:
[----:B-1----:R-:W-:-:S04]  /*1aa20*/  MOV R3, UR6 ;  /* 0x0000000600037c02 */ /* 0x002fc80008000f00 */
[----:B------:R1:W2:Y:S03]  /*1aa30*/  SYNCS.PHASECHK.TRANS64.TRYWAIT P0, [R3+URZ+0x34508], R0 ;  /* 0x03450800030075a7 */ /* 0x0002a6000800017f */
[----:B--2---:R-:W-:Y:S05]  /*1aa40*/  @!P0 NANOSLEEP.SYNCS 0x989680 ;  /* 0x009896800000895d */ /* 0x004fea0003900000 */
[----:B------:R-:W2:Y:S02]  /*1aa50*/  @!P0 SYNCS.PHASECHK.TRANS64 P0, [R3+URZ+0x34508], R0 ;  /* 0x03450800030085a7 */ /* 0x000ea4000800007f */
[----:B--2---:R-:W-:Y:S05]  /*1aa60*/  @!P0 BRA `(.L_x_170) ;  /* 0xfffffffc00ec8947 */ /* 0x004fea000383ffff */
[----:B------:R-:W-:Y:S05]  /*1aa70*/  BRA `(.L_x_384) ;  /* 0xffffff9800287947 */ /* 0x000fea000383ffff */
.L_x_172:
[----:B-1----:R-:W-:-:S04]  /*1aa80*/  IMAD.U32 R6, RZ, RZ, UR7 ;  /* 0x00000007ff067e24 */ /* 0x002fc8000f8e00ff */
[----:B------:R1:W2:Y:S03]  /*1aa90*/  SYNCS.PHASECHK.TRANS64.TRYWAIT P0, [R6+URZ+0x34400], R3 ;  /* 0x03440003060075a7 */ /* 0x0002a6000800017f */
[----:B--2---:R-:W-:Y:S05]  /*1aaa0*/  @!P0 NANOSLEEP.SYNCS 0x989680 ;  /* 0x009896800000895d */ /* 0x004fea0003900000 */
[----:B------:R-:W2:Y:S02]  /*1aab0*/  @!P0 SYNCS.PHASECHK.TRANS64 P0, [R6+URZ+0x34400], R3 ;  /* 0x03440003060085a7 */ /* 0x000ea4000800007f */
[----:B--2---:R-:W-:Y:S05]  /*1aac0*/  @!P0 BRA `(.L_x_172) ;  /* 0xfffffffc00ec8947 */ /* 0x004fea000383ffff */
[----:B------:R-:W-:Y:S05]  /*1aad0*/  BRA `(.L_x_385) ;  /* 0xffffff9800547947 */ /* 0x000fea000383ffff */
.L_x_178:
[----:B--2---:R-:W-:-:S04]  /*1aae0*/  MOV R3, UR6 ;  /* 0x0000000600037c02 */ /* 0x004fc80008000f00 */
[----:B------:R2:W3:Y:S03]  /*1aaf0*/  SYNCS.PHASECHK.TRANS64.TRYWAIT P1, [R3+URZ+0x344e0], R8 ;  /* 0x0344e008030075a7 */ /* 0x0004e6000802017f */
[----:B---3--:R-:W-:Y:S05]  /*1ab00*/  @!P1 NANOSLEEP.SYNCS 0x989680 ;  /* 0x009896800000995d */ /* 0x008fea0003900000 */
[----:B------:R-:W3:Y:S02]  /*1ab10*/  @!P1 SYNCS.PHASECHK.TRANS64 P1, [R3+URZ+0x344e0], R8 ;  /* 0x0344e008030095a7 */ /* 0x000ee4000802007f */
[----:B---3--:R-:W-:Y:S05]  /*1ab20*/  @!P1 BRA `(.L_x_178) ;  /* 0xfffffffc00ec9947 */ /* 0x008fea000383ffff */
[----:B------:R-:W-:Y:S05]  /*1ab30*/  BRA `(.L_x_386) ;  /* 0xffffff9c00007947 */ /* 0x000fea000383ffff */
.L_x_184:
[----:B--2---:R-:W-:-:S04]  /*1ab40*/  IMAD.U32 R3, RZ, RZ, UR6 ;  /* 0x00000006ff037e24 */ /* 0x004fc8000f8e00ff */
[----:B------:R2:W4:Y:S03]  /*1ab50*/  SYNCS.PHASECHK.TRANS64.TRYWAIT P1, [R3+URZ+0x344e8], R8 ;  /* 0x0344e808030075a7 */ /* 0x000526000802017f */
[----:B----4-:R-:W-:Y:S05]  /*1ab60*/  @!P1 NANOSLEEP.SYNCS 0x989680 ;  /* 0x009896800000995d */ /* 0x010fea0003900000 */
[----:B------:R-:W4:Y:S02]  /*1ab70*/  @!P1 SYNCS.PHASECHK.TRANS64 P1, [R3+URZ+0x344e8], R8 ;  /* 0x0344e808030095a7 */ /* 0x000f24000802007f */
[----:B----4-:R-:W-:Y:S05]  /*1ab80*/  @!P1 BRA `(.L_x_184) ;  /* 0xfffffffc00ec9947 */ /* 0x010fea000383ffff */
[----:B------:R-:W-:Y:S05]  /*1ab90*/  BRA `(.L_x_387) ;  /* 0xffffff9c003c7947 */ /* 0x000fea000383ffff */
.L_x_190:
[----:B-12---:R-:W-:-:S04]  /*1aba0*/  MOV R3, UR6 ;  /* 0x0000000600037c02 */ /* 0x006fc80008000f00 */
[----:B------:R1:W2:Y:S03]  /*1abb0*/  SYNCS.PHASECHK.TRANS64.TRYWAIT P1, [R3+URZ+0x344f0], R8 ;  /* 0x0344f008030075a7 */ /* 0x0002a6000802017f */
[----:B--2---:R-:W-:Y:S05]  /*1abc0*/  @!P1 NANOSLEEP.SYNCS 0x989680 ;  /* 0x009896800000995d */ /* 0x004fea0003900000 */
[----:B------:R-:W2:Y:S02]  /*1abd0*/  @!P1 SYNCS.PHASECHK.TRANS64 P1, [R3+URZ+0x344f0], R8 ;  /* 0x0344f008030095a7 */ /* 0x000ea4000802007f */
[----:B--2---:R-:W-:Y:S05]  /*1abe0*/  @!P1 BRA `(.L_x_190) ;  /* 0xfffffffc00ec9947 */ /* 0x004fea000383ffff */
[----:B------:R-:W-:Y:S05]  /*1abf0*/  BRA `(.L_x_388) ;  /* 0xffffff9c00847947 */ /* 0x000fea000383ffff */
.L_x_196:
[----:B-12---:R-:W-:-:S04]  /*1ac00*/  IMAD.U32 R3, RZ, RZ, UR6 ;  /* 0x00000006ff037e24 */ /* 0x006fc8000f8e00ff */
[----:B------:R1:W2:Y:S03]  /*1ac10*/  SYNCS.PHASECHK.TRANS64.TRYWAIT P1, [R3+URZ+0x344f8], R8 ;  /* 0x0344f808030075a7 */ /* 0x0002a6000802017f */
[----:B--2---:R-:W-:Y:S05]  /*1ac20*/  @!P1 NANOSLEEP.SYNCS 0x989680 ;  /* 0x009896800000995d */ /* 0x004fea0003900000 */
[----:B------:R-:W2:Y:S02]  /*1ac30*/  @!P1 SYNCS.PHASECHK.TRANS64 P1, [R3+URZ+0x344f8], R8 ;  /* 0x0344f808030095a7 */ /* 0x000ea4000802007f */
[----:B--2---:R-:W-:Y:S05]  /*1ac40*/  @!P1 BRA `(.L_x_196) ;  /* 0xfffffffc00ec9947 */ /* 0x004fea000383ffff */
[----:B------:R-:W-:Y:S05]  /*1ac50*/  BRA `(.L_x_389) ;  /* 0xffffff9c00c47947 */ /* 0x000fea000383ffff */
.L_x_202:
[----:B-12---:R-:W-:-:S04]  /*1ac60*/  MOV R3, UR6 ;  /* 0x0000000600037c02 */ /* 0x006fc80008000f00 */
[----:B------:R1:W2:Y:S03]  /*1ac70*/  SYNCS.PHASECHK.TRANS64.TRYWAIT P1, [R3+URZ+0x344e0], R2 ;  /* 0x0344e002030075a7 */ /* 0x0002a6000802017f */
[----:B--2---:R-:W-:Y:S05]  /*1ac80*/  @!P1 NANOSLEEP.SYNCS 0x989680 ;  /* 0x009896800000995d */ /* 0x004fea0003900000 */
[----:B------:R-:W2:Y:S02]  /*1ac90*/  @!P1 SYNCS.PHASECHK.TRANS64 P1, [R3+URZ+0x344e0], R2 ;  /* 0x0344e002030095a7 */ /* 0x000ea4000802007f */
[----:B--2---:R-:W-:Y:S05]  /*1aca0*/  @!P1 BRA `(.L_x_202) ;  /* 0xfffffffc00ec9947 */ /* 0x004fea000383ffff */
[----:B------:R-:W-:Y:S05]  /*1acb0*/  BRA `(.L_x_390) ;  /* 0xffffffa000107947 */ /* 0x000fea000383ffff */
.L_x_208:
[----:B-123--:R-:W-:-:S04]  /*1acc0*/  IMAD.U32 R3, RZ, RZ, UR6 ;  /* 0x00000006ff037e24 */ /* 0x00efc8000f8e00ff */
[----:B------:R1:W2:Y:S03]  /*1acd0*/  SYNCS.PHASECHK.TRANS64.TRYWAIT P1, [R3+URZ+0x344e8], R2 ;  /* 0x0344e802030075a7 */ /* 0x0002a6000802017f */
[----:B--2---:R-:W-:Y:S05]  /*1ace0*/  @!P1 NANOSLEEP.SYNCS 0x989680 ;  /* 0x009896800000995d */ /* 0x004fea0003900000 */
[----:B------:R-:W2:Y:S02]  /*1acf0*/  @!P1 SYNCS.PHASECHK.TRANS64 P1, [R3+URZ+0x344e8], R2 ;  /* 0x0344e802030095a7 */ /* 0x000ea4000802007f */
[----:B--2---:R-:W-:Y:S05]  /*1ad00*/  @!P1 BRA `(.L_x_208) ;  /* 0xfffffffc00ec9947 */ /* 0x004fea000383ffff */
[----:B------:R-:W-:Y:S05]  /*1ad10*/  BRA `(.L_x_391) ;  /* 0xffffffa000447947 */ /* 0x000fea000383ffff */
.L_x_214:
[----:B-1234-:R-:W-:-:S04]  /*1ad20*/  MOV R3, UR6 ;  /* 0x0000000600037c02 */ /* 0x01efc80008000f00 */
[----:B------:R1:W2:Y:S03]  /*1ad30*/  SYNCS.PHASECHK.TRANS64.TRYWAIT P1, [R3+URZ+0x344f0], R2 ;  /* 0x0344f002030075a7 */ /* 0x0002a6000802017f */
[----:B--2---:R-:W-:Y:S05]  /*1ad40*/  @!P1 NANOSLEEP.SYNCS 0x989680 ;  /* 0x009896800000995d */ /* 0x004fea0003900000 */
[----:B------:R-:W2:Y:S02]  /*1ad50*/  @!P1 SYNCS.PHASECHK.TRANS64 P1, [R3+URZ+0x344f0], R2 ;  /* 0x0344f002030095a7 */ /* 0x000ea4000802007f */
[----:B--2---:R-:W-:Y:S05]  /*1ad60*/  @!P1 BRA `(.L_x_214) ;  /* 0xfffffffc00ec9947 */ /* 0x004fea000383ffff */
[----:B------:R-:W-:Y:S05]  /*1ad70*/  BRA `(.L_x_392) ;  /* 0xffffffa000807947 */ /* 0x000fea000383ffff */
.L_x_220:
[----:B-1234-:R-:W-:-:S04]  /*1ad80*/  IMAD.U32 R3, RZ, RZ, UR6 ;  /* 0x00000006ff037e24 */ /* 0x01efc8000f8e00ff */
[----:B------:R1:W2:Y:S03]  /*1ad90*/  SYNCS.PHASECHK.TRANS64.TRYWAIT P1, [R3+URZ+0x344f8], R2 ;  /* 0x0344f802030075a7 */ /* 0x0002a6000802017f */
[----:B--2---:R-:W-:Y:S05]  /*1ada0*/  @!P1 NANOSLEEP.SYNCS 0x989680 ;  /* 0x009896800000995d */ /* 0x004fea0003900000 */
[----:B------:R-:W2:Y:S02]  /*1adb0*/  @!P1 SYNCS.PHASECHK.TRANS64 P1, [R3+URZ+0x344f8], R2 ;  /* 0x0344f802030095a7 */ /* 0x000ea4000802007f */
[----:B--2---:R-:W-:Y:S05]  /*1adc0*/  @!P1 BRA `(.L_x_220) ;  /* 0xfffffffc00ec9947 */ /* 0x004fea000383ffff */
[----:B------:R-:W-:Y:S05]  /*1add0*/  BRA `(.L_x_393) ;  /* 0xffffffa000b47947 */ /* 0x000fea000383ffff */
.L_x_226:
[----:B-1234-:R-:W-:-:S04]  /*1ade0*/  MOV R3, UR6 ;  /* 0x0000000600037c02 */ /* 0x01efc80008000f00 */
[----:B------:R1:W2:Y:S03]  /*1adf0*/  SYNCS.PHASECHK.TRANS64.TRYWAIT P1, [R3+URZ+0x344e0], R8 ;  /* 0x0344e008030075a7 */ /* 0x0002a6000802017f */
[----:B--2---:R-:W-:Y:S05]  /*1ae00*/  @!P1 NANOSLEEP.SYNCS 0x989680 ;  /* 0x009896800000995d */ /* 0x004fea0003900000 */
[----:B------:R-:W2:Y:S02]  /*1ae10*/  @!P1 SYNCS.PHASECHK.TRANS64 P1, [R3+URZ+0x344e0], R8 ;  /* 0x0344e008030095a7 */ /* 0x000ea4000802007f */
[----:B--2---:R-:W-:Y:S05]  /*1ae20*/  @!P1 BRA `(.L_x_226) ;  /* 0xfffffffc00ec9947 */ /* 0x004fea000383ffff */
[----:B------:R-:W-:Y:S05]  /*1ae30*/  BRA `(.L_x_394) ;  /* 0xffffffa000f07947 */ /* 0x000fea000383ffff */
.L_x_232:
[----:B-1234-:R-:W-:-:S04]  /*1ae40*/  IMAD.U32 R3, RZ, RZ, UR6 ;  /* 0x00000006ff037e24 */ /* 0x01efc8000f8e00ff */
[----:B------:R1:W2:Y:S03]  /*1ae50*/  SYNCS.PHASECHK.TRANS64.TRYWAIT P1, [R3+URZ+0x344e8], R8 ;  /* 0x0344e808030075a7 */ /* 0x0002a6000802017f */
[----:B--2---:R-:W-:Y:S05]  /*1ae60*/  @!P1 NANOSLEEP.SYNCS 0x989680 ;  /* 0x009896800000995d */ /* 0x004fea0003900000 */
[----:B------:R-:W2:Y:S02]  /*1ae70*/  @!P1 SYNCS.PHASECHK.TRANS64 P1, [R3+URZ+0x344e8], R8 ;  /* 0x0344e808030095a7 */ /* 0x000ea4000802007f */
[----:B--2---:R-:W-:Y:S05]  /*1ae80*/  @!P1 BRA `(.L_x_232) ;  /* 0xfffffffc00ec9947 */ /* 0x004fea000383ffff */
[----:B------:R-:W-:Y:S05]  /*1ae90*/  BRA `(.L_x_395) ;  /* 0xffffffa400247947 */ /* 0x000fea000383ffff */
.L_x_238:
[----:B-1234-:R-:W-:-:S04]  /*1aea0*/  MOV R3, UR6 ;  /* 0x0000000600037c02 */ /* 0x01efc80008000f00 */
[----:B------:R1:W2:Y:S03]  /*1aeb0*/  SYNCS.PHASECHK.TRANS64.TRYWAIT P1, [R3+URZ+0x344f0], R8 ;  /* 0x0344f008030075a7 */ /* 0x0002a6000802017f */
[----:B--2---:R-:W-:Y:S05]  /*1aec0*/  @!P1 NANOSLEEP.SYNCS 0x989680 ;  /* 0x009896800000995d */ /* 0x004fea0003900000 */
[----:B------:R-:W2:Y:S02]  /*1aed0*/  @!P1 SYNCS.PHASECHK.TRANS64 P1, [R3+URZ+0x344f0], R8 ;  /* 0x0344f008030095a7 */ /* 0x000ea4000802007f */
[----:B--2---:R-:W-:Y:S05]  /*1aee0*/  @!P1 BRA `(.L_x_238) ;  /* 0xfffffffc00ec9947 */ /* 0x004fea000383ffff */
[----:B------:R-:W-:Y:S05]  /*1aef0*/  BRA `(.L_x_396) ;  /* 0xffffffa400607947 */ /* 0x000fea000383ffff */
.L_x_244:
[----:B-1234-:R-:W-:-:S04]  /*1af00*/  IMAD.U32 R3, RZ, RZ, UR6 ;  /* 0x00000006ff037e24 */ /* 0x01efc8000f8e00ff */
[----:B------:R1:W2:Y:S03]  /*1af10*/  SYNCS.PHASECHK.TRANS64.TRYWAIT P1, [R3+URZ+0x344f8], R8 ;  /* 0x0344f808030075a7 */ /* 0x0002a6000802017f */
[----:B--2---:R-:W-:Y:S05]  /*1af20*/  @!P1 NANOSLEEP.SYNCS 0x989680 ;  /* 0x009896800000995d */ /* 0x004fea0003900000 */
[----:B------:R-:W2:Y:S02]  /*1af30*/  @!P1 SYNCS.PHASECHK.TRANS64 P1, [R3+URZ+0x344f8], R8 ;  /* 0x0344f808030095a7 */ /* 0x000ea4000802007f */
[----:B--2---:R-:W-:Y:S05]  /*1af40*/  @!P1 BRA `(.L_x_244) ;  /* 0xfffffffc00ec9947 */ /* 0x004fea000383ffff */
[----:B------:R-:W-:Y:S05]  /*1af50*/  BRA `(.L_x_397) ;  /* 0xffffffa400947947 */ /* 0x000fea000383ffff */
.L_x_250:
[----:B-1234-:R-:W-:-:S04]  /*1af60*/  MOV R3, UR6 ;  /* 0x0000000600037c02 */ /* 0x01efc80008000f00 */
[----:B------:R1:W2:Y:S03]  /*1af70*/  SYNCS.PHASECHK.TRANS64.TRYWAIT P1, [R3+URZ+0x344e0], R2 ;  /* 0x0344e002030075a7 */ /* 0x0002a6000802017f */
[----:B--2---:R-:W-:Y:S05]  /*1af80*/  @!P1 NANOSLEEP.SYNCS 0x989680 ;  /* 0x009896800000995d */ /* 0x004fea0003900000 */
[----:B------:R-:W2:Y:S02]  /*1af90*/  @!P1 SYNCS.PHASECHK.TRANS64 P1, [R3+URZ+0x344e0], R2 ;  /* 0x0344e002030095a7 */ /* 0x000ea4000802007f */
[----:B--2---:R-:W-:Y:S05]  /*1afa0*/  @!P1 BRA `(.L_x_250) ;  /* 0xfffffffc00ec9947 */ /* 0x004fea000383ffff */
[----:B------:R-:W-:Y:S05]  /*1afb0*/  BRA `(.L_x_398) ;  /* 0xffffffa400d07947 */ /* 0x000fea000383ffff */
.L_x_256:
[----:B-1234-:R-:W-:-:S04]  /*1afc0*/  IMAD.U32 R3, RZ, RZ, UR6 ;  /* 0x00000006ff037e24 */ /* 0x01efc8000f8e00ff */
[----:B------:R1:W2:Y:S03]  /*1afd0*/  SYNCS.PHASECHK.TRANS64.TRYWAIT P1, [R3+URZ+0x344e8], R2 ;  /* 0x0344e802030075a7 */ /* 0x0002a6000802017f */
[----:B--2---:R-:W-:Y:S05]  /*1afe0*/  @!P1 NANOSLEEP.SYNCS 0x989680 ;  /* 0x009896800000995d */ /* 0x004fea0003900000 */
[----:B------:R-:W2:Y:S02]  /*1aff0*/  @!P1 SYNCS.PHASECHK.TRANS64 P1, [R3+URZ+0x344e8], R2 ;  /* 0x0344e802030095a7 */ /* 0x000ea4000802007f */
[----:B--2---:R-:W-:Y:S05]  /*1b000*/  @!P1 BRA `(.L_x_256) ;  /* 0xfffffffc00ec9947 */ /* 0x004fea000383ffff */
[----:B------:R-:W-:Y:S05]  /*1b010*/  BRA `(.L_x_399) ;  /* 0xffffffa800047947 */ /* 0x000fea000383ffff */
.L_x_262:
[----:B-1234-:R-:W-:-:S04]  /*1b020*/  MOV R3, UR6 ;  /* 0x0000000600037c02 */ /* 0x01efc80008000f00 */
[----:B------:R1:W2:Y:S03]  /*1b030*/  SYNCS.PHASECHK.TRANS64.TRYWAIT P1, [R3+URZ+0x344f0], R2 ;  /* 0x0344f002030075a7 */ /* 0x0002a6000802017f */
[----:B--2---:R-:W-:Y:S05]  /*1b040*/  @!P1 NANOSLEEP.SYNCS 0x989680 ;  /* 0x009896800000995d */ /* 0x004fea0003900000 */
[----:B------:R-:W2:Y:S02]  /*1b050*/  @!P1 SYNCS.PHASECHK.TRANS64 P1, [R3+URZ+0x344f0], R2 ;  /* 0x0344f002030095a7 */ /* 0x000ea4000802007f */
[----:B--2---:R-:W-:Y:S05]  /*1b060*/  @!P1 BRA `(.L_x_262) ;  /* 0xfffffffc00ec9947 */ /* 0x004fea000383ffff */
[----:B------:R-:W-:Y:S05]  /*1b070*/  BRA `(.L_x_400) ;  /* 0xffffffa800407947 */ /* 0x000fea000383ffff */
.L_x_268:
[----:B-1234-:R-:W-:-:S04]  /*1b080*/  IMAD.U32 R3, RZ, RZ, UR6 ;  /* 0x00000006ff037e24 */ /* 0x01efc8000f8e00ff */
[----:B------:R1:W2:Y:S03]  /*1b090*/  SYNCS.PHASECHK.TRANS64.TRYWAIT P1, [R3+URZ+0x344f8], R2 ;  /* 0x0344f802030075a7 */ /* 0x0002a6000802017f */
[----:B--2---:R-:W-:Y:S05]  /*1b0a0*/  @!P1 NANOSLEEP.SYNCS 0x989680 ;  /* 0x009896800000995d */ /* 0x004fea0003900000 */
[----:B------:R-:W2:Y:S02]  /*1b0b0*/  @!P1 SYNCS.PHASECHK.TRANS64 P1, [R3+URZ+0x344f8], R2 ;  /* 0x0344f802030095a7 */ /* 0x000ea4000802007f */
[----:B--2---:R-:W-:Y:S05]  /*1b0c0*/  @!P1 BRA `(.L_x_268) ;  /* 0xfffffffc00ec9947 */ /* 0x004fea000383ffff */
[----:B------:R-:W-:Y:S05]  /*1b0d0*/  BRA `(.L_x_401) ;  /* 0xffffffa800787947 */ /* 0x000fea000383ffff */
.L_x_283:
[----:B-1----:R-:W-:-:S04]  /*1b0e0*/  MOV R3, UR6 ;  /* 0x0000000600037c02 */ /* 0x002fc80008000f00 */
[----:B------:R1:W2:Y:S03]  /*1b0f0*/  SYNCS.PHASECHK.TRANS64.TRYWAIT P0, [R3+URZ+0x344e0], R8 ;  /* 0x0344e008030075a7 */ /* 0x0002a6000800017f */
[----:B--2---:R-:W-:Y:S05]  /*1b100*/  @!P0 NANOSLEEP.SYNCS 0x989680 ;  /* 0x009896800000895d */ /* 0x004fea0003900000 */
[----:B------:R-:W2:Y:S02]  /*1b110*/  @!P0 SYNCS.PHASECHK.TRANS64 P0, [R3+URZ+0x344e0], R8 ;  /* 0x0344e008030085a7 */ /* 0x000ea4000800007f */
[----:B--2---:R-:W-:Y:S05]  /*1b120*/  @!P0 BRA `(.L_x_283) ;  /* 0xfffffffc00ec8947 */ /* 0x004fea000383ffff */
[----:B------:R-:W-:Y:S05]  /*1b130*/  BRA `(.L_x_402) ;  /* 0xffffffb000047947 */ /* 0x000fea000383ffff */
.L_x_285:
[----:B-1----:R-:W-:-:S04]  /*1b140*/  IMAD.U32 R3, RZ, RZ, UR6 ;  /* 0x00000006ff037e24 */ /* 0x002fc8000f8e00ff */
[----:B------:R1:W2:Y:S03]  /*1b150*/  SYNCS.PHASECHK.TRANS64.TRYWAIT P0, [R3+URZ+0x344e8], R8 ;  /* 0x0344e808030075a7 */ /* 0x0002a6000800017f */
[----:B--2---:R-:W-:Y:S05]  /*1b160*/  @!P0 NANOSLEEP.SYNCS 0x989680 ;  /* 0x009896800000895d */ /* 0x004fea0003900000 */
[----:B------:R-:W2:Y:S02]  /*1b170*/  @!P0 SYNCS.PHASECHK.TRANS64 P0, [R3+URZ+0x344e8], R8 ;  /* 0x0344e808030085a7 */ /* 0x000ea4000800007f */
[----:B--2---:R-:W-:Y:S05]  /*1b180*/  @!P0 BRA `(.L_x_285) ;  /* 0xfffffffc00ec8947 */ /* 0x004fea000383ffff */
[----:B------:R-:W-:Y:S05]  /*1b190*/  BRA `(.L_x_403) ;  /* 0xffffffac00fc7947 */ /* 0x000fea000383ffff */
.L_x_287:
[----:B-1----:R-:W-:-:S04]  /*1b1a0*/  MOV R3, UR6 ;  /* 0x0000000600037c02 */ /* 0x002fc80008000f00 */
[----:B------:R1:W2:Y:S03]  /*1b1b0*/  SYNCS.PHASECHK.TRANS64.TRYWAIT P0, [R3+URZ+0x344f0], R8 ;  /* 0x0344f008030075a7 */ /* 0x0002a6000800017f */
[----:B--2---:R-:W-:Y:S05]  /*1b1c0*/  @!P0 NANOSLEEP.SYNCS 0x989680 ;  /* 0x009896800000895d */ /* 0x004fea0003900000 */
[----:B------:R-:W2:Y:S02]  /*1b1d0*/  @!P0 SYNCS.PHASECHK.TRANS64 P0, [R3+URZ+0x344f0], R8 ;  /* 0x0344f008030085a7 */ /* 0x000ea4000800007f */
[----:B--2---:R-:W-:Y:S05]  /*1b1e0*/  @!P0 BRA `(.L_x_287) ;  /* 0xfffffffc00ec8947 */ /* 0x004fea000383ffff */
[----:B------:R-:W-:Y:S05]  /*1b1f0*/  BRA `(.L_x_404) ;  /* 0xffffffac00f47947 */ /* 0x000fea000383ffff */
.L_x_299:
[----:B------:R-:W-:Y:S01]  /*1b200*/  BSSY B1, `(.L_x_405) ;  /* 0x0000006000017945 */ /* 0x000fe20003800000 */
[----:B------:R-:W-:-:S07]  /*1b210*/  IMAD.MOV.U32 R15, RZ, RZ, -0x1 ;  /* 0xffffffffff0f7424 */ /* 0x000fce00078e00ff */
[----:B------:R-:W-:Y:S05]  /*1b220*/  WARPSYNC.COLLECTIVE R15, `(.L_x_406) ;  /* 0x000000000f0c7348 */ /* 0x000fea0003c00000 */
[----:B------:R-:W-:Y:S02]  /*1b230*/  ELECT P6, UR62, PT ;  /* 0x00000000003e782f */ /* 0x000fe400038c0000 */
[----:B------:R-:W-:Y:S01]  /*1b240*/  MOV R14, UR62 ;  /* 0x0000003e000e7c02 */ /* 0x000fe20008000f00 */
[----:B------:R-:W-:Y:S10]  /*1b250*/  ENDCOLLECTIVE ;  /* 0x000000000000791b */ /* 0x000ff40003800000 */
.L_x_406:
[----:B------:R-:W-:Y:S05]  /*1b260*/  BSYNC B1 ;  /* 0x0000000000017941 */ /* 0x000fea0003800000 */
.L_x_405:
[----:B------:R-:W-:Y:S05]  /*1b270*/  BRA `(.L_x_407) ;  /* 0xffffffb800ec7947 */ /* 0x000fea000383ffff */
.L_x_302:
[----:B-1----:R1:W3:Y:S02]  /*1b280*/  SYNCS.PHASECHK.TRANS64.TRYWAIT P0, [R8+URZ+0x344a0], R5 ;  /* 0x0344a005080075a7 */ /* 0x0022e4000800017f */
[----:B---3--:R-:W-:Y:S05]  /*1b290*/  @!P0 NANOSLEEP.SYNCS 0x989680 ;  /* 0x009896800000895d */ /* 0x008fea0003900000 */
[----:B------:R-:W3:Y:S02]  /*1b2a0*/  @!P0 SYNCS.PHASECHK.TRANS64 P0, [R8+URZ+0x344a0], R5 ;  /* 0x0344a005080085a7 */ /* 0x000ee4000800007f */
[----:B---3--:R-:W-:Y:S05]  /*1b2b0*/  @!P0 BRA `(.L_x_302) ;  /* 0xfffffffc00f08947 */ /* 0x008fea000383ffff */
[----:B------:R-:W-:Y:S05]  /*1b2c0*/  BRA `(.L_x_408) ;  /* 0xffffffbc00187947 */ /* 0x000fea000383ffff */
.L_x_307:
[----:B--2---:R2:W3:Y:S02]  /*1b2d0*/  SYNCS.PHASECHK.TRANS64.TRYWAIT P0, [R3+URZ+0x34400], R2 ;  /* 0x03440002030075a7 */ /* 0x0044e4000800017f */
[----:B---3--:R-:W-:Y:S05]  /*1b2e0*/  @!P0 NANOSLEEP.SYNCS 0x989680 ;  /* 0x009896800000895d */ /* 0x008fea0003900000 */
[----:B------:R-:W3:Y:S02]  /*1b2f0*/  @!P0 SYNCS.PHASECHK.TRANS64 P0, [R3+URZ+0x34400], R2 ;  /* 0x03440002030085a7 */ /* 0x000ee4000800007f */
[----:B---3--:R-:W-:Y:S05]  /*1b300*/  @!P0 BRA `(.L_x_307) ;  /* 0xfffffffc00f08947 */ /* 0x008fea000383ffff */
[----:B------:R-:W-:Y:S05]  /*1b310*/  BRA `(.L_x_409) ;  /* 0xffffffbc00e47947 */ /* 0x000fea000383ffff */
.L_x_310:
[----:B------:R-:W-:Y:S01]  /*1b320*/  BSSY B1, `(.L_x_410) ;  /* 0x0000006000017945 */ /* 0x000fe20003800000 */
[----:B------:R-:W-:-:S07]  /*1b330*/  MOV R15, 0xffffffff ;  /* 0xffffffff000f7802 */ /* 0x000fce0000000f00 */
[----:B-1---5:R-:W-:Y:S05]  /*1b340*/  WARPSYNC.COLLECTIVE R15, `(.L_x_411) ;  /* 0x000000000f0c7348 */ /* 0x022fea0003c00000 */
[----:B------:R-:W-:Y:S02]  /*1b350*/  ELECT P6, UR62, PT ;  /* 0x00000000003e782f */ /* 0x000fe400038c0000 */
[----:B------:R-:W-:Y:S01]  /*1b360*/  MOV R14, UR62 ;  /* 0x0000003e000e7c02 */ /* 0x000fe20008000f00 */
[----:B-1---5:R-:W-:Y:S10]  /*1b370*/  ENDCOLLECTIVE ;  /* 0x000000000000791b */ /* 0x022ff40003800000 */
.L_x_411:
[----:B------:R-:W-:Y:S05]  /*1b380*/  BSYNC B1 ;  /* 0x0000000000017941 */ /* 0x000fea0003800000 */
.L_x_410:
[----:B------:R-:W-:Y:S05]  /*1b390*/  BRA `(.L_x_412) ;  /* 0xffffffc0002c7947 */ /* 0x000fea000383ffff */
.L_x_313:
[----:B------:R-:W-:Y:S01]  /*1b3a0*/  BSSY B1, `(.L_x_413) ;  /* 0x0000005000017945 */ /* 0x000fe20003800000 */
[----:B--2---:R-:W-:-:S07]  /*1b3b0*/  IMAD.MOV.U32 R15, RZ, RZ, -0x1 ;  /* 0xffffffffff0f7424 */ /* 0x004fce00078e00ff */
[----:B-1---5:R-:W-:Y:S05]  /*1b3c0*/  WARPSYNC.COLLECTIVE R15, `(.L_x_414) ;  /* 0x000000000f087348 */ /* 0x022fea0003c00000 */
[----:B------:R-:W-:Y:S01]  /*1b3d0*/  NOP ;  /* 0x0000000000007918 */ /* 0x000fe20000000000 */
[----:B-1---5:R-:W-:Y:S01]  /*1b3e0*/  ENDCOLLECTIVE ;  /* 0x000000000000791b */ /* 0x022fe20003800000 */
.L_x_414:
[----:B------:R-:W-:Y:S05]  /*1b3f0*/  BSYNC B1 ;  /* 0x0000000000017941 */ /* 0x000fea0003800000 */
.L_x_413:
[----:B------:R-:W-:-:S07]  /*1b400*/  MOV R15, 0xffffffff ;  /* 0xffffffff000f7802 */ /* 0x000fce0000000f00 */
[----:B------:R-:W-:Y:S05]  /*1b410*/  WARPSYNC.COLLECTIVE R15, `(.L_x_415) ;  /* 0x000000000f0c7348 */ /* 0x000fea0003c00000 */
[----:B------:R-:W-:Y:S02]  /*1b420*/  ELECT P6, UR62, PT ;  /* 0x00000000003e782f */ /* 0x000fe400038c0000 */
[----:B------:R-:W-:Y:S01]  /*1b430*/  MOV R14, UR62 ;  /* 0x0000003e000e7c02 */ /* 0x000fe20008000f00 */
[----:B------:R-:W-:Y:S10]  /*1b440*/  ENDCOLLECTIVE ;  /* 0x000000000000791b */ /* 0x000ff40003800000 */
.L_x_415:
[----:B------:R-:W-:Y:S05]  /*1b450*/  BRA `(.L_x_416) ;  /* 0xffffffc400347947 */ /* 0x000fea000383ffff */
.L_x_316:
[----:B------:R-:W-:Y:S01]  /*1b460*/  BSSY B0, `(.L_x_417) ;  /* 0x0000006000007945 */ /* 0x000fe20003800000 */
[----:B------:R-:W-:-:S07]  /*1b470*/  IMAD.MOV.U32 R15, RZ, RZ, -0x1 ;  /* 0xffffffffff0f7424 */ /* 0x000fce00078e00ff */
[----:B-1---5:R-:W-:Y:S05]  /*1b480*/  WARPSYNC.COLLECTIVE R15, `(.L_x_418) ;  /* 0x000000000f0c7348 */ /* 0x022fea0003c00000 */
[----:B-----5:R-:W-:Y:S02]  /*1b490*/  ELECT P6, UR62, PT ;  /* 0x00000000003e782f */ /* 0x020fe400038c0000 */
[----:B------:R-:W-:Y:S01]  /*1b4a0*/  MOV R14, UR62 ;  /* 0x0000003e000e7c02 */ /* 0x000fe20008000f00 */
[----:B-1----:R-:W-:Y:S10]  /*1b4b0*/  ENDCOLLECTIVE ;  /* 0x000000000000791b */ /* 0x002ff40003800000 */
.L_x_418:
[----:B------:R-:W-:Y:S05]  /*1b4c0*/  BSYNC B0 ;  /* 0x0000000000007941 */ /* 0x000fea0003800000 */
.L_x_417:
[----:B------:R-:W-:Y:S05]  /*1b4d0*/  BRA `(.L_x_419) ;  /* 0xffffffc4008c7947 */ /* 0x000fea000383ffff */
.L_x_320:
[----:B-1----:R1:W2:Y:S02]  /*1b4e0*/  SYNCS.PHASECHK.TRANS64.TRYWAIT P0, [R7+URZ], R2 ;  /* 0x00000002070075a7 */ /* 0x0022a4000800017f */
[----:B--2---:R-:W-:Y:S05]  /*1b4f0*/  @!P0 NANOSLEEP.SYNCS 0x989680 ;  /* 0x009896800000895d */ /* 0x004fea0003900000 */
[----:B------:R-:W2:Y:S02]  /*1b500*/  @!P0 SYNCS.PHASECHK.TRANS64 P0, [R7+URZ], R2 ;  /* 0x00000002070085a7 */ /* 0x000ea4000800007f */
[----:B--2---:R-:W-:Y:S05]  /*1b510*/  @!P0 BRA `(.L_x_320) ;  /* 0xfffffffc00f08947 */ /* 0x004fea000383ffff */
[----:B------:R-:W-:Y:S05]  /*1b520*/  BRA `(.L_x_420) ;  /* 0xffffffc400c87947 */ /* 0x000fea000383ffff */
.L_x_321:
[----:B-1----:R1:W2:Y:S02]  /*1b530*/  SYNCS.PHASECHK.TRANS64.TRYWAIT P0, [R9+URZ], R4 ;  /* 0x00000004090075a7 */ /* 0x0022a4000800017f */
[----:B--2---:R-:W-:Y:S05]  /*1b540*/  @!P0 NANOSLEEP.SYNCS 0x989680 ;  /* 0x009896800000895d */ /* 0x004fea0003900000 */
[----:B------:R-:W2:Y:S02]  /*1b550*/  @!P0 SYNCS.PHASECHK.TRANS64 P0, [R9+URZ], R4 ;  /* 0x00000004090085a7 */ /* 0x000ea4000800007f */
[----:B--2---:R-:W-:Y:S05]  /*1b560*/  @!P0 BRA `(.L_x_321) ;  /* 0xfffffffc00f08947 */ /* 0x004fea000383ffff */
[----:B------:R-:W-:Y:S05]  /*1b570*/  BRA `(.L_x_421) ;  /* 0xffffffc400d87947 */ /* 0x000fea000383ffff */
.L_x_322:
[----:B--2---:R2:W3:Y:S02]  /*1b580*/  SYNCS.PHASECHK.TRANS64.TRYWAIT P0, [R6+URZ], R5 ;  /* 0x00000005060075a7 */ /* 0x0044e4000800017f */
[----:B---3--:R-:W-:Y:S05]  /*1b590*/  @!P0 NANOSLEEP.SYNCS 0x989680 ;  /* 0x009896800000895d */ /* 0x008fea0003900000 */
[----:B------:R-:W3:Y:S02]  /*1b5a0*/  @!P0 SYNCS.PHASECHK.TRANS64 P0, [R6+URZ], R5 ;  /* 0x00000005060085a7 */ /* 0x000ee4000800007f */
[----:B---3--:R-:W-:Y:S05]  /*1b5b0*/  @!P0 BRA `(.L_x_322) ;  /* 0xfffffffc00f08947 */ /* 0x008fea000383ffff */
[----:B------:R-:W-:Y:S05]  /*1b5c0*/  BRA `(.L_x_422) ;  /* 0xffffffc400e07947 */ /* 0x000fea000383ffff */
.L_x_340:
[----:B-1----:R1:W3:Y:S02]  /*1b5d0*/  SYNCS.PHASECHK.TRANS64.TRYWAIT P2, [R12+URZ+0x34440], R3 ;  /* 0x034440030c0075a7 */ /* 0x0022e4000804017f */
[----:B---3--:R-:W-:Y:S05]  /*1b5e0*/  @!P2 NANOSLEEP.SYNCS 0x989680 ;  /* 0x009896800000a95d */ /* 0x008fea0003900000 */
[----:B------:R-:W3:Y:S02]  /*1b5f0*/  @!P2 SYNCS.PHASECHK.TRANS64 P2, [R12+URZ+0x34440], R3 ;  /* 0x034440030c00a5a7 */ /* 0x000ee4000804007f */
[----:B---3--:R-:W-:Y:S05]  /*1b600*/  @!P2 BRA `(.L_x_340) ;  /* 0xfffffffc00f0a947 */ /* 0x008fea000383ffff */
[----:B------:R-:W-:Y:S05]  /*1b610*/  BRA `(.L_x_423) ;  /* 0xffffffe000fc7947 */ /* 0x000fea000383ffff */
.L_x_346:
[----:B-1----:R1:W2:Y:S02]  /*1b620*/  SYNCS.PHASECHK.TRANS64.TRYWAIT P0, [R3+URZ+0x34440], R0 ;  /* 0x03444000030075a7 */ /* 0x0022a4000800017f */
[----:B--2---:R-:W-:Y:S05]  /*1b630*/  @!P0 NANOSLEEP.SYNCS 0x989680 ;  /* 0x009896800000895d */ /* 0x004fea0003900000 */
[----:B------:R-:W2:Y:S02]  /*1b640*/  @!P0 SYNCS.PHASECHK.TRANS64 P0, [R3+URZ+0x34440], R0 ;  /* 0x03444000030085a7 */ /* 0x000ea4000800007f */
[----:B--2---:R-:W-:Y:S05]  /*1b650*/  @!P0 BRA `(.L_x_346) ;  /* 0xfffffffc00f08947 */ /* 0x004fea000383ffff */
[----:B------:R-:W-:Y:S05]  /*1b660*/  BRA `(.L_x_424) ;  /* 0xffffffe400647947 */ /* 0x000fea000383ffff */
.L_x_348:
[----:B-1----:R1:W2:Y:S02]  /*1b670*/  SYNCS.PHASECHK.TRANS64.TRYWAIT P0, [R3+URZ+0x34440], R0 ;  /* 0x03444000030075a7 */ /* 0x0022a4000800017f */
[----:B--2---:R-:W-:Y:S05]  /*1b680*/  @!P0 NANOSLEEP.SYNCS 0x989680 ;  /* 0x009896800000895d */ /* 0x004fea0003900000 */
[----:B------:R-:W2:Y:S02]  /*1b690*/  @!P0 SYNCS.PHASECHK.TRANS64 P0, [R3+URZ+0x34440], R0 ;  /* 0x03444000030085a7 */ /* 0x000ea4000800007f */
[----:B--2---:R-:W-:Y:S05]  /*1b6a0*/  @!P0 BRA `(.L_x_348) ;  /* 0xfffffffc00f08947 */ /* 0x004fea000383ffff */
[----:B------:R-:W-:Y:S05]  /*1b6b0*/  BRA `(.L_x_425) ;  /* 0xffffffe4007c7947 */ /* 0x000fea000383ffff */
.L_x_350:
[----:B-1----:R1:W2:Y:S02]  /*1b6c0*/  SYNCS.PHASECHK.TRANS64.TRYWAIT P0, [R3+URZ+0x34440], R0 ;  /* 0x03444000030075a7 */ /* 0x0022a4000800017f */
[----:B--2---:R-:W-:Y:S05]  /*1b6d0*/  @!P0 NANOSLEEP.SYNCS 0x989680 ;  /* 0x009896800000895d */ /* 0x004fea0003900000 */
[----:B------:R-:W2:Y:S02]  /*1b6e0*/  @!P0 SYNCS.PHASECHK.TRANS64 P0, [R3+URZ+0x34440], R0 ;  /* 0x03444000030085a7 */ /* 0x000ea4000800007f */
[----:B--2---:R-:W-:Y:S05]  /*1b6f0*/  @!P0 BRA `(.L_x_350) ;  /* 0xfffffffc00f08947 */ /* 0x004fea000383ffff */
[----:B------:R-:W-:Y:S05]  /*1b700*/  BRA `(.L_x_426) ;  /* 0xffffffe400947947 */ /* 0x000fea000383ffff */
.L_x_352:
[----:B-1----:R1:W2:Y:S02]  /*1b710*/  SYNCS.PHASECHK.TRANS64.TRYWAIT P0, [R3+URZ+0x34440], R0 ;  /* 0x03444000030075a7 */ /* 0x0022a4000800017f */
[----:B--2---:R-:W-:Y:S05]  /*1b720*/  @!P0 NANOSLEEP.SYNCS 0x989680 ;  /* 0x009896800000895d */ /* 0x004fea0003900000 */
[----:B------:R-:W2:Y:S02]  /*1b730*/  @!P0 SYNCS.PHASECHK.TRANS64 P0, [R3+URZ+0x34440], R0 ;  /* 0x03444000030085a7 */ /* 0x000ea4000800007f */
[----:B--2---:R-:W-:Y:S05]  /*1b740*/  @!P0 BRA `(.L_x_352) ;  /* 0xfffffffc00f08947 */ /* 0x004fea000383ffff */
[----:B------:R-:W-:Y:S05]  /*1b750*/  BRA `(.L_x_427) ;  /* 0xffffffe400ac7947 */ /* 0x000fea000383ffff */
.L_x_354:
[----:B-1----:R1:W2:Y:S02]  /*1b760*/  SYNCS.PHASECHK.TRANS64.TRYWAIT P0, [R3+URZ+0x34440], R0 ;  /* 0x03444000030075a7 */ /* 0x0022a4000800017f */
[----:B--2---:R-:W-:Y:S05]  /*1b770*/  @!P0 NANOSLEEP.SYNCS 0x989680 ;  /* 0x009896800000895d */ /* 0x004fea0003900000 */
[----:B------:R-:W2:Y:S02]  /*1b780*/  @!P0 SYNCS.PHASECHK.TRANS64 P0, [R3+URZ+0x34440], R0 ;  /* 0x03444000030085a7 */ /* 0x000ea4000800007f */
[----:B--2---:R-:W-:Y:S05]  /*1b790*/  @!P0 BRA `(.L_x_354) ;  /* 0xfffffffc00f08947 */ /* 0x004fea000383ffff */
[----:B------:R-:W-:Y:S05]  /*1b7a0*/  BRA `(.L_x_428) ;  /* 0xffffffe400c47947 */ /* 0x000fea000383ffff */
.L_x_356:
[----:B-1----:R1:W2:Y:S02]  /*1b7b0*/  SYNCS.PHASECHK.TRANS64.TRYWAIT P0, [R3+URZ+0x34440], R0 ;  /* 0x03444000030075a7 */ /* 0x0022a4000800017f */
[----:B--2---:R-:W-:Y:S05]  /*1b7c0*/  @!P0 NANOSLEEP.SYNCS 0x989680 ;  /* 0x009896800000895d */ /* 0x004fea0003900000 */
[----:B------:R-:W2:Y:S02]  /*1b7d0*/  @!P0 SYNCS.PHASECHK.TRANS64 P0, [R3+URZ+0x34440], R0 ;  /* 0x03444000030085a7 */ /* 0x000ea4000800007f */
[----:B--2---:R-:W-:Y:S05]  /*1b7e0*/  @!P0 BRA `(.L_x_356) ;  /* 0xfffffffc00f08947 */ /* 0x004fea000383ffff */
[----:B------:R-:W-:Y:S05]  /*1b7f0*/  BRA `(.L_x_429) ;  /* 0xffffffe400dc7947 */ /* 0x000fea000383ffff */
.L_x_358:
[----:B-1----:R1:W2:Y:S02]  /*1b800*/  SYNCS.PHASECHK.TRANS64.TRYWAIT P0, [R3+URZ+0x34440], R0 ;  /* 0x03444000030075a7 */ /* 0x0022a4000800017f */
[----:B--2---:R-:W-:Y:S05]  /*1b810*/  @!P0 NANOSLEEP.SYNCS 0x989680 ;  /* 0x009896800000895d */ /* 0x004fea0003900000 */
[----:B------:R-:W2:Y:S02]  /*1b820*/  @!P0 SYNCS.PHASECHK.TRANS64 P0, [R3+URZ+0x34440], R0 ;  /* 0x03444000030085a7 */ /* 0x000ea4000800007f */
[----:B--2---:R-:W-:Y:S05]  /*1b830*/  @!P0 BRA `(.L_x_358) ;  /* 0xfffffffc00f08947 */ /* 0x004fea000383ffff */
[----:B------:R-:W-:Y:S05]  /*1b840*/  BRA `(.L_x_430) ;  /* 0xffffffe400f47947 */ /* 0x000fea000383ffff */
        .weak           $__internal_0_$__cuda_sm20_div_u64
        .type           $__internal_0_$__cuda_sm20_div_u64,@function
        .size           $__internal_0_$__cuda_sm20_div_u64,(.L_x_337 - $__internal_0_$__cuda_sm20_div_u64)
$__internal_0_$__cuda_sm20_div_u64:
[----:B------:R-:W-:-:S04]  /*1b850*/  MOV R24, R26 ;  /* 0x0000001a00187202 */ /* 0x000fc80000000f00 */
[----:B------:R-:W1:Y:S08]  /*1b860*/  I2F.U64.RP R11, R24 ;  /* 0x00000018000b7312 */ /* 0x000e700000309000 */
[----:B-1----:R-:W1:Y:S02]  /*1b870*/  MUFU.RCP R11, R11 ;  /* 0x0000000b000b7308 */ /* 0x002e640000001000 */
[----:B-1----:R-:W-:-:S06]  /*1b880*/  VIADD R16, R11, 0x1ffffffe ;  /* 0x1ffffffe0b107836 */ /* 0x002fcc0000000000 */
[----:B------:R-:W1:Y:S02]  /*1b890*/  F2I.U64.TRUNC R16, R16 ;  /* 0x0000001000107311 */ /* 0x000e64000020d800 */
[----:B-1----:R-:W-:-:S04]  /*1b8a0*/  IMAD.WIDE.U32 R18, R16, R26, RZ ;  /* 0x0000001a10127225 */ /* 0x002fc800078e00ff */
[C---:B------:R-:W-:Y:S01]  /*1b8b0*/  IMAD R13, R16.reuse, R25, R19 ;  /* 0x00000019100d7224 */ /* 0x040fe200078e0213 */
[----:B------:R-:W-:Y:S01]  /*1b8c0*/  IADD3 R27, P1, RZ, -R18, RZ ;  /* 0x80000012ff1b7210 */ /* 0x000fe20007f3e0ff */
[----:B------:R-:W-:Y:S02]  /*1b8d0*/  IMAD.MOV.U32 R19, RZ, RZ, R16 ;  /* 0x000000ffff137224 */ /* 0x000fe400078e0010 */
[----:B------:R-:W-:Y:S02]  /*1b8e0*/  IMAD R13, R17, R26, R13 ;  /* 0x0000001a110d7224 */ /* 0x000fe400078e020d */
[----:B------:R-:W-:-:S03]  /*1b8f0*/  IMAD.HI.U32 R18, R16, R27, RZ ;  /* 0x0000001b10127227 */ /* 0x000fc600078e00ff */
[----:B------:R-:W-:-:S05]  /*1b900*/  IADD3.X R13, RZ, ~R13, RZ, P1, !PT ;  /* 0x8000000dff0d7210 */ /* 0x000fca0000ffe4ff */
[----:B------:R-:W-:-:S04]  /*1b910*/  IMAD.WIDE.U32 R18, P1, R16, R13, R18 ;  /* 0x0000000d10127225 */ /* 0x000fc80007820012 */
[C---:B------:R-:W-:Y:S02]  /*1b920*/  IMAD R29, R17.reuse, R13, RZ ;  /* 0x0000000d111d7224 */ /* 0x040fe400078e02ff */
[----:B------:R-:W-:-:S04]  /*1b930*/  IMAD.HI.U32 R18, P2, R17, R27, R18 ;  /* 0x0000001b11127227 */ /* 0x000fc80007840012 */
[----:B------:R-:W-:Y:S01]  /*1b940*/  IMAD.HI.U32 R11, R17, R13, RZ ;  /* 0x0000000d110b7227 */ /* 0x000fe200078e00ff */
[----:B------:R-:W-:-:S04]  /*1b950*/  IADD3 R19, P3, R29, R18, RZ ;  /* 0x000000121d137210 */ /* 0x000fc80007f7e0ff */
[----:B------:R-:W-:Y:S01]  /*1b960*/  IADD3.X R11, R11, R17, RZ, P1, !PT ;  /* 0x000000110b0b7210 */ /* 0x000fe20000ffe4ff */
[----:B------:R-:W-:-:S03]  /*1b970*/  IMAD.WIDE.U32 R16, R19, R26, RZ ;  /* 0x0000001a13107225 */ /* 0x000fc600078e00ff */
[----:B------:R-:W-:Y:S01]  /*1b980*/  IADD3.X R11, RZ, RZ, R11, P3, P2 ;  /* 0x000000ffff0b7210 */ /* 0x000fe20001fe440b */
[----:B------:R-:W-:Y:S01]  /*1b990*/  IMAD R18, R19, R25, R17 ;  /* 0x0000001913127224 */ /* 0x000fe200078e0211 */
[----:B------:R-:W-:-:S03]  /*1b9a0*/  IADD3 R17, P1, RZ, -R16, RZ ;  /* 0x80000010ff117210 */ /* 0x000fc60007f3e0ff */
[----:B------:R-:W-:Y:S02]  /*1b9b0*/  IMAD R13, R11, R26, R18 ;  /* 0x0000001a0b0d7224 */ /* 0x000fe400078e0212 */
[----:B------:R-:W-:-:S04]  /*1b9c0*/  IMAD.HI.U32 R18, R19, R17, RZ ;  /* 0x0000001113127227 */ /* 0x000fc800078e00ff */
[----:B------:R-:W-:-:S04]  /*1b9d0*/  IMAD.X R16, RZ, RZ, ~R13, P1 ;  /* 0x000000ffff107224 */ /* 0x000fc800008e0e0d */
[----:B------:R-:W-:-:S04]  /*1b9e0*/  IMAD.WIDE.U32 R18, P1, R19, R16, R18 ;  /* 0x0000001013127225 */ /* 0x000fc80007820012 */
[C---:B------:R-:W-:Y:S02]  /*1b9f0*/  IMAD R24, R11.reuse, R16, RZ ;  /* 0x000000100b187224 */ /* 0x040fe400078e02ff */
[----:B------:R-:W-:-:S04]  /*1ba00*/  IMAD.HI.U32 R13, P2, R11, R17, R18 ;  /* 0x000000110b0d7227 */ /* 0x000fc80007840012 */
[----:B------:R-:W-:Y:S01]  /*1ba10*/  IMAD.HI.U32 R16, R11, R16, RZ ;  /* 0x000000100b107227 */ /* 0x000fe200078e00ff */
[----:B------:R-:W-:-:S03]  /*1ba20*/  IADD3 R13, P3, R24, R13, RZ ;  /* 0x0000000d180d7210 */ /* 0x000fc60007f7e0ff */
[----:B------:R-:W-:Y:S01]  /*1ba30*/  IMAD.MOV.U32 R17, RZ, RZ, RZ ;  /* 0x000000ffff117224 */ /* 0x000fe200078e00ff */
[----:B------:R-:W-:Y:S01]  /*1ba40*/  IADD3.X R11, R16, R11, RZ, P1, !PT ;  /* 0x0000000b100b7210 */ /* 0x000fe20000ffe4ff */
[----:B------:R-:W-:-:S03]  /*1ba50*/  IMAD.HI.U32 R16, R13, UR14, RZ ;  /* 0x0000000e0d107c27 */ /* 0x000fc6000f8e00ff */
[----:B------:R-:W-:Y:S01]  /*1ba60*/  IADD3.X R11, RZ, RZ, R11, P3, P2 ;  /* 0x000000ffff0b7210 */ /* 0x000fe20001fe440b */
[----:B------:R-:W-:-:S04]  /*1ba70*/  IMAD.WIDE.U32 R16, R13, UR22, R16 ;  /* 0x000000160d107c25 */ /* 0x000fc8000f8e0010 */
[C---:B------:R-:W-:Y:S02]  /*1ba80*/  IMAD R18, R11.reuse, UR22, RZ ;  /* 0x000000160b127c24 */ /* 0x040fe4000f8e02ff */
[----:B------:R-:W-:-:S04]  /*1ba90*/  IMAD.HI.U32 R13, P1, R11, UR14, R16 ;  /* 0x0000000e0b0d7c27 */ /* 0x000fc8000f820010 */
[----:B------:R-:W-:Y:S01]  /*1baa0*/  IMAD.HI.U32 R11, R11, UR22, RZ ;  /* 0x000000160b0b7c27 */ /* 0x000fe2000f8e00ff */
[----:B------:R-:W-:-:S04]  /*1bab0*/  IADD3 R13, P2, R18, R13, RZ ;  /* 0x0000000d120d7210 */ /* 0x000fc80007f5e0ff */
[----:B------:R-:W-:Y:S01]  /*1bac0*/  IADD3.X R11, R11, RZ, RZ, P1, !PT ;  /* 0x000000ff0b0b7210 */ /* 0x000fe20000ffe4ff */
[----:B------:R-:W-:-:S04]  /*1bad0*/  IMAD.WIDE.U32 R16, R13, R26, RZ ;  /* 0x0000001a0d107225 */ /* 0x000fc800078e00ff */
[----:B------:R-:W-:Y:S01]  /*1bae0*/  IMAD.X R11, RZ, RZ, R11, P2 ;  /* 0x000000ffff0b7224 */ /* 0x000fe200010e060b */
[----:B------:R-:W-:Y:S01]  /*1baf0*/  IADD3 R24, P2, -R16, UR14, RZ ;  /* 0x0000000e10187c10 */ /* 0x000fe2000ff5e1ff */
[C---:B------:R-:W-:Y:S02]  /*1bb00*/  IMAD R18, R13.reuse, R25, R17 ;  /* 0x000000190d127224 */ /* 0x040fe400078e0211 */
[----:B------:R-:W-:Y:S01]  /*1bb10*/  VIADD R16, R13, 0x1 ;  /* 0x000000010d107836 */ /* 0x000fe20000000000 */
[-C--:B------:R-:W-:Y:S01]  /*1bb20*/  ISETP.GE.U32.AND P1, PT, R24, R26.reuse, PT ;  /* 0x0000001a1800720c */ /* 0x080fe20003f26070 */
[----:B------:R-:W-:-:S05]  /*1bb30*/  IMAD R11, R11, R26, R18 ;  /* 0x0000001a0b0b7224 */ /* 0x000fca00078e0212 */
[----:B------:R-:W-:Y:S02]  /*1bb40*/  IADD3.X R18, ~R11, UR22, RZ, P2, !PT ;  /* 0x000000160b127c10 */ /* 0x000fe400097fe5ff */
[----:B------:R-:W-:Y:S02]  /*1bb50*/  IADD3 R11, P2, -R26, R24, RZ ;  /* 0x000000181a0b7210 */ /* 0x000fe40007f5e1ff */
[----:B------:R-:W-:Y:S02]  /*1bb60*/  ISETP.GE.U32.AND.EX P1, PT, R18, R25, PT, P1 ;  /* 0x000000191200720c */ /* 0x000fe40003f26110 */
[----:B------:R-:W-:Y:S02]  /*1bb70*/  IADD3.X R17, ~R25, R18, RZ, P2, !PT ;  /* 0x0000001219117210 */ /* 0x000fe400017fe5ff */
[----:B------:R-:W-:Y:S02]  /*1bb80*/  SEL R11, R11, R24, P1 ;  /* 0x000000180b0b7207 */ /* 0x000fe40000800000 */
[----:B------:R-:W-:-:S02]  /*1bb90*/  SEL R17, R17, R18, P1 ;  /* 0x0000001211117207 */ /* 0x000fc40000800000 */
[----:B------:R-:W-:Y:S01]  /*1bba0*/  SEL R16, R16, R13, P1 ;  /* 0x0000000d10107207 */ /* 0x000fe20000800000 */
[----:B------:R-:W-:Y:S01]  /*1bbb0*/  IMAD.MOV.U32 R13, RZ, RZ, 0x0 ;  /* 0x00000000ff0d7424 */ /* 0x000fe200078e00ff */
[----:B------:R-:W-:Y:S02]  /*1bbc0*/  ISETP.GE.U32.AND P1, PT, R11, R26, PT ;  /* 0x0000001a0b00720c */ /* 0x000fe40003f26070 */
[----:B------:R-:W-:Y:S02]  /*1bbd0*/  ISETP.NE.U32.AND P2, PT, R26, RZ, PT ;  /* 0x000000ff1a00720c */ /* 0x000fe40003f45070 */
[----:B------:R-:W-:Y:S02]  /*1bbe0*/  IADD3 R11, R16, 0x1, RZ ;  /* 0x00000001100b7810 */ /* 0x000fe40007ffe0ff */
[----:B------:R-:W-:Y:S02]  /*1bbf0*/  ISETP.GE.U32.AND.EX P1, PT, R17, R25, PT, P1 ;  /* 0x000000191100720c */ /* 0x000fe40003f26110 */
[----:B------:R-:W-:-:S02]  /*1bc00*/  ISETP.NE.AND.EX P2, PT, R25, RZ, PT, P2 ;  /* 0x000000ff1900720c */ /* 0x000fc40003f45320 */
[----:B------:R-:W-:-:S04]  /*1bc10*/  SEL R11, R11, R16, P1 ;  /* 0x000000100b0b7207 */ /* 0x000fc80000800000 */
[----:B------:R-:W-:Y:S01]  /*1bc20*/  SEL R11, R11, 0xffffffff, P2 ;  /* 0xffffffff0b0b7807 */ /* 0x000fe20001000000 */
[----:B------:R-:W-:Y:S06]  /*1bc30*/  RET.REL.NODEC R12 `(_ZN7cutlass13device_kernelINS_4gemm6kernel13GemmUniversalINS1_17GroupProblemShapeIN4cute5tupleIJiiiEEEEENS1_10collective13CollectiveMmaINS1_39MainloopSm90ArrayTmaGmmaWarpSpecializedILi4ENS6_IJNS5_1CILi2EEENSC_ILi1EEESE_EEENS1_52KernelPtrArrayTmaWarpSpecializedPingpongFP8FastAccumEEENS6_IJNSC_ILi128EEENSC_ILi256EEESI_EEENS_12float_e4m3_tEPNS6_IJlSE_NSC_ILi0EEEEEESL_SO_NS5_8TiledMMAINS5_8MMA_AtomIJNS5_4SM904GMMA31MMA_64x256x32_F32E4M3E4M3_SS_TNILNSS_7ScaleInE1ELSU_1EEEEEENS5_6LayoutINS6_IJSE_SE_SE_EEENS6_IJSM_SM_SM_EEEEENS6_IJNS5_10UnderscoreES11_S11_EEEEENS5_13SM90_TMA_LOADENS5_14ComposedLayoutINS5_7SwizzleILi3ELi4ELi3EEENS5_18smem_ptr_flag_bitsILi8EEENSX_INS6_IJNSC_ILi8EEESI_EEENS6_IJSI_SE_EEEEEEEvNS5_8identityENS5_23SM90_TMA_LOAD_MULTICASTES1E_vS1F_EENS_8epilogue10collective18CollectiveEpilogueINS1I_30Sm90PtrArrayTmaWarpSpecializedILi4ELi2ELi16ELb1ELb0ELi2EEEJSK_NS6_IJNSC_ILi64EEENSC_ILi32EEEEEENS_6half_tEPNS6_IJSE_lSM_EEES1Q_S1S_NS1I_6fusion15FusionCallbacksIS1M_NS1T_17LinearCombinationIS1Q_fS1Q_fLNS_15FloatRoundStyleE2EEESK_S1P_JEEES14_NS15_IS17_NS18_ILi16EEENSX_INS6_IJS1N_S1A_EEENS6_IJSE_S1N_EEEEEEENS5_17SM75_U16x8_LDSM_TENS5_14SM90_TMA_STOREES23_NS5_17SM90_U16x8_STSM_TENS5_9Copy_AtomIJNS5_17SM90_U32x4_STSM_NES1Q_EEEvEEEvvEEEEvNT_6ParamsE) ;  /* 0xfffffe400cf07950 */ /* 0x000fec0003c3ffff */
.L_x_337:
[----:B------:R-:W-:Y:S01]  /*1bc40*/  UMOV UR30, UR24 ;  /* 0x00000018001e7c82 */ /* 0x000fe20008000000 */
[----:B------:R-:W-:Y:S02]  /*1bc50*/  UMOV UR31, UR27 ;  /* 0x0000001b001f7c82 */ /* 0x000fe40008000000 */
[----:B------:R-:W1:Y:S08]  /*1bc60*/  I2F.U64.RP R11, UR30 ;  /* 0x0000001e000b7d12 */ /* 0x000e700008309000 */
[----:B-1----:R-:W1:Y:S02]  /*1bc70*/  MUFU.RCP R11, R11 ;  /* 0x0000000b000b7308 */ /* 0x002e640000001000 */
[----:B-1----:R-:W-:-:S06]  /*1bc80*/  IADD3 R2, R11, 0x1ffffffe, RZ ;  /* 0x1ffffffe0b027810 */ /* 0x002fcc0007ffe0ff */
[----:B------:R-:W1:Y:S02]  /*1bc90*/  F2I.U64.TRUNC R2, R2 ;  /* 0x0000000200027311 */ /* 0x000e64000020d800 */
[----:B-1----:R-:W-:Y:S01]  /*1bca0*/  R2UR UR30, R2 ;  /* 0x00000000021e72ca */ /* 0x002fe200000e0000 */
[----:B------:R-:W-:Y:S01]  /*1bcb0*/  IMAD.MOV.U32 R2, RZ, RZ, R12 ;  /* 0x000000ffff027224 */ /* 0x000fe200078e000c */
[----:B------:R-:W-:Y:S02]  /*1bcc0*/  R2UR UR31, R3 ;  /* 0x00000000031f72ca */ /* 0x000fe400000e0000 */
[----:B------:R-:W-:-:S09]  /*1bcd0*/  MOV R3, 0x0 ;  /* 0x0000000000037802 */ /* 0x000fd20000000f00 */
[----:B------:R-:W-:-:S04]  /*1bce0*/  UIMAD.WIDE.U32 UR32, UR30, UR24, URZ ;  /* 0x000000181e2072a5 */ /* 0x000fc8000f8e003f */
[----:B------:R-:W-:Y:S02]  /*1bcf0*/  UIMAD UR33, UR30, UR27, UR33 ;  /* 0x0000001b1e2172a4 */ /* 0x000fe4000f8e0221 */
[----:B------:R-:W-:Y:S02]  /*1bd00*/  UIADD3 UR36, UP1, URZ, -UR32, URZ ;  /* 0x800000203f247290 */ /* 0x000fe4000ff3e03f */
[----:B------:R-:W-:Y:S02]  /*1bd10*/  UIMAD UR34, UR31, UR24, UR33 ;  /* 0x000000181f2272a4 */ /* 0x000fe4000f8e0221 */
[----:B------:R-:W-:Y:S02]  /*1bd20*/  UIMAD.WIDE.U32 UR32, UR30, UR36, URZ ;  /* 0x000000241e2072a5 */ /* 0x000fe4000f8e003f */
[----:B------:R-:W-:-:S05]  /*1bd30*/  UIADD3.X UR37, URZ, ~UR34, URZ, UP1, !UPT ;  /* 0x800000223f257290 */ /* 0x000fca0008ffe43f */
[----:B------:R-:W-:Y:S01]  /*1bd40*/  UMOV UR32, UR33 ;  /* 0x0000002100207c82 */ /* 0x000fe20008000000 */
[----:B------:R-:W-:Y:S02]  /*1bd50*/  UMOV UR33, UR30 ;  /* 0x0000001e00217c82 */ /* 0x000fe40008000000 */
[----:B------:R-:W-:Y:S02]  /*1bd60*/  UIMAD.WIDE.U32 UR34, UP1, UR30, UR37, UR32 ;  /* 0x000000251e2272a5 */ /* 0x000fe4000f820020 */
[----:B------:R-:W-:Y:S02]  /*1bd70*/  UIMAD.WIDE.U32 UR32, UR31, UR37, URZ ;  /* 0x000000251f2072a5 */ /* 0x000fe4000f8e003f */
[----:B------:R-:W-:Y:S02]  /*1bd80*/  UIMAD.WIDE.U32 UR34, UP2, UR31, UR36, UR34 ;  /* 0x000000241f2272a5 */ /* 0x000fe4000f840022 */
[----:B------:R-:W-:Y:S02]  /*1bd90*/  UIMAD UR37, UR31, UR37, URZ ;  /* 0x000000251f2572a4 */ /* 0x000fe4000f8e023f */
[----:B------:R-:W-:-:S02]  /*1bda0*/  UIADD3.X UR32, UR33, UR31, URZ, UP1, !UPT ;  /* 0x0000001f21207290 */ /* 0x000fc40008ffe43f */
[----:B------:R-:W-:-:S04]  /*1bdb0*/  UIADD3 UR35, UP4, UR37, UR35, URZ ;  /* 0x0000002325237290 */ /* 0x000fc8000ff9e03f */
[----:B------:R-:W-:Y:S02]  /*1bdc0*/  UIMAD.WIDE.U32 UR30, UR35, UR24, URZ ;  /* 0x00000018231e72a5 */ /* 0x000fe4000f8e003f */
[----:B------:R-:W-:Y:S02]  /*1bdd0*/  UIADD3.X UR36, URZ, URZ, UR32, UP4, UP2 ;  /* 0x0000003f3f247290 */ /* 0x000fe4000a7e4420 */
[----:B------:R-:W-:Y:S02]  /*1bde0*/  UIMAD UR31, UR35, UR27, UR31 ;  /* 0x0000001b231f72a4 */ /* 0x000fe4000f8e021f */
[----:B------:R-:W-:Y:S02]  /*1bdf0*/  UIADD3 UR37, UP1, URZ, -UR30, URZ ;  /* 0x8000001e3f257290 */ /* 0x000fe4000ff3e03f */
[----:B------:R-:W-:Y:S02]  /*1be00*/  UIMAD UR32, UR36, UR24, UR31 ;  /* 0x00000018242072a4 */ /* 0x000fe4000f8e021f */
[----:B------:R-:W-:-:S02]  /*1be10*/  UIMAD.WIDE.U32 UR30, UR35, UR37, URZ ;  /* 0x00000025231e72a5 */ /* 0x000fc4000f8e003f */
[----:B------:R-:W-:-:S05]  /*1be20*/  UIADD3.X UR41, URZ, ~UR32, URZ, UP1, !UPT ;  /* 0x800000203f297290 */ /* 0x000fca0008ffe43f */
[----:B------:R-:W-:Y:S01]  /*1be30*/  UMOV UR34, UR31 ;  /* 0x0000001f00227c82 */ /* 0x000fe20008000000 */
[----:B------:R-:W-:Y:S02]  /*1be40*/  UIMAD.WIDE.U32 UR30, UR36, UR41, URZ ;  /* 0x00000029241e72a5 */ /* 0x000fe4000f8e003f */
[----:B------:R-:W-:Y:S02]  /*1be50*/  UIMAD.WIDE.U32 UR32, UP1, UR35, UR41, UR34 ;  /* 0x00000029232072a5 */ /* 0x000fe4000f820022 */
[----:B------:R-:W-:Y:S02]  /*1be60*/  UIMAD UR34, UR36, UR41, URZ ;  /* 0x00000029242272a4 */ /* 0x000fe4000f8e023f */
[----:B------:R-:W-:Y:S02]  /*1be70*/  UIMAD.WIDE.U32 UR32, UP2, UR36, UR37, UR32 ;  /* 0x00000025242072a5 */ /* 0x000fe4000f840020 */
[----:B------:R-:W-:Y:S02]  /*1be80*/  UIADD3.X UR36, UR31, UR36, URZ, UP1, !UPT ;  /* 0x000000241f247290 */ /* 0x000fe40008ffe43f */
[----:B------:R-:W-:-:S04]  /*1be90*/  UIADD3 UR34, UP4, UR34, UR33, URZ ;  /* 0x0000002122227290 */ /* 0x000fc8000ff9e03f */
[----:B------:R-:W-:Y:S02]  /*1bea0*/  UIMAD.WIDE.U32 UR32, UR34, UR25, URZ ;  /* 0x00000019222072a5 */ /* 0x000fe4000f8e003f */
[----:B------:R-:W-:-:S05]  /*1beb0*/  UIADD3.X UR36, URZ, URZ, UR36, UP4, UP2 ;  /* 0x0000003f3f247290 */ /* 0x000fca000a7e4424 */
[----:B------:R-:W-:Y:S01]  /*1bec0*/  UMOV UR32, UR33 ;  /* 0x0000002100207c82 */ /* 0x000fe20008000000 */
[----:B------:R-:W-:Y:S02]  /*1bed0*/  UMOV UR33, URZ ;  /* 0x0000003f00217c82 */ /* 0x000fe40008000000 */
[----:B------:R-:W-:Y:S02]  /*1bee0*/  UIMAD.WIDE.U32 UR30, UR34, UR26, UR32 ;  /* 0x0000001a221e72a5 */ /* 0x000fe4000f8e0020 */
[----:B------:R-:W-:Y:S02]  /*1bef0*/  UIMAD UR34, UR36, UR26, URZ ;  /* 0x0000001a242272a4 */ /* 0x000fe4000f8e023f */
[----:B------:R-:W-:Y:S02]  /*1bf00*/  UIMAD.WIDE.U32 UR30, UP1, UR36, UR25, UR30 ;  /* 0x00000019241e72a5 */ /* 0x000fe4000f82001e */
[----:B------:R-:W-:Y:S02]  /*1bf10*/  UIMAD.WIDE.U32 UR32, UR36, UR26, URZ ;  /* 0x0000001a242072a5 */ /* 0x000fe4000f8e003f */
[----:B------:R-:W-:-:S02]  /*1bf20*/  UIADD3 UR34, UP2, UR34, UR31, URZ ;  /* 0x0000001f22227290 */ /* 0x000fc4000ff5e03f */
[----:B------:R-:W-:Y:S02]  /*1bf30*/  UIADD3.X UR32, UR33, URZ, URZ, UP1, !UPT ;  /* 0x0000003f21207290 */ /* 0x000fe40008ffe43f */
[----:B------:R-:W-:Y:S02]  /*1bf40*/  UIMAD.WIDE.U32 UR30, UR34, UR24, URZ ;  /* 0x00000018221e72a5 */ /* 0x000fe4000f8e003f */
[----:B------:R-:W-:Y:S02]  /*1bf50*/  UIADD3.X UR32, URZ, UR32, URZ, UP2, !UPT ;  /* 0x000000203f207290 */ /* 0x000fe400097fe43f */
[----:B------:R-:W-:Y:S02]  /*1bf60*/  UIMAD UR31, UR34, UR27, UR31 ;  /* 0x0000001b221f72a4 */ /* 0x000fe4000f8e021f */
[----:B------:R-:W-:Y:S02]  /*1bf70*/  UIADD3 UR33, UP2, -UR30, UR25, URZ ;  /* 0x000000191e217290 */ /* 0x000fe4000ff5e13f */
[----:B------:R-:W-:-:S02]  /*1bf80*/  UIMAD UR31, UR32, UR24, UR31 ;  /* 0x00000018201f72a4 */ /* 0x000fc4000f8e021f */
[----:B------:R-:W-:Y:S02]  /*1bf90*/  UISETP.GE.U32.AND UP1, UPT, UR33, UR24, UPT ;  /* 0x000000182100728c */ /* 0x000fe4000bf26070 */
[----:B------:R-:W-:Y:S02]  /*1bfa0*/  UIADD3.X UR32, ~UR31, UR26, URZ, UP2, !UPT ;  /* 0x0000001a1f207290 */ /* 0x000fe400097fe53f */
[----:B------:R-:W-:Y:S02]  /*1bfb0*/  UIADD3 UR26, UP2, -UR24, UR33, URZ ;  /* 0x00000021181a7290 */ /* 0x000fe4000ff5e13f */
[----:B------:R-:W-:Y:S02]  /*1bfc0*/  UISETP.GE.U32.AND.EX UP1, UPT, UR32, UR27, UPT, UP1 ;  /* 0x0000001b2000728c */ /* 0x000fe4000bf26110 */
[----:B------:R-:W-:Y:S02]  /*1bfd0*/  UIADD3 UR30, UR34, 0x1, URZ ;  /* 0x00000001221e7890 */ /* 0x000fe4000fffe03f */
[----:B------:R-:W-:-:S02]  /*1bfe0*/  UIADD3.X UR31, ~UR27, UR32, URZ, UP2, !UPT ;  /* 0x000000201b1f7290 */ /* 0x000fc400097fe53f */
[----:B------:R-:W-:Y:S02]  /*1bff0*/  USEL UR26, UR26, UR33, UP1 ;  /* 0x000000211a1a7287 */ /* 0x000fe40008800000 */
[----:B------:R-:W-:Y:S02]  /*1c000*/  USEL UR31, UR31, UR32, UP1 ;  /* 0x000000201f1f7287 */ /* 0x000fe40008800000 */
[----:B------:R-:W-:Y:S02]  /*1c010*/  USEL UR34, UR30, UR34, UP1 ;  /* 0x000000221e227287 */ /* 0x000fe40008800000 */
[----:B------:R-:W-:Y:S02]  /*1c020*/  UISETP.GE.U32.AND UP1, UPT, UR26, UR24, UPT ;  /* 0x000000181a00728c */ /* 0x000fe4000bf26070 */
[----:B------:R-:W-:Y:S02]  /*1c030*/  UISETP.NE.U32.AND UP2, UPT, UR24, URZ, UPT ;  /* 0x0000003f1800728c */ /* 0x000fe4000bf45070 */
[----:B------:R-:W-:-:S02]  /*1c040*/  UIADD3 UR26, UR34, 0x1, URZ ;  /* 0x00000001221a7890 */ /* 0x000fc4000fffe03f */
[----:B------:R-:W-:Y:S02]  /*1c050*/  UISETP.GE.U32.AND.EX UP1, UPT, UR31, UR27, UPT, UP1 ;  /* 0x0000001b1f00728c */ /* 0x000fe4000bf26110 */
[----:B------:R-:W-:Y:S02]  /*1c060*/  UISETP.NE.AND.EX UP2, UPT, UR27, URZ, UPT, UP2 ;  /* 0x0000003f1b00728c */ /* 0x000fe4000bf45320 */
[----:B------:R-:W-:-:S04]  /*1c070*/  USEL UR26, UR26, UR34, UP1 ;  /* 0x000000221a1a7287 */ /* 0x000fc80008800000 */
[----:B------:R-:W-:Y:S01]  /*1c080*/  USEL UR27, UR26, 0xffffffff, UP2 ;  /* 0xffffffff1a1b7887 */ /* 0x000fe20009000000 */
[----:B------:R-:W-:Y:S11]  /*1c090*/  RET.REL.NODEC R2 `(_ZN7cutlass13device_kernelINS_4gemm6kernel13GemmUniversalINS1_17GroupProblemShapeIN4cute5tupleIJiiiEEEEENS1_10collective13CollectiveMmaINS1_39MainloopSm90ArrayTmaGmmaWarpSpecializedILi4ENS6_IJNS5_1CILi2EEENSC_ILi1EEESE_EEENS1_52KernelPtrArrayTmaWarpSpecializedPingpongFP8FastAccumEEENS6_IJNSC_ILi128EEENSC_ILi256EEESI_EEENS_12float_e4m3_tEPNS6_IJlSE_NSC_ILi0EEEEEESL_SO_NS5_8TiledMMAINS5_8MMA_AtomIJNS5_4SM904GMMA31MMA_64x256x32_F32E4M3E4M3_SS_TNILNSS_7ScaleInE1ELSU_1EEEEEENS5_6LayoutINS6_IJSE_SE_SE_EEENS6_IJSM_SM_SM_EEEEENS6_IJNS5_10UnderscoreES11_S11_EEEEENS5_13SM90_TMA_LOADENS5_14ComposedLayoutINS5_7SwizzleILi3ELi4ELi3EEENS5_18smem_ptr_flag_bitsILi8EEENSX_INS6_IJNSC_ILi8EEESI_EEENS6_IJSI_SE_EEEEEEEvNS5_8identityENS5_23SM90_TMA_LOAD_MULTICASTES1E_vS1F_EENS_8epilogue10collective18CollectiveEpilogueINS1I_30Sm90PtrArrayTmaWarpSpecializedILi4ELi2ELi16ELb1ELb0ELi2EEEJSK_NS6_IJNSC_ILi64EEENSC_ILi32EEEEEENS_6half_tEPNS6_IJSE_lSM_EEES1Q_S1S_NS1I_6fusion15FusionCallbacksIS1M_NS1T_17LinearCombinationIS1Q_fS1Q_fLNS_15FloatRoundStyleE2EEESK_S1P_JEEES14_NS15_IS17_NS18_ILi16EEENSX_INS6_IJS1N_S1A_EEENS6_IJSE_S1N_EEEEEEENS5_17SM75_U16x8_LDSM_TENS5_14SM90_TMA_STOREES23_NS5_17SM90_U16x8_STSM_TENS5_9Copy_AtomIJNS5_17SM90_U32x4_STSM_NES1Q_EEEvEEEvvEEEEvNT_6ParamsE) ;  /* 0xfffffe3c02d87950 */ /* 0x000ff60003c3ffff */
.L_x_431:
[----:B------:R-:W-:-:S00]  /*1c0a0*/  BRA `(.L_x_431) ;  /* 0xfffffffc00fc7947 */ /* 0x000fc0000383ffff */
[----:B------:R-:W-:-:S00]  /*1c0b0*/  NOP ;  /* 0x0000000000007918 */ /* 0x000fc00000000000 */
        /* <DEDUP_REMOVED lines=12> */
.L_x_432:


//--------------------- .nv.global.init           --------------------------
	.section	.nv.global.init,"aw",@progbits
.nv.global.init:
	.type		$str$24,@object
	.size		$str$24,($str$25 - $str$24)
$str$24:
        /*0000*/ 	.byte	0x28, 0x61, 0x64, 0x64, 0x72, 0x65, 0x73, 0x73, 0x20, 0x26, 0x20, 0x6d, 0x61, 0x73, 0x6b, 0x29
        /*0010*/ 	.byte	0x20, 0x3d, 0x3d, 0x20, 0x30, 0x00
	.type		$str$25,@object
	.size		$str$25,(__unnamed_1 - $str$25)
$str$25:
        /*0016*/ 	.byte	0x2f, 0x74, 0x6d, 0x70, 0x2f, 0x63, 0x75, 0x74, 0x6c, 0x61, 0x73, 0x73, 0x5f, 0x73, 0x77, 0x65
        /*0026*/ 	.byte	0x65, 0x70, 0x5f, 0x73, 0x72, 0x63, 0x2f, 0x69, 0x6e, 0x63, 0x6c, 0x75, 0x64, 0x65, 0x2f, 0x63
        /*0036*/ 	.byte	0x75, 0x74, 0x65, 0x2f, 0x70, 0x6f, 0x69, 0x6e, 0x74, 0x65, 0x72, 0x5f, 0x66, 0x6c, 0x61, 0x67
        /*0046*/ 	.byte	0x67, 0x65, 0x64, 0x2e, 0x68, 0x70, 0x70, 0x00
	.type		__unnamed_1,@object
	.size		__unnamed_1,(.L_0 - __unnamed_1)
__unnamed_1:
        /* <DEDUP_REMOVED lines=28> */
        /*020e*/ 	.byte	0x3e, 0x3e, 0x3e, 0x3e, 0x3e, 0x5d, 0x00
.L_0:


//--------------------- .nv.shared._ZN7cutlass13device_kernelINS_4gemm6kernel13GemmUniversalINS1_17GroupProblemShapeIN4cute5tupleIJiiiEEEEENS1_10collective13CollectiveMmaINS1_39MainloopSm90ArrayTmaGmmaWarpSpecializedILi4ENS6_IJNS5_1CILi2EEENSC_ILi1EEESE_EEENS1_52KernelPtrArrayTmaWarpSpecializedPingpongFP8FastAccumEEENS6_IJNSC_ILi128EEENSC_ILi256EEESI_EEENS_12float_e4m3_tEPNS6_IJlSE_NSC_ILi0EEEEEESL_SO_NS5_8TiledMMAINS5_8MMA_AtomIJNS5_4SM904GMMA31MMA_64x256x32_F32E4M3E4M3_SS_TNILNSS_7ScaleInE1ELSU_1EEEEEENS5_6LayoutINS6_IJSE_SE_SE_EEENS6_IJSM_SM_SM_EEEEENS6_IJNS5_10UnderscoreES11_S11_EEEEENS5_13SM90_TMA_LOADENS5_14ComposedLayoutINS5_7SwizzleILi3ELi4ELi3EEENS5_18smem_ptr_flag_bitsILi8EEENSX_INS6_IJNSC_ILi8EEESI_EEENS6_IJSI_SE_EEEEEEEvNS5_8identityENS5_23SM90_TMA_LOAD_MULTICASTES1E_vS1F_EENS_8epilogue10collective18CollectiveEpilogueINS1I_30Sm90PtrArrayTmaWarpSpecializedILi4ELi2ELi16ELb1ELb0ELi2EEEJSK_NS6_IJNSC_ILi64EEENSC_ILi32EEEEEENS_6half_tEPNS6_IJSE_lSM_EEES1Q_S1S_NS1I_6fusion15FusionCallbacksIS1M_NS1T_17LinearCombinationIS1Q_fS1Q_fLNS_15FloatRoundStyleE2EEESK_S1P_JEEES14_NS15_IS17_NS18_ILi16EEENSX_INS6_IJS1N_S1A_EEENS6_IJSE_S1N_EEEEEEENS5_17SM75_U16x8_LDSM_TENS5_14SM90_TMA_STOREES23_NS5_17SM90_U16x8_STSM_TENS5_9Copy_AtomIJNS5_17SM90_U32x4_STSM_NES1Q_EEEvEEEvvEEEEvNT_6ParamsE --------------------------
	.section	.nv.shared._ZN7cutlass13device_kernelINS_4gemm6kernel13GemmUniversalINS1_17GroupProblemShapeIN4cute5tupleIJiiiEEEEENS1_10collective13CollectiveMmaINS1_39MainloopSm90ArrayTmaGmmaWarpSpecializedILi4ENS6_IJNS5_1CILi2EEENSC_ILi1EEESE_EEENS1_52KernelPtrArrayTmaWarpSpecializedPingpongFP8FastAccumEEENS6_IJNSC_ILi128EEENSC_ILi256EEESI_EEENS_12float_e4m3_tEPNS6_IJlSE_NSC_ILi0EEEEEESL_SO_NS5_8TiledMMAINS5_8MMA_AtomIJNS5_4SM904GMMA31MMA_64x256x32_F32E4M3E4M3_SS_TNILNSS_7ScaleInE1ELSU_1EEEEEENS5_6LayoutINS6_IJSE_SE_SE_EEENS6_IJSM_SM_SM_EEEEENS6_IJNS5_10UnderscoreES11_S11_EEEEENS5_13SM90_TMA_LOADENS5_14ComposedLayoutINS5_7SwizzleILi3ELi4ELi3EEENS5_18smem_ptr_flag_bitsILi8EEENSX_INS6_IJNSC_ILi8EEESI_EEENS6_IJSI_SE_EEEEEEEvNS5_8identityENS5_23SM90_TMA_LOAD_MULTICASTES1E_vS1F_EENS_8epilogue10collective18CollectiveEpilogueINS1I_30Sm90PtrArrayTmaWarpSpecializedILi4ELi2ELi16ELb1ELb0ELi2EEEJSK_NS6_IJNSC_ILi64EEENSC_ILi32EEEEEENS_6half_tEPNS6_IJSE_lSM_EEES1Q_S1S_NS1I_6fusion15FusionCallbacksIS1M_NS1T_17LinearCombinationIS1Q_fS1Q_fLNS_15FloatRoundStyleE2EEESK_S1P_JEEES14_NS15_IS17_NS18_ILi16EEENSX_INS6_IJS1N_S1A_EEENS6_IJSE_S1N_EEEEEEENS5_17SM75_U16x8_LDSM_TENS5_14SM90_TMA_STOREES23_NS5_17SM90_U16x8_STSM_TENS5_9Copy_AtomIJNS5_17SM90_U32x4_STSM_NES1Q_EEEvEEEvvEEEEvNT_6ParamsE,"aw",@nobits
	.sectionflags	@""
	.align	16
	.zero		1024


//--------------------- .nv.shared.reserved.0     --------------------------
	.section	.nv.shared.reserved.0,"aw",@nobits
	.weak		__nv_reservedSMEM_offset_0_alias
	.size		__nv_reservedSMEM_offset_0_alias, 0, 0
	.other		__nv_reservedSMEM_offset_0_alias,@"STO_CUDA_RESERVED_SHARED STV_DEFAULT"
__nv_reservedSMEM_offset_0_alias:
	.zero		0


//--------------------- .nv.global                --------------------------
	.section	.nv.global,"aw",@nobits
.nv.global:
	.type		_ZN39_INTERNAL_129c04df_4_k_cu_6d27940f_27914cute1_E,@object
	.size		_ZN39_INTERNAL_129c04df_4_k_cu_6d27940f_27914cute1_E,(_ZN39_INTERNAL_129c04df_4_k_cu_6d27940f_27914cuda3std3__45__cpo6cbeginE - _ZN39_INTERNAL_129c04df_4_k_cu_6d27940f_27914cute1_E)
_ZN39_INTERNAL_129c04df_4_k_cu_6d27940f_27914cute1_E:
	.zero		1
	.type		_ZN39_INTERNAL_129c04df_4_k_cu_6d27940f_27914cuda3std3__45__cpo6cbeginE,@object
	.size		_ZN39_INTERNAL_129c04df_4_k_cu_6d27940f_27914cuda3std3__45__cpo6cbeginE,(_ZN39_INTERNAL_129c04df_4_k_cu_6d27940f_27914cuda3std3__48in_placeE - _ZN39_INTERNAL_129c04df_4_k_cu_6d27940f_27914cuda3std3__45__cpo6cbeginE)
_ZN39_INTERNAL_129c04df_4_k_cu_6d27940f_27914cuda3std3__45__cpo6cbeginE:
	.zero		1
	.type		_ZN39_INTERNAL_129c04df_4_k_cu_6d27940f_27914cuda3std3__48in_placeE,@object
	.size		_ZN39_INTERNAL_129c04df_4_k_cu_6d27940f_27914cuda3std3__48in_placeE,(_ZN39_INTERNAL_129c04df_4_k_cu_6d27940f_27914cuda3std6ranges3__45__cpo9iter_moveE - _ZN39_INTERNAL_129c04df_4_k_cu_6d27940f_27914cuda3std3__48in_placeE)
_ZN39_INTERNAL_129c04df_4_k_cu_6d27940f_27914cuda3std3__48in_placeE:
	.zero		1
	.type		_ZN39_INTERNAL_129c04df_4_k_cu_6d27940f_27914cuda3std6ranges3__45__cpo9iter_moveE,@object
	.size		_ZN39_INTERNAL_129c04df_4_k_cu_6d27940f_27914cuda3std6ranges3__45__cpo9iter_moveE,(_ZN39_INTERNAL_129c04df_4_k_cu_6d27940f_27914cuda3std3__45__cpo5beginE - _ZN39_INTERNAL_129c04df_4_k_cu_6d27940f_27914cuda3std6ranges3__45__cpo9iter_moveE)
_ZN39_INTERNAL_129c04df_4_k_cu_6d27940f_27914cuda3std6ranges3__45__cpo9iter_moveE:
	.zero		1
	.type		_ZN39_INTERNAL_129c04df_4_k_cu_6d27940f_27914cuda3std3__45__cpo5beginE,@object
	.size		_ZN39_INTERNAL_129c04df_4_k_cu_6d27940f_27914cuda3std3__45__cpo5beginE,(_ZN39_INTERNAL_129c04df_4_k_cu_6d27940f_27914cuda3std3__441_GLOBAL__N__129c04df_4_k_cu_6d27940f_27916ignoreE - _ZN39_INTERNAL_129c04df_4_k_cu_6d27940f_27914cuda3std3__45__cpo5beginE)
_ZN39_INTERNAL_129c04df_4_k_cu_6d27940f_27914cuda3std3__45__cpo5beginE:
	.zero		1
	.type		_ZN39_INTERNAL_129c04df_4_k_cu_6d27940f_27914cuda3std3__441_GLOBAL__N__129c04df_4_k_cu_6d27940f_27916ignoreE,@object
	.size		_ZN39_INTERNAL_129c04df_4_k_cu_6d27940f_27914cuda3std3__441_GLOBAL__N__129c04df_4_k_cu_6d27940f_27916ignoreE,(_ZN39_INTERNAL_129c04df_4_k_cu_6d27940f_27914cute7productE - _ZN39_INTERNAL_129c04df_4_k_cu_6d27940f_27914cuda3std3__441_GLOBAL__N__129c04df_4_k_cu_6d27940f_27916ignoreE)
_ZN39_INTERNAL_129c04df_4_k_cu_6d27940f_27914cuda3std3__441_GLOBAL__N__129c04df_4_k_cu_6d27940f_27916ignoreE:
	.zero		1
	.type		_ZN39_INTERNAL_129c04df_4_k_cu_6d27940f_27914cute7productE,@object
	.size		_ZN39_INTERNAL_129c04df_4_k_cu_6d27940f_27914cute7productE,(_ZN39_INTERNAL_129c04df_4_k_cu_6d27940f_27914cuda3std3__45__cpo3endE - _ZN39_INTERNAL_129c04df_4_k_cu_6d27940f_27914cute7productE)
_ZN39_INTERNAL_129c04df_4_k_cu_6d27940f_27914cute7productE:
	.zero		1
	.type		_ZN39_INTERNAL_129c04df_4_k_cu_6d27940f_27914cuda3std3__45__cpo3endE,@object
	.size		_ZN39_INTERNAL_129c04df_4_k_cu_6d27940f_27914cuda3std3__45__cpo3endE,(_ZN39_INTERNAL_129c04df_4_k_cu_6d27940f_27914cuda3std3__419piecewise_constructE - _ZN39_INTERNAL_129c04df_4_k_cu_6d27940f_27914cuda3std3__45__cpo3endE)
_ZN39_INTERNAL_129c04df_4_k_cu_6d27940f_27914cuda3std3__45__cpo3endE:
	.zero		1
	.type		_ZN39_INTERNAL_129c04df_4_k_cu_6d27940f_27914cuda3std3__419piecewise_constructE,@object
	.size		_ZN39_INTERNAL_129c04df_4_k_cu_6d27940f_27914cuda3std3__419piecewise_constructE,(_ZN39_INTERNAL_129c04df_4_k_cu_6d27940f_27914cuda3std3__45__cpo4cendE - _ZN39_INTERNAL_129c04df_4_k_cu_6d27940f_27914cuda3std3__419piecewise_constructE)
_ZN39_INTERNAL_129c04df_4_k_cu_6d27940f_27914cuda3std3__419piecewise_constructE:
	.zero		1
	.type		_ZN39_INTERNAL_129c04df_4_k_cu_6d27940f_27914cuda3std3__45__cpo4cendE,@object
	.size		_ZN39_INTERNAL_129c04df_4_k_cu_6d27940f_27914cuda3std3__45__cpo4cendE,(_ZN39_INTERNAL_129c04df_4_k_cu_6d27940f_27914cuda3std6ranges3__45__cpo4swapE - _ZN39_INTERNAL_129c04df_4_k_cu_6d27940f_27914cuda3std3__45__cpo4cendE)
_ZN39_INTERNAL_129c04df_4_k_cu_6d27940f_27914cuda3std3__45__cpo4cendE:
	.zero		1
	.type		_ZN39_INTERNAL_129c04df_4_k_cu_6d27940f_27914cuda3std6ranges3__45__cpo4swapE,@object
	.size		_ZN39_INTERNAL_129c04df_4_k_cu_6d27940f_27914cuda3std6ranges3__45__cpo4swapE,(.L_8 - _ZN39_INTERNAL_129c04df_4_k_cu_6d27940f_27914cuda3std6ranges3__45__cpo4swapE)
_ZN39_INTERNAL_129c04df_4_k_cu_6d27940f_27914cuda3std6ranges3__45__cpo4swapE:
	.zero		1
.L_8:


//--------------------- .nv.constant0._ZN7cutlass13device_kernelINS_4gemm6kernel13GemmUniversalINS1_17GroupProblemShapeIN4cute5tupleIJiiiEEEEENS1_10collective13CollectiveMmaINS1_39MainloopSm90ArrayTmaGmmaWarpSpecializedILi4ENS6_IJNS5_1CILi2EEENSC_ILi1EEESE_EEENS1_52KernelPtrArrayTmaWarpSpecializedPingpongFP8FastAccumEEENS6_IJNSC_ILi128EEENSC_ILi256EEESI_EEENS_12float_e4m3_tEPNS6_IJlSE_NSC_ILi0EEEEEESL_SO_NS5_8TiledMMAINS5_8MMA_AtomIJNS5_4SM904GMMA31MMA_64x256x32_F32E4M3E4M3_SS_TNILNSS_7ScaleInE1ELSU_1EEEEEENS5_6LayoutINS6_IJSE_SE_SE_EEENS6_IJSM_SM_SM_EEEEENS6_IJNS5_10UnderscoreES11_S11_EEEEENS5_13SM90_TMA_LOADENS5_14ComposedLayoutINS5_7SwizzleILi3ELi4ELi3EEENS5_18smem_ptr_flag_bitsILi8EEENSX_INS6_IJNSC_ILi8EEESI_EEENS6_IJSI_SE_EEEEEEEvNS5_8identityENS5_23SM90_TMA_LOAD_MULTICASTES1E_vS1F_EENS_8epilogue10collective18CollectiveEpilogueINS1I_30Sm90PtrArrayTmaWarpSpecializedILi4ELi2ELi16ELb1ELb0ELi2EEEJSK_NS6_IJNSC_ILi64EEENSC_ILi32EEEEEENS_6half_tEPNS6_IJSE_lSM_EEES1Q_S1S_NS1I_6fusion15FusionCallbacksIS1M_NS1T_17LinearCombinationIS1Q_fS1Q_fLNS_15FloatRoundStyleE2EEESK_S1P_JEEES14_NS15_IS17_NS18_ILi16EEENSX_INS6_IJS1N_S1A_EEENS6_IJSE_S1N_EEEEEEENS5_17SM75_U16x8_LDSM_TENS5_14SM90_TMA_STOREES23_NS5_17SM90_U16x8_STSM_TENS5_9Copy_AtomIJNS5_17SM90_U32x4_STSM_NES1Q_EEEvEEEvvEEEEvNT_6ParamsE --------------------------
	.section	.nv.constant0._ZN7cutlass13device_kernelINS_4gemm6kernel13GemmUniversalINS1_17GroupProblemShapeIN4cute5tupleIJiiiEEEEENS1_10collective13CollectiveMmaINS1_39MainloopSm90ArrayTmaGmmaWarpSpecializedILi4ENS6_IJNS5_1CILi2EEENSC_ILi1EEESE_EEENS1_52KernelPtrArrayTmaWarpSpecializedPingpongFP8FastAccumEEENS6_IJNSC_ILi128EEENSC_ILi256EEESI_EEENS_12float_e4m3_tEPNS6_IJlSE_NSC_ILi0EEEEEESL_SO_NS5_8TiledMMAINS5_8MMA_AtomIJNS5_4SM904GMMA31MMA_64x256x32_F32E4M3E4M3_SS_TNILNSS_7ScaleInE1ELSU_1EEEEEENS5_6LayoutINS6_IJSE_SE_SE_EEENS6_IJSM_SM_SM_EEEEENS6_IJNS5_10UnderscoreES11_S11_EEEEENS5_13SM90_TMA_LOADENS5_14ComposedLayoutINS5_7SwizzleILi3ELi4ELi3EEENS5_18smem_ptr_flag_bitsILi8EEENSX_INS6_IJNSC_ILi8EEESI_EEENS6_IJSI_SE_EEEEEEEvNS5_8identityENS5_23SM90_TMA_LOAD_MULTICASTES1E_vS1F_EENS_8epilogue10collective18CollectiveEpilogueINS1I_30Sm90PtrArrayTmaWarpSpecializedILi4ELi2ELi16ELb1ELb0ELi2EEEJSK_NS6_IJNSC_ILi64EEENSC_ILi32EEEEEENS_6half_tEPNS6_IJSE_lSM_EEES1Q_S1S_NS1I_6fusion15FusionCallbacksIS1M_NS1T_17LinearCombinationIS1Q_fS1Q_fLNS_15FloatRoundStyleE2EEESK_S1P_JEEES14_NS15_IS17_NS18_ILi16EEENSX_INS6_IJS1N_S1A_EEENS6_IJSE_S1N_EEEEEEENS5_17SM75_U16x8_LDSM_TENS5_14SM90_TMA_STOREES23_NS5_17SM90_U16x8_STSM_TENS5_9Copy_AtomIJNS5_17SM90_U32x4_STSM_NES1Q_EEEvEEEvvEEEEvNT_6ParamsE,"a",@progbits
	.sectionflags	@""
	.align	4
.nv.constant0._ZN7cutlass13device_kernelINS_4gemm6kernel13GemmUniversalINS1_17GroupProblemShapeIN4cute5tupleIJiiiEEEEENS1_10collective13CollectiveMmaINS1_39MainloopSm90ArrayTmaGmmaWarpSpecializedILi4ENS6_IJNS5_1CILi2EEENSC_ILi1EEESE_EEENS1_52KernelPtrArrayTmaWarpSpecializedPingpongFP8FastAccumEEENS6_IJNSC_ILi128EEENSC_ILi256EEESI_EEENS_12float_e4m3_tEPNS6_IJlSE_NSC_ILi0EEEEEESL_SO_NS5_8TiledMMAINS5_8MMA_AtomIJNS5_4SM904GMMA31MMA_64x256x32_F32E4M3E4M3_SS_TNILNSS_7ScaleInE1ELSU_1EEEEEENS5_6LayoutINS6_IJSE_SE_SE_EEENS6_IJSM_SM_SM_EEEEENS6_IJNS5_10UnderscoreES11_S11_EEEEENS5_13SM90_TMA_LOADENS5_14ComposedLayoutINS5_7SwizzleILi3ELi4ELi3EEENS5_18smem_ptr_flag_bitsILi8EEENSX_INS6_IJNSC_ILi8EEESI_EEENS6_IJSI_SE_EEEEEEEvNS5_8identityENS5_23SM90_TMA_LOAD_MULTICASTES1E_vS1F_EENS_8epilogue10collective18CollectiveEpilogueINS1I_30Sm90PtrArrayTmaWarpSpecializedILi4ELi2ELi16ELb1ELb0ELi2EEEJSK_NS6_IJNSC_ILi64EEENSC_ILi32EEEEEENS_6half_tEPNS6_IJSE_lSM_EEES1Q_S1S_NS1I_6fusion15FusionCallbacksIS1M_NS1T_17LinearCombinationIS1Q_fS1Q_fLNS_15FloatRoundStyleE2EEESK_S1P_JEEES14_NS15_IS17_NS18_ILi16EEENSX_INS6_IJS1N_S1A_EEENS6_IJSE_S1N_EEEEEEENS5_17SM75_U16x8_LDSM_TENS5_14SM90_TMA_STOREES23_NS5_17SM90_U16x8_STSM_TENS5_9Copy_AtomIJNS5_17SM90_U32x4_STSM_NES1Q_EEEvEEEvvEEEEvNT_6ParamsE:
	.zero		2432


//--------------------- SYMBOLS --------------------------

	.type		.nv.reservedSmem.offset0,@object
	.size		.nv.reservedSmem.offset0,0x4
	.type		__assertfail,@function
